	.target	sm_80

	.elftype	@"ET_EXEC"


//--------------------- .note.nv.tkinfo           --------------------------
	.section	.note.nv.tkinfo,"",@"SHT_NOTE"
	.sectionflags	@"SHF_NOTE_NV_TKINFO"
	.tkinfo
        /*0018*/ 	.word	0x00000002
        /*0030*/ 	.string	""
        /*0030*/ 	.string	"ptxas"
        /*0030*/ 	.string	"Cuda compilation tools, release 13.0, V13.0.88"
        /*0030*/ 	.string	"Build cuda_13.0.r13.0/compiler.36424714_0"
        /*0030*/ 	.string	"-v  -suppress-debug-info  -lineinfo  -arch sm_80 "



//--------------------- .note.nv.cuinfo           --------------------------
	.section	.note.nv.cuinfo,"",@"SHT_NOTE"
	.sectionflags	@"SHF_NOTE_NV_CUINFO"
        /*0018*/ 	.short	0x0002
        /*001a*/ 	.short	0x0050
        /*001c*/ 	.short	0x0082
	.zero		2


//--------------------- .nv.info                  --------------------------
	.section	.nv.info,"",@"SHT_CUDA_INFO"
	.align	4


	//----- nvinfo : EIATTR_REGCOUNT
	.align		4
        /*0000*/ 	.byte	0x04, 0x2f
        /*0002*/ 	.short	(.L_1 - .L_0)
	.align		4
.L_0:
        /*0004*/ 	.word	index@(matmul_kernel)
        /*0008*/ 	.word	0x00000020


	//----- nvinfo : EIATTR_FRAME_SIZE
	.align		4
.L_1:
        /*000c*/ 	.byte	0x04, 0x11
        /*000e*/ 	.short	(.L_3 - .L_2)
	.align		4
.L_2:
        /*0010*/ 	.word	index@(matmul_kernel)
        /*0014*/ 	.word	0x000041f8


	//----- nvinfo : EIATTR_MIN_STACK_SIZE
	.align		4
.L_3:
        /*0018*/ 	.byte	0x04, 0x12
        /*001a*/ 	.short	(.L_5 - .L_4)
	.align		4
.L_4:
        /*001c*/ 	.word	index@(matmul_kernel)
        /*0020*/ 	.word	0x000041f8
.L_5:


//--------------------- .nv.info.matmul_kernel    --------------------------
	.section	.nv.info.matmul_kernel,"",@"SHT_CUDA_INFO"
	.sectionflags	@""
	.align	4


	//----- nvinfo : EIATTR_CUDA_API_VERSION
	.align		4
        /*0000*/ 	.byte	0x04, 0x37
        /*0002*/ 	.short	(.L_7 - .L_6)
.L_6:
        /*0004*/ 	.word	0x00000082


	//----- nvinfo : EIATTR_SW2861232_WAR
	.align		4
.L_7:
        /*0008*/ 	.byte	0x01, 0x35
	.zero		2


	//----- nvinfo : EIATTR_PARAM_CBANK
	.align		4
        /*000c*/ 	.byte	0x04, 0x0a
        /*000e*/ 	.short	(.L_9 - .L_8)
	.align		4
.L_8:
        /*0010*/ 	.word	index@(.nv.constant0.matmul_kernel)
        /*0014*/ 	.short	0x0160
        /*0016*/ 	.short	0x0050


	//----- nvinfo : EIATTR_CBANK_PARAM_SIZE
	.align		4
.L_9:
        /*0018*/ 	.byte	0x03, 0x19
        /*001a*/ 	.short	0x0050


	//----- nvinfo : EIATTR_KPARAM_INFO
	.align		4
        /*001c*/ 	.byte	0x04, 0x17
        /*001e*/ 	.short	(.L_11 - .L_10)
.L_10:
        /*0020*/ 	.word	0x00000000
        /*0024*/ 	.short	0x000d
        /*0026*/ 	.short	0x0048
        /*0028*/ 	.byte	0x00, 0xf4, 0x21, 0x00


	//----- nvinfo : EIATTR_KPARAM_INFO
	.align		4
.L_11:
        /*002c*/ 	.byte	0x04, 0x17
        /*002e*/ 	.short	(.L_13 - .L_12)
.L_12:
        /*0030*/ 	.word	0x00000000
        /*0034*/ 	.short	0x000c
        /*0036*/ 	.short	0x0040
        /*0038*/ 	.byte	0x00, 0xf4, 0x21, 0x00


	//----- nvinfo : EIATTR_KPARAM_INFO
	.align		4
.L_13:
        /*003c*/ 	.byte	0x04, 0x17
        /*003e*/ 	.short	(.L_15 - .L_14)
.L_14:
        /*0040*/ 	.word	0x00000000
        /*0044*/ 	.short	0x000b
        /*0046*/ 	.short	0x0038
        /*0048*/ 	.byte	0x00, 0xf0, 0x11, 0x00


	//----- nvinfo : EIATTR_KPARAM_INFO
	.align		4
.L_15:
        /*004c*/ 	.byte	0x04, 0x17
        /*004e*/ 	.short	(.L_17 - .L_16)
.L_16:
        /*0050*/ 	.word	0x00000000
        /*0054*/ 	.short	0x000a
        /*0056*/ 	.short	0x0034
        /*0058*/ 	.byte	0x00, 0xf0, 0x11, 0x00


	//----- nvinfo : EIATTR_KPARAM_INFO
	.align		4
.L_17:
        /*005c*/ 	.byte	0x04, 0x17
        /*005e*/ 	.short	(.L_19 - .L_18)
.L_18:
        /*0060*/ 	.word	0x00000000
        /*0064*/ 	.short	0x0009
        /*0066*/ 	.short	0x0030
        /*0068*/ 	.byte	0x00, 0xf0, 0x11, 0x00


	//----- nvinfo : EIATTR_KPARAM_INFO
	.align		4
.L_19:
        /*006c*/ 	.byte	0x04, 0x17
        /*006e*/ 	.short	(.L_21 - .L_20)
.L_20:
        /*0070*/ 	.word	0x00000000
        /*0074*/ 	.short	0x0008
        /*0076*/ 	.short	0x002c
        /*0078*/ 	.byte	0x00, 0xf0, 0x11, 0x00


	//----- nvinfo : EIATTR_KPARAM_INFO
	.align		4
.L_21:
        /*007c*/ 	.byte	0x04, 0x17
        /*007e*/ 	.short	(.L_23 - .L_22)
.L_22:
        /*0080*/ 	.word	0x00000000
        /*0084*/ 	.short	0x0007
        /*0086*/ 	.short	0x0028
        /*0088*/ 	.byte	0x00, 0xf0, 0x11, 0x00


	//----- nvinfo : EIATTR_KPARAM_INFO
	.align		4
.L_23:
        /*008c*/ 	.byte	0x04, 0x17
        /*008e*/ 	.short	(.L_25 - .L_24)
.L_24:
        /*0090*/ 	.word	0x00000000
        /*0094*/ 	.short	0x0006
        /*0096*/ 	.short	0x0024
        /*0098*/ 	.byte	0x00, 0xf0, 0x11, 0x00


	//----- nvinfo : EIATTR_KPARAM_INFO
	.align		4
.L_25:
        /*009c*/ 	.byte	0x04, 0x17
        /*009e*/ 	.short	(.L_27 - .L_26)
.L_26:
        /*00a0*/ 	.word	0x00000000
        /*00a4*/ 	.short	0x0005
        /*00a6*/ 	.short	0x0020
        /*00a8*/ 	.byte	0x00, 0xf0, 0x11, 0x00


	//----- nvinfo : EIATTR_KPARAM_INFO
	.align		4
.L_27:
        /*00ac*/ 	.byte	0x04, 0x17
        /*00ae*/ 	.short	(.L_29 - .L_28)
.L_28:
        /*00b0*/ 	.word	0x00000000
        /*00b4*/ 	.short	0x0004
        /*00b6*/ 	.short	0x001c
        /*00b8*/ 	.byte	0x00, 0xf0, 0x11, 0x00


	//----- nvinfo : EIATTR_KPARAM_INFO
	.align		4
.L_29:
        /*00bc*/ 	.byte	0x04, 0x17
        /*00be*/ 	.short	(.L_31 - .L_30)
.L_30:
        /*00c0*/ 	.word	0x00000000
        /*00c4*/ 	.short	0x0003
        /*00c6*/ 	.short	0x0018
        /*00c8*/ 	.byte	0x00, 0xf0, 0x11, 0x00


	//----- nvinfo : EIATTR_KPARAM_INFO
	.align		4
.L_31:
        /*00cc*/ 	.byte	0x04, 0x17
        /*00ce*/ 	.short	(.L_33 - .L_32)
.L_32:
        /*00d0*/ 	.word	0x00000000
        /*00d4*/ 	.short	0x0002
        /*00d6*/ 	.short	0x0010
        /*00d8*/ 	.byte	0x00, 0xf4, 0x21, 0x00


	//----- nvinfo : EIATTR_KPARAM_INFO
	.align		4
.L_33:
        /*00dc*/ 	.byte	0x04, 0x17
        /*00de*/ 	.short	(.L_35 - .L_34)
.L_34:
        /*00e0*/ 	.word	0x00000000
        /*00e4*/ 	.short	0x0001
        /*00e6*/ 	.short	0x0008
        /*00e8*/ 	.byte	0x00, 0xf4, 0x21, 0x00


	//----- nvinfo : EIATTR_KPARAM_INFO
	.align		4
.L_35:
        /*00ec*/ 	.byte	0x04, 0x17
        /*00ee*/ 	.short	(.L_37 - .L_36)
.L_36:
        /*00f0*/ 	.word	0x00000000
        /*00f4*/ 	.short	0x0000
        /*00f6*/ 	.short	0x0000
        /*00f8*/ 	.byte	0x00, 0xf4, 0x21, 0x00


	//----- nvinfo : EIATTR_MAXREG_COUNT
	.align		4
.L_37:
        /*00fc*/ 	.byte	0x03, 0x1b
        /*00fe*/ 	.short	0x00ff


	//----- nvinfo : EIATTR_NUM_BARRIERS
	.align		4
        /*0100*/ 	.byte	0x02, 0x4c
        /*0102*/ 	.byte	0x01
	.zero		1


	//----- nvinfo : EIATTR_ANNOTATIONS
	.align		4
        /*0104*/ 	.byte	0x04, 0x55
        /*0106*/ 	.short	(.L_39 - .L_38)


	//   ....[0]....
.L_38:
        /*0108*/ 	.word	0x00000001
        /*010c*/ 	.byte	0xe0, 0x04, 0x00, 0x00, 0x01, 0x00, 0x00, 0x00, 0x50, 0x05, 0x00, 0x00, 0x01, 0x00, 0x00, 0x00
        /* <DEDUP_REMOVED lines=2721> */
        /*ab2c*/ 	.byte	0xf0, 0xf9, 0x02, 0x00, 0x01, 0x00, 0x00, 0x00, 0x10, 0xfa, 0x02, 0x00


	//----- nvinfo : EIATTR_MERCURY_ISA_VERSION
	.align		4
.L_39:
        /*ab38*/ 	.byte	0x03, 0x5f
        /*ab3a*/ 	.short	0x0000


	//----- nvinfo : EIATTR_EXIT_INSTR_OFFSETS
	.align		4
        /*ab3c*/ 	.byte	0x04, 0x1c
        /*ab3e*/ 	.short	(.L_41 - .L_40)


	//   ....[0]....
.L_40:
        /*ab40*/ 	.word	0x000679a0


	//   ....[1]....
        /*ab44*/ 	.word	0x000679d0


	//----- nvinfo : EIATTR_REQNTID
	.align		4
.L_41:
        /*ab48*/ 	.byte	0x04, 0x10
        /*ab4a*/ 	.short	(.L_43 - .L_42)
.L_42:
        /*ab4c*/ 	.word	0x00000080
        /*ab50*/ 	.word	0x00000001
        /*ab54*/ 	.word	0x00000001
.L_43:


//--------------------- .nv.callgraph             --------------------------
	.section	.nv.callgraph,"",@"SHT_CUDA_CALLGRAPH"
	.align	4
	.sectionentsize	8
	.align		4
        /*0000*/ 	.word	0x00000000
	.align		4
        /*0004*/ 	.word	0xffffffff
	.align		4
        /*0008*/ 	.word	0x00000000
	.align		4
        /*000c*/ 	.word	0xfffffffe
	.align		4
        /*0010*/ 	.word	0x00000000
	.align		4
        /*0014*/ 	.word	0xfffffffd
	.align		4
        /*0018*/ 	.word	0x00000000
	.align		4
        /*001c*/ 	.word	0xfffffffc


//--------------------- .nv.rel.action            --------------------------
	.section	.nv.rel.action,"",@"SHT_CUDA_RELOCINFO"
	.align	8
	.sectionentsize	8
        /*0000*/ 	.byte	0x73, 0x00, 0x00, 0x00, 0x00, 0x00, 0x00, 0x00, 0x00, 0x00, 0x00, 0x11, 0x25, 0x00, 0x05, 0x36


//--------------------- .nv.constant0.matmul_kernel --------------------------
	.section	.nv.constant0.matmul_kernel,"a",@progbits
	.sectionflags	@""
	.align	4
.nv.constant0.matmul_kernel:
	.zero		432


//--------------------- .text.matmul_kernel       --------------------------
	.section	.text.matmul_kernel,"ax",@progbits
	.sectioninfo	@"SHI_REGISTERS=32"
	.align	128
        .global         matmul_kernel
        .type           matmul_kernel,@function
        .size           matmul_kernel,(.L_x_5 - matmul_kernel)
        .other          matmul_kernel,@"STO_CUDA_ENTRY STV_DEFAULT"
matmul_kernel:
.text.matmul_kernel:
[----:B------:R-:W-:-:S03]  /*0000*/  IMAD.MOV.U32 R1, RZ, RZ, c[0x0][0x28] ;  /* 0x00000a00ff017624 */ /* 0x000fc600078e00ff */
[----:B------:R-:W-:Y:S01]  /*0010*/  IMAD.MOV.U32 R0, RZ, RZ, c[0x0][0x17c] ;  /* 0x00005f00ff007624 */ /* 0x000fe200078e00ff */
[----:B------:R-:W0:Y:S01]  /*0020*/  S2R R29, SR_TID.X ;  /* 0x00000000001d7919 */ /* 0x000e220000002100 */
[----:B------:R-:W-:Y:S01]  /*0030*/  IADD3 R1, R1, -0x41f8, RZ ;  /* 0xffffbe0801017810 */ /* 0x000fe20007ffe0ff */
[----:B------:R-:W-:Y:S02]  /*0040*/  ULDC.64 UR6, c[0x0][0x118] ;  /* 0x0000460000067ab9 */ /* 0x000fe40000000a00 */
[----:B------:R-:W-:-:S04]  /*0050*/  IADD3 R0, R0, 0x1ff, RZ ;  /* 0x000001ff00007810 */ /* 0x000fc80007ffe0ff */
[----:B------:R-:W-:-:S04]  /*0060*/  SHF.R.S32.HI R3, RZ, 0x1f, R0 ;  /* 0x0000001fff037819 */ /* 0x000fc80000011400 */
[----:B------:R-:W-:Y:S02]  /*0070*/  LEA.HI R0, R3, R0, RZ, 0x9 ;  /* 0x0000000003007211 */ /* 0x000fe400078f48ff */
[----:B------:R-:W1:Y:S02]  /*0080*/  S2R R3, SR_CTAID.X ;  /* 0x0000000000037919 */ /* 0x000e640000002500 */
[----:B------:R-:W-:-:S04]  /*0090*/  SHF.R.S32.HI R0, RZ, 0x9, R0 ;  /* 0x00000009ff007819 */ /* 0x000fc80000011400 */
[-C--:B------:R-:W-:Y:S02]  /*00a0*/  IABS R7, R0.reuse ;  /* 0x0000000000077213 */ /* 0x080fe40000000000 */
[----:B------:R-:W-:Y:S02]  /*00b0*/  IABS R10, R0 ;  /* 0x00000000000a7213 */ /* 0x000fe40000000000 */
[----:B------:R-:W2:Y:S01]  /*00c0*/  I2F.RP R2, R7 ;  /* 0x0000000700027306 */ /* 0x000ea20000209400 */
[----:B0-----:R-:W-:Y:S02]  /*00d0*/  LOP3.LUT R12, R29, 0x7f, RZ, 0xc0, !PT ;  /* 0x0000007f1d0c7812 */ /* 0x001fe400078ec0ff */
[----:B-1----:R-:W-:-:S05]  /*00e0*/  IABS R8, R3 ;  /* 0x0000000300087213 */ /* 0x002fca0000000000 */
[----:B--2---:R-:W0:Y:S02]  /*00f0*/  MUFU.RCP R2, R2 ;  /* 0x0000000200027308 */ /* 0x004e240000001000 */
[----:B0-----:R-:W-:-:S06]  /*0100*/  IADD3 R4, R2, 0xffffffe, RZ ;  /* 0x0ffffffe02047810 */ /* 0x001fcc0007ffe0ff */
[----:B------:R0:W1:Y:S02]  /*0110*/  F2I.FTZ.U32.TRUNC.NTZ R5, R4 ;  /* 0x0000000400057305 */ /* 0x000064000021f000 */
[----:B0-----:R-:W-:Y:S02]  /*0120*/  IMAD.MOV.U32 R4, RZ, RZ, RZ ;  /* 0x000000ffff047224 */ /* 0x001fe400078e00ff */
[----:B-1----:R-:W-:-:S04]  /*0130*/  IMAD.MOV R6, RZ, RZ, -R5 ;  /* 0x000000ffff067224 */ /* 0x002fc800078e0a05 */
[----:B------:R-:W-:Y:S02]  /*0140*/  IMAD R9, R6, R7, RZ ;  /* 0x0000000706097224 */ /* 0x000fe400078e02ff */
[----:B------:R-:W-:Y:S02]  /*0150*/  IMAD.MOV.U32 R6, RZ, RZ, R8 ;  /* 0x000000ffff067224 */ /* 0x000fe400078e0008 */
[----:B------:R-:W-:-:S04]  /*0160*/  IMAD.HI.U32 R5, R5, R9, R4 ;  /* 0x0000000905057227 */ /* 0x000fc800078e0004 */
[----:B------:R-:W-:Y:S02]  /*0170*/  IMAD.MOV R9, RZ, RZ, -R10 ;  /* 0x000000ffff097224 */ /* 0x000fe400078e0a0a */
[----:B------:R-:W-:-:S04]  /*0180*/  IMAD.HI.U32 R2, R5, R6, RZ ;  /* 0x0000000605027227 */ /* 0x000fc800078e00ff */
[----:B------:R-:W-:-:S05]  /*0190*/  IMAD R4, R2, R9, R6 ;  /* 0x0000000902047224 */ /* 0x000fca00078e0206 */
[----:B------:R-:W-:-:S13]  /*01a0*/  ISETP.GT.U32.AND P1, PT, R7, R4, PT ;  /* 0x000000040700720c */ /* 0x000fda0003f24070 */
[----:B------:R-:W-:Y:S01]  /*01b0*/  @!P1 IMAD.IADD R4, R4, 0x1, -R7 ;  /* 0x0000000104049824 */ /* 0x000fe200078e0a07 */
[----:B------:R-:W-:Y:S02]  /*01c0*/  @!P1 IADD3 R2, R2, 0x1, RZ ;  /* 0x0000000102029810 */ /* 0x000fe40007ffe0ff */
[----:B------:R-:W-:Y:S02]  /*01d0*/  ISETP.NE.AND P1, PT, R0, RZ, PT ;  /* 0x000000ff0000720c */ /* 0x000fe40003f25270 */
[----:B------:R-:W-:Y:S02]  /*01e0*/  ISETP.GE.U32.AND P0, PT, R4, R7, PT ;  /* 0x000000070400720c */ /* 0x000fe40003f06070 */
[----:B------:R-:W-:-:S04]  /*01f0*/  LOP3.LUT R4, R3, R0, RZ, 0x3c, !PT ;  /* 0x0000000003047212 */ /* 0x000fc800078e3cff */
[----:B------:R-:W-:Y:S01]  /*0200*/  ISETP.GE.AND P2, PT, R4, RZ, PT ;  /* 0x000000ff0400720c */ /* 0x000fe20003f46270 */
[----:B------:R-:W-:-:S05]  /*0210*/  IMAD.MOV.U32 R4, RZ, RZ, c[0x0][0x178] ;  /* 0x00005e00ff047624 */ /* 0x000fca00078e00ff */
[----:B------:R-:W-:Y:S02]  /*0220*/  IADD3 R4, R4, 0x7f, RZ ;  /* 0x0000007f04047810 */ /* 0x000fe40007ffe0ff */
[----:B------:R-:W-:Y:S02]  /*0230*/  @P0 IADD3 R2, R2, 0x1, RZ ;  /* 0x0000000102020810 */ /* 0x000fe40007ffe0ff */
[----:B------:R-:W-:-:S03]  /*0240*/  SHF.R.S32.HI R5, RZ, 0x1f, R4 ;  /* 0x0000001fff057819 */ /* 0x000fc60000011404 */
[----:B------:R-:W-:Y:S01]  /*0250*/  @!P2 IMAD.MOV R2, RZ, RZ, -R2 ;  /* 0x000000ffff02a224 */ /* 0x000fe200078e0a02 */
[----:B------:R-:W-:Y:S02]  /*0260*/  LEA.HI R5, R5, R4, RZ, 0x7 ;  /* 0x0000000405057211 */ /* 0x000fe400078f38ff */
[----:B------:R-:W-:-:S04]  /*0270*/  @!P1 LOP3.LUT R2, RZ, R0, RZ, 0x33, !PT ;  /* 0x00000000ff029212 */ /* 0x000fc800078e33ff */
[----:B------:R-:W-:Y:S01]  /*0280*/  LEA.HI.SX32 R4, R5, -R2, 0x19 ;  /* 0x8000000205047211 */ /* 0x000fe200078fcaff */
[----:B------:R-:W-:-:S03]  /*0290*/  IMAD.MOV R8, RZ, RZ, -R2 ;  /* 0x000000ffff087224 */ /* 0x000fc600078e0a02 */
[----:B------:R-:W-:Y:S01]  /*02a0*/  IMNMX R4, R4, 0x1, PT ;  /* 0x0000000104047817 */ /* 0x000fe20003800200 */
[----:B------:R-:W-:-:S03]  /*02b0*/  IMAD R11, R0, R8, R3 ;  /* 0x00000008000b7224 */ /* 0x000fc600078e0203 */
[----:B------:R-:W-:Y:S02]  /*02c0*/  IABS R9, R4 ;  /* 0x0000000400097213 */ /* 0x000fe40000000000 */
[----:B------:R-:W-:Y:S02]  /*02d0*/  IABS R8, R11 ;  /* 0x0000000b00087213 */ /* 0x000fe40000000000 */
[----:B------:R-:W0:Y:S08]  /*02e0*/  I2F.RP R5, R9 ;  /* 0x0000000900057306 */ /* 0x000e300000209400 */
[----:B0-----:R-:W0:Y:S02]  /*02f0*/  MUFU.RCP R5, R5 ;  /* 0x0000000500057308 */ /* 0x001e240000001000 */
[----:B0-----:R-:W-:-:S06]  /*0300*/  IADD3 R6, R5, 0xffffffe, RZ ;  /* 0x0ffffffe05067810 */ /* 0x001fcc0007ffe0ff */
[----:B------:R0:W1:Y:S02]  /*0310*/  F2I.FTZ.U32.TRUNC.NTZ R7, R6 ;  /* 0x0000000600077305 */ /* 0x000064000021f000 */
[----:B0-----:R-:W-:Y:S02]  /*0320*/  IMAD.MOV.U32 R6, RZ, RZ, RZ ;  /* 0x000000ffff067224 */ /* 0x001fe400078e00ff */
[----:B-1----:R-:W-:-:S04]  /*0330*/  IMAD.MOV R10, RZ, RZ, -R7 ;  /* 0x000000ffff0a7224 */ /* 0x002fc800078e0a07 */
[----:B------:R-:W-:Y:S01]  /*0340*/  IMAD.MOV.U32 R0, RZ, RZ, R10 ;  /* 0x000000ffff007224 */ /* 0x000fe200078e000a */
[----:B------:R-:W-:-:S03]  /*0350*/  IABS R10, R4 ;  /* 0x00000004000a7213 */ /* 0x000fc60000000000 */
[----:B------:R-:W-:Y:S02]  /*0360*/  IMAD R3, R0, R9, RZ ;  /* 0x0000000900037224 */ /* 0x000fe400078e02ff */
[----:B------:R-:W-:Y:S02]  /*0370*/  IMAD.MOV.U32 R0, RZ, RZ, R8 ;  /* 0x000000ffff007224 */ /* 0x000fe400078e0008 */
[----:B------:R-:W-:-:S04]  /*0380*/  IMAD.HI.U32 R7, R7, R3, R6 ;  /* 0x0000000307077227 */ /* 0x000fc800078e0006 */
[----:B------:R-:W-:Y:S02]  /*0390*/  IMAD.MOV R3, RZ, RZ, -R10 ;  /* 0x000000ffff037224 */ /* 0x000fe400078e0a0a */
[----:B------:R-:W-:-:S04]  /*03a0*/  IMAD.HI.U32 R7, R7, R0, RZ ;  /* 0x0000000007077227 */ /* 0x000fc800078e00ff */
[----:B------:R-:W-:Y:S02]  /*03b0*/  IMAD R0, R7, R3, R0 ;  /* 0x0000000307007224 */ /* 0x000fe400078e0200 */
[----:B------:R-:W-:-:S03]  /*03c0*/  IMAD.MOV.U32 R6, RZ, RZ, 0x3f ;  /* 0x0000003fff067424 */ /* 0x000fc600078e00ff */
[----:B------:R-:W-:Y:S02]  /*03d0*/  ISETP.GT.U32.AND P1, PT, R9, R0, PT ;  /* 0x000000000900720c */ /* 0x000fe40003f24070 */
[----:B------:R-:W-:-:S11]  /*03e0*/  IADD3 R6, R6, c[0x0][0x180], RZ ;  /* 0x0000600006067a10 */ /* 0x000fd60007ffe0ff */
[----:B------:R-:W-:Y:S01]  /*03f0*/  @!P1 IMAD.IADD R0, R0, 0x1, -R9 ;  /* 0x0000000100009824 */ /* 0x000fe200078e0a09 */
[----:B------:R-:W-:Y:S02]  /*0400*/  @!P1 IADD3 R7, R7, 0x1, RZ ;  /* 0x0000000107079810 */ /* 0x000fe40007ffe0ff */
[----:B------:R-:W-:Y:S02]  /*0410*/  ISETP.NE.AND P1, PT, R4, RZ, PT ;  /* 0x000000ff0400720c */ /* 0x000fe40003f25270 */
[----:B------:R-:W-:Y:S02]  /*0420*/  ISETP.GE.U32.AND P0, PT, R0, R9, PT ;  /* 0x000000090000720c */ /* 0x000fe40003f06070 */
[----:B------:R-:W-:-:S04]  /*0430*/  LOP3.LUT R0, R11, R4, RZ, 0x3c, !PT ;  /* 0x000000040b007212 */ /* 0x000fc800078e3cff */
[----:B------:R-:W-:-:S07]  /*0440*/  ISETP.GE.AND P2, PT, R0, RZ, PT ;  /* 0x000000ff0000720c */ /* 0x000fce0003f46270 */
[----:B------:R-:W-:Y:S02]  /*0450*/  @P0 IADD3 R7, R7, 0x1, RZ ;  /* 0x0000000107070810 */ /* 0x000fe40007ffe0ff */
[----:B------:R-:W-:-:S04]  /*0460*/  ISETP.GT.AND P0, PT, R6, 0x3f, PT ;  /* 0x0000003f0600780c */ /* 0x000fc80003f04270 */
[----:B------:R-:W-:Y:S01]  /*0470*/  @!P2 IMAD.MOV R7, RZ, RZ, -R7 ;  /* 0x000000ffff07a224 */ /* 0x000fe200078e0a07 */
[----:B------:R-:W-:-:S05]  /*0480*/  @!P1 LOP3.LUT R7, RZ, R4, RZ, 0x33, !PT ;  /* 0x00000004ff079212 */ /* 0x000fca00078e33ff */
[----:B------:R-:W-:Y:S02]  /*0490*/  IMAD.MOV R3, RZ, RZ, -R7 ;  /* 0x000000ffff037224 */ /* 0x000fe400078e0a07 */
[----:B------:R-:W-:Y:S02]  /*04a0*/  IMAD.SHL.U32 R28, R7, 0x200, RZ ;  /* 0x00000200071c7824 */ /* 0x000fe400078e00ff */
[----:B------:R-:W-:-:S04]  /*04b0*/  IMAD R3, R4, R3, R11 ;  /* 0x0000000304037224 */ /* 0x000fc800078e020b */
[----:B------:R-:W-:-:S04]  /*04c0*/  IMAD.IADD R3, R2, 0x1, R3 ;  /* 0x0000000102037824 */ /* 0x000fc800078e0203 */
[----:B------:R-:W-:-:S05]  /*04d0*/  IMAD R0, R3, 0x80, R12 ;  /* 0x0000008003007824 */ /* 0x000fca00078e020c */
[----:B------:R0:W-:Y:S01]  /*04e0*/  STL [R1+0x179c], R0 ;  /* 0x00179c0001007387 */ /* 0x0001e20000100800 */
[----:B------:R-:W-:Y:S05]  /*04f0*/  @P0 BRA `(.L_x_0) ;  /* 0x00000f7000000947 */ /* 0x000fea0003800000 */
[----:B0-----:R-:W-:Y:S01]  /*0500*/  IMAD.SHL.U32 R0, R29, 0x20, RZ ;  /* 0x000000201d007824 */ /* 0x001fe200078e00ff */
[----:B------:R-:W-:Y:S01]  /*0510*/  CS2R R24, SRZ ;  /* 0x0000000000187805 */ /* 0x000fe2000001ff00 */
[----:B------:R-:W-:Y:S01]  /*0520*/  CS2R R26, SRZ ;  /* 0x00000000001a7805 */ /* 0x000fe2000001ff00 */
[----:B------:R-:W-:Y:S01]  /*0530*/  CS2R R20, SRZ ;  /* 0x0000000000147805 */ /* 0x000fe2000001ff00 */
[----:B------:R-:W-:Y:S01]  /*0540*/  CS2R R22, SRZ ;  /* 0x0000000000167805 */ /* 0x000fe2000001ff00 */
[----:B------:R0:W-:Y:S01]  /*0550*/  STL [R1+0x17a0], R0 ;  /* 0x0017a00001007387 */ /* 0x0001e20000100800 */
[----:B------:R-:W-:Y:S01]  /*0560*/  CS2R R16, SRZ ;  /* 0x0000000000107805 */ /* 0x000fe2000001ff00 */
[----:B------:R-:W-:Y:S01]  /*0570*/  CS2R R18, SRZ ;  /* 0x0000000000127805 */ /* 0x000fe2000001ff00 */
[----:B------:R-:W-:Y:S01]  /*0580*/  CS2R R12, SRZ ;  /* 0x00000000000c7805 */ /* 0x000fe2000001ff00 */
[----:B------:R0:W-:Y:S01]  /*0590*/  STL [R1], RZ ;  /* 0x000000ff01007387 */ /* 0x0001e20000100800 */
[----:B------:R-:W-:Y:S01]  /*05a0*/  CS2R R14, SRZ ;  /* 0x00000000000e7805 */ /* 0x000fe2000001ff00 */
[----:B------:R-:W-:Y:S01]  /*05b0*/  CS2R R8, SRZ ;  /* 0x0000000000087805 */ /* 0x000fe2000001ff00 */
[----:B------:R-:W-:Y:S01]  /*05c0*/  CS2R R10, SRZ ;  /* 0x00000000000a7805 */ /* 0x000fe2000001ff00 */
[----:B------:R0:W-:Y:S01]  /*05d0*/  STL [R1+0x4], RZ ;  /* 0x000004ff01007387 */ /* 0x0001e20000100800 */
[----:B------:R-:W-:Y:S01]  /*05e0*/  CS2R R4, SRZ ;  /* 0x0000000000047805 */ /* 0x000fe2000001ff00 */
[----:B------:R-:W-:-:S02]  /*05f0*/  CS2R R6, SRZ ;  /* 0x0000000000067805 */ /* 0x000fc4000001ff00 */
[----:B------:R0:W-:Y:S04]  /*0600*/  STL [R1+0x8], RZ ;  /* 0x000008ff01007387 */ /* 0x0001e80000100800 */
        /* <DEDUP_REMOVED lines=228> */
[----:B------:R0:W-:Y:S01]  /*1450*/  STL [R1+0x98c], RZ ;  /* 0x00098cff01007387 */ /* 0x0001e20000100800 */
[----:B------:R-:W-:Y:S05]  /*1460*/  BRA `(.L_x_1) ;  /* 0x00055cc000007947 */ /* 0x000fea0003800000 */
.L_x_0:
[----:B------:R-:W-:Y:S01]  /*1470*/  IABS R3, c[0x0][0x178] ;  /* 0x00005e0000037a13 */ /* 0x000fe20000000000 */
[----:B------:R-:W-:Y:S01]  /*1480*/  IMAD.MOV.U32 R11, RZ, RZ, R0 ;  /* 0x000000ffff0b7224 */ /* 0x000fe200078e0000 */
[----:B------:R-:W-:-:S02]  /*1490*/  IABS R21, c[0x0][0x17c] ;  /* 0x00005f0000157a13 */ /* 0x000fc40000000000 */
[----:B------:R-:W1:Y:S01]  /*14a0*/  I2F.RP R2, R3 ;  /* 0x0000000300027306 */ /* 0x000e620000209400 */
[----:B------:R-:W-:Y:S02]  /*14b0*/  SHF.R.S32.HI R9, RZ, 0x1f, R6 ;  /* 0x0000001fff097819 */ /* 0x000fe40000011406 */
[----:B0-----:R-:W-:Y:S02]  /*14c0*/  LOP3.LUT R0, R29, 0x7, RZ, 0xc0, !PT ;  /* 0x000000071d007812 */ /* 0x001fe400078ec0ff */
[----:B------:R-:W-:-:S03]  /*14d0*/  SHF.R.U32.HI R19, RZ, 0x6, R29 ;  /* 0x00000006ff137819 */ /* 0x000fc6000001161d */
[----:B------:R-:W0:Y:S01]  /*14e0*/  I2F.RP R8, R21 ;  /* 0x0000001500087306 */ /* 0x000e220000209400 */
[----:B------:R-:W-:-:S04]  /*14f0*/  SGXT.U32 R19, R19, 0x1 ;  /* 0x000000011313781a */ /* 0x000fc80000000000 */
[----:B------:R-:W-:-:S03]  /*1500*/  LOP3.LUT R19, R28, R19, RZ, 0xfc, !PT ;  /* 0x000000131c137212 */ /* 0x000fc600078efcff */
[----:B-1----:R-:W1:Y:S01]  /*1510*/  MUFU.RCP R2, R2 ;  /* 0x0000000200027308 */ /* 0x002e620000001000 */
[C---:B------:R-:W-:Y:S02]  /*1520*/  LOP3.LUT R13, R19.reuse, 0x1fe, RZ, 0xfc, !PT ;  /* 0x000001fe130d7812 */ /* 0x040fe400078efcff */
[----:B------:R-:W-:Y:S02]  /*1530*/  LOP3.LUT R16, R19, 0x1f4, RZ, 0xfc, !PT ;  /* 0x000001f413107812 */ /* 0x000fe400078efcff */
[----:B------:R-:W-:Y:S02]  /*1540*/  IABS R12, R13 ;  /* 0x0000000d000c7213 */ /* 0x000fe40000000000 */
[----:B------:R-:W-:Y:S01]  /*1550*/  ISETP.GE.AND P2, PT, R13, RZ, PT ;  /* 0x000000ff0d00720c */ /* 0x000fe20003f46270 */
[----:B0-----:R-:W0:Y:S01]  /*1560*/  MUFU.RCP R8, R8 ;  /* 0x0000000800087308 */ /* 0x001e220000001000 */
[----:B------:R-:W-:Y:S02]  /*1570*/  IABS R13, R16 ;  /* 0x00000010000d7213 */ /* 0x000fe40000000000 */
[----:B-1----:R-:W-:-:S02]  /*1580*/  IADD3 R7, R2, 0xffffffe, RZ ;  /* 0x0ffffffe02077810 */ /* 0x002fc40007ffe0ff */
[----:B------:R-:W-:Y:S01]  /*1590*/  LEA.HI R2, R9, R6, RZ, 0x6 ;  /* 0x0000000609027211 */ /* 0x000fe200078f30ff */
[----:B------:R-:W-:Y:S02]  /*15a0*/  IMAD.SHL.U32 R9, R29, 0x2, RZ ;  /* 0x000000021d097824 */ /* 0x000fe400078e00ff */
[----:B------:R-:W-:Y:S01]  /*15b0*/  IMAD R6, R0, 0x110, RZ ;  /* 0x0000011000067824 */ /* 0x000fe200078e02ff */
[----:B------:R-:W1:Y:S01]  /*15c0*/  F2I.FTZ.U32.TRUNC.NTZ R7, R7 ;  /* 0x0000000700077305 */ /* 0x000e62000021f000 */
[----:B------:R2:W-:Y:S01]  /*15d0*/  STL [R1+0x594], R2 ;  /* 0x0005940201007387 */ /* 0x0005e20000100800 */
[----:B0-----:R-:W-:Y:S02]  /*15e0*/  IADD3 R4, R8, 0xffffffe, RZ ;  /* 0x0ffffffe08047810 */ /* 0x001fe40007ffe0ff */
[----:B------:R-:W-:Y:S01]  /*15f0*/  LOP3.LUT R10, R6, 0x10, R9, 0x78, !PT ;  /* 0x00000010060a7812 */ /* 0x000fe200078e7809 */
[----:B------:R-:W-:-:S03]  /*1600*/  IMAD.MOV.U32 R6, RZ, RZ, RZ ;  /* 0x000000ffff067224 */ /* 0x000fc600078e00ff */
[----:B------:R-:W0:Y:S01]  /*1610*/  F2I.FTZ.U32.TRUNC.NTZ R5, R4 ;  /* 0x0000000400057305 */ /* 0x000e22000021f000 */
[----:B------:R3:W-:Y:S01]  /*1620*/  STL [R1+0x3cc], R10 ;  /* 0x0003cc0a01007387 */ /* 0x0007e20000100800 */
[----:B--2---:R-:W-:-:S03]  /*1630*/  IMAD.SHL.U32 R2, R0, 0x10, RZ ;  /* 0x0000001000027824 */ /* 0x004fc600078e00ff */
[----:B------:R-:W-:Y:S01]  /*1640*/  STL [R1+0x17a4], R28 ;  /* 0x0017a41c01007387 */ /* 0x000fe20000100800 */
[----:B-1----:R-:W-:Y:S01]  /*1650*/  IMAD.MOV R8, RZ, RZ, -R7 ;  /* 0x000000ffff087224 */ /* 0x002fe200078e0a07 */
[----:B------:R-:W-:-:S03]  /*1660*/  LOP3.LUT R2, R2, 0x30, R9, 0x78, !PT ;  /* 0x0000003002027812 */ /* 0x000fc600078e7809 */
[----:B------:R-:W-:Y:S01]  /*1670*/  IMAD R9, R8, R3, RZ ;  /* 0x0000000308097224 */ /* 0x000fe200078e02ff */
[----:B------:R-:W-:Y:S01]  /*1680*/  LOP3.LUT R8, R29, 0x3f, RZ, 0xc0, !PT ;  /* 0x0000003f1d087812 */ /* 0x000fe200078ec0ff */
[----:B0-----:R-:W-:Y:S02]  /*1690*/  IMAD.MOV R4, RZ, RZ, -R5 ;  /* 0x000000ffff047224 */ /* 0x001fe400078e0a05 */
[----:B------:R-:W-:Y:S01]  /*16a0*/  IMAD.HI.U32 R7, R7, R9, R6 ;  /* 0x0000000907077227 */ /* 0x000fe200078e0006 */
[----:B------:R-:W-:Y:S02]  /*16b0*/  IABS R6, R11 ;  /* 0x0000000b00067213 */ /* 0x000fe40000000000 */
[----:B------:R-:W-:Y:S01]  /*16c0*/  LOP3.LUT R11, R19, 0x1fc, RZ, 0xfc, !PT ;  /* 0x000001fc130b7812 */ /* 0x000fe200078efcff */
[----:B------:R-:W-:Y:S02]  /*16d0*/  IMAD R23, R4, R21, RZ ;  /* 0x0000001504177224 */ /* 0x000fe400078e02ff */
[----:B------:R-:W-:Y:S01]  /*16e0*/  IMAD.MOV.U32 R4, RZ, RZ, RZ ;  /* 0x000000ffff047224 */ /* 0x000fe200078e00ff */
[----:B------:R-:W-:Y:S01]  /*16f0*/  ISETP.GE.AND P0, PT, R11, RZ, PT ;  /* 0x000000ff0b00720c */ /* 0x000fe20003f06270 */
[----:B------:R-:W-:-:S02]  /*1700*/  IMAD.SHL.U32 R9, R29, 0x20, RZ ;  /* 0x000000201d097824 */ /* 0x000fc400078e00ff */
[----:B------:R-:W-:Y:S01]  /*1710*/  IMAD.HI.U32 R23, R5, R23, R4 ;  /* 0x0000001705177227 */ /* 0x000fe200078e0004 */
[----:B------:R-:W-:Y:S02]  /*1720*/  SHF.R.S32.HI R5, RZ, 0x6, R29 ;  /* 0x00000006ff057819 */ /* 0x000fe4000001141d */
[----:B------:R0:W-:Y:S01]  /*1730*/  STL [R1+0x17a0], R9 ;  /* 0x0017a00901007387 */ /* 0x0001e20000100800 */
[----:B---3--:R-:W-:Y:S01]  /*1740*/  IMAD.SHL.U32 R10, R8, 0x2, RZ ;  /* 0x00000002080a7824 */ /* 0x008fe200078e00ff */
[----:B------:R-:W-:Y:S01]  /*1750*/  SGXT R5, R5, 0x1 ;  /* 0x000000010505781a */ /* 0x000fe20000000200 */
[----:B------:R-:W-:Y:S01]  /*1760*/  IMAD.HI.U32 R7, R7, R6, RZ ;  /* 0x0000000607077227 */ /* 0x000fe200078e00ff */
[----:B------:R-:W-:Y:S02]  /*1770*/  IABS R4, R11 ;  /* 0x0000000b00047213 */ /* 0x000fe40000000000 */
[----:B------:R-:W-:Y:S01]  /*1780*/  LOP3.LUT R11, R19, 0x1f6, RZ, 0xfc, !PT ;  /* 0x000001f6130b7812 */ /* 0x000fe200078efcff */
[----:B------:R-:W-:Y:S01]  /*1790*/  IMAD.HI.U32 R8, R23, R12, RZ ;  /* 0x0000000c17087227 */ /* 0x000fe200078e00ff */
[----:B0-----:R-:W-:-:S03]  /*17a0*/  LOP3.LUT R9, R9, 0xc00, RZ, 0xc0, !PT ;  /* 0x00000c0009097812 */ /* 0x001fc600078ec0ff */
[----:B------:R-:W-:Y:S02]  /*17b0*/  IMAD.MOV R7, RZ, RZ, -R7 ;  /* 0x000000ffff077224 */ /* 0x000fe400078e0a07 */
[----:B------:R-:W-:Y:S02]  /*17c0*/  IMAD.MOV R8, RZ, RZ, -R8 ;  /* 0x000000ffff087224 */ /* 0x000fe400078e0a08 */
[----:B------:R-:W-:Y:S01]  /*17d0*/  IMAD R9, R0, 0x80, R9 ;  /* 0x0000008000097824 */ /* 0x000fe200078e0209 */
[----:B------:R-:W-:Y:S01]  /*17e0*/  LOP3.LUT R0, R10, 0x90, R5, 0x78, !PT ;  /* 0x000000900a007812 */ /* 0x000fe200078e7805 */
[----:B------:R-:W-:Y:S01]  /*17f0*/  IMAD R12, R21, R8, R12 ;  /* 0x00000008150c7224 */ /* 0x000fe200078e020c */
[----:B------:R-:W-:Y:S01]  /*1800*/  IABS R8, R11 ;  /* 0x0000000b00087213 */ /* 0x000fe20000000000 */
[----:B------:R-:W-:Y:S02]  /*1810*/  IMAD.IADD R2, R9, 0x1, R2 ;  /* 0x0000000109027824 */ /* 0x000fe400078e0202 */
[----:B------:R0:W-:Y:S01]  /*1820*/  STL [R1+0x17a8], R0 ;  /* 0x0017a80001007387 */ /* 0x0001e20000100800 */
[----:B------:R-:W-:Y:S01]  /*1830*/  ISETP.GT.U32.AND P5, PT, R21, R12, PT ;  /* 0x0000000c1500720c */ /* 0x000fe20003fa4070 */
[----:B------:R-:W-:-:S02]  /*1840*/  IMAD.HI.U32 R5, R23, R4, RZ ;  /* 0x0000000417057227 */ /* 0x000fc400078e00ff */
[----:B------:R1:W-:Y:S02]  /*1850*/  STL [R1+0xd54], R2 ;  /* 0x000d540201007387 */ /* 0x0003e40000100800 */
[----:B0-----:R-:W-:Y:S02]  /*1860*/  IMAD R0, R3, R7, R6 ;  /* 0x0000000703007224 */ /* 0x001fe400078e0206 */
[----:B------:R-:W-:-:S03]  /*1870*/  IMAD.HI.U32 R7, R23, R8, RZ ;  /* 0x0000000817077227 */ /* 0x000fc600078e00ff */
[----:B------:R-:W-:Y:S01]  /*1880*/  ISETP.GT.U32.AND P4, PT, R3, R0, PT ;  /* 0x000000000300720c */ /* 0x000fe20003f84070 */
[----:B-1----:R-:W-:Y:S01]  /*1890*/  IMAD.MOV R2, RZ, RZ, -R5 ;  /* 0x000000ffff027224 */ /* 0x002fe200078e0a05 */
[----:B------:R-:W-:Y:S01]  /*18a0*/  LOP3.LUT R5, R19, 0x1fa, RZ, 0xfc, !PT ;  /* 0x000001fa13057812 */ /* 0x000fe200078efcff */
[----:B------:R-:W-:Y:S02]  /*18b0*/  @!P5 IMAD.IADD R12, R12, 0x1, -R21 ;  /* 0x000000010c0cd824 */ /* 0x000fe400078e0a15 */
[----:B------:R-:W-:Y:S01]  /*18c0*/  IMAD R2, R21, R2, R4 ;  /* 0x0000000215027224 */ /* 0x000fe200078e0204 */
[----:B------:R-:W-:Y:S01]  /*18d0*/  LOP3.LUT R4, R19, 0x1f8, RZ, 0xfc, !PT ;  /* 0x000001f813047812 */ /* 0x000fe200078efcff */
[----:B------:R-:W-:Y:S01]  /*18e0*/  IMAD.MOV R7, RZ, RZ, -R7 ;  /* 0x000000ffff077224 */ /* 0x000fe200078e0a07 */
[----:B------:R-:W-:Y:S02]  /*18f0*/  IABS R10, R5 ;  /* 0x00000005000a7213 */ /* 0x000fe40000000000 */
[----:B------:R-:W-:Y:S01]  /*1900*/  ISETP.GE.AND P1, PT, R4, RZ, PT ;  /* 0x000000ff0400720c */ /* 0x000fe20003f26270 */
[----:B------:R-:W-:Y:S01]  /*1910*/  IMAD R8, R21, R7, R8 ;  /* 0x0000000715087224 */ /* 0x000fe200078e0208 */
[----:B------:R-:W-:Y:S01]  /*1920*/  IABS R6, R4 ;  /* 0x0000000400067213 */ /* 0x000fe20000000000 */
[----:B------:R-:W-:Y:S01]  /*1930*/  @!P4 IMAD.IADD R0, R0, 0x1, -R3 ;  /* 0x000000010000c824 */ /* 0x000fe200078e0a03 */
[----:B------:R-:W-:Y:S01]  /*1940*/  ISETP.GE.AND P3, PT, R5, RZ, PT ;  /* 0x000000ff0500720c */ /* 0x000fe20003f66270 */
[----:B------:R-:W-:Y:S01]  /*1950*/  IMAD.HI.U32 R4, R23, R10, RZ ;  /* 0x0000000a17047227 */ /* 0x000fe200078e00ff */
[----:B------:R-:W-:-:S02]  /*1960*/  ISETP.GT.U32.AND P6, PT, R21, R12, PT ;  /* 0x0000000c1500720c */ /* 0x000fc40003fc4070 */
[----:B------:R-:W-:Y:S01]  /*1970*/  ISETP.GT.U32.AND P4, PT, R3, R0, PT ;  /* 0x000000000300720c */ /* 0x000fe20003f84070 */
[----:B------:R-:W-:Y:S01]  /*1980*/  IMAD.HI.U32 R5, R23, R6, RZ ;  /* 0x0000000617057227 */ /* 0x000fe200078e00ff */
[----:B------:R-:W-:Y:S02]  /*1990*/  ISETP.GT.U32.AND P5, PT, R21, R2, PT ;  /* 0x000000021500720c */ /* 0x000fe40003fa4070 */
[----:B------:R-:W-:Y:S01]  /*19a0*/  LOP3.LUT R7, R19, 0x1f0, RZ, 0xfc, !PT ;  /* 0x000001f013077812 */ /* 0x000fe200078efcff */
[----:B------:R-:W-:Y:S02]  /*19b0*/  IMAD.MOV R9, RZ, RZ, -R4 ;  /* 0x000000ffff097224 */ /* 0x000fe400078e0a04 */
[----:B------:R-:W-:Y:S01]  /*19c0*/  IMAD.MOV R5, RZ, RZ, -R5 ;  /* 0x000000ffff057224 */ /* 0x000fe200078e0a05 */
[----:B------:R-:W-:Y:S01]  /*19d0*/  IABS R15, R7 ;  /* 0x00000007000f7213 */ /* 0x000fe20000000000 */
[C---:B------:R-:W-:Y:S02]  /*19e0*/  IMAD R10, R21.reuse, R9, R10 ;  /* 0x00000009150a7224 */ /* 0x040fe400078e020a */
[----:B------:R-:W-:-:S02]  /*19f0*/  IMAD R9, R21, R5, R6 ;  /* 0x0000000515097224 */ /* 0x000fc400078e0206 */
[----:B------:R-:W-:Y:S01]  /*1a00*/  @!P4 IMAD.IADD R0, R0, 0x1, -R3 ;  /* 0x000000010000c824 */ /* 0x000fe200078e0a03 */
[C---:B------:R-:W-:Y:S01]  /*1a10*/  ISETP.GT.U32.AND P4, PT, R21.reuse, R10, PT ;  /* 0x0000000a1500720c */ /* 0x040fe20003f84070 */
[--C-:B------:R-:W-:Y:S01]  /*1a20*/  @!P6 IMAD.IADD R12, R12, 0x1, -R21.reuse ;  /* 0x000000010c0ce824 */ /* 0x100fe200078e0a15 */
[C---:B------:R-:W-:Y:S01]  /*1a30*/  ISETP.GT.U32.AND P6, PT, R21.reuse, R9, PT ;  /* 0x000000091500720c */ /* 0x040fe20003fc4070 */
[----:B------:R-:W-:Y:S01]  /*1a40*/  @!P5 IMAD.IADD R2, R2, 0x1, -R21 ;  /* 0x000000010202d824 */ /* 0x000fe200078e0a15 */
[----:B------:R-:W-:Y:S01]  /*1a50*/  ISETP.GT.U32.AND P5, PT, R21, R8, PT ;  /* 0x000000081500720c */ /* 0x000fe20003fa4070 */
[----:B------:R-:W-:Y:S01]  /*1a60*/  IMAD.MOV.U32 R4, RZ, RZ, R13 ;  /* 0x000000ffff047224 */ /* 0x000fe200078e000d */
[----:B------:R-:W-:Y:S01]  /*1a70*/  LOP3.LUT R13, R19, 0x1f2, RZ, 0xfc, !PT ;  /* 0x000001f2130d7812 */ /* 0x000fe200078efcff */
[----:B------:R0:W-:Y:S02]  /*1a80*/  STL [R1+0x590], R0 ;  /* 0x0005900001007387 */ /* 0x0001e40000100800 */
[----:B------:R-:W-:Y:S01]  /*1a90*/  IMAD.HI.U32 R3, R23, R4, RZ ;  /* 0x0000000417037227 */ /* 0x000fe200078e00ff */
[----:B------:R-:W-:-:S03]  /*1aa0*/  IABS R6, R13 ;  /* 0x0000000d00067213 */ /* 0x000fc60000000000 */
[--C-:B------:R-:W-:Y:S01]  /*1ab0*/  @!P4 IMAD.IADD R10, R10, 0x1, -R21.reuse ;  /* 0x000000010a0ac824 */ /* 0x100fe200078e0a15 */
[----:B------:R-:W-:Y:S01]  /*1ac0*/  ISETP.GT.U32.AND P4, PT, R21, R2, PT ;  /* 0x000000021500720c */ /* 0x000fe20003f84070 */
[----:B------:R-:W-:Y:S02]  /*1ad0*/  @!P6 IMAD.IADD R9, R9, 0x1, -R21 ;  /* 0x000000010909e824 */ /* 0x000fe400078e0a15 */
[----:B------:R-:W-:Y:S01]  /*1ae0*/  IMAD.MOV R3, RZ, RZ, -R3 ;  /* 0x000000ffff037224 */ /* 0x000fe200078e0a03 */
[C---:B------:R-:W-:Y:S01]  /*1af0*/  ISETP.GT.U32.AND P6, PT, R21.reuse, R10, PT ;  /* 0x0000000a1500720c */ /* 0x040fe20003fc4070 */
[----:B------:R-:W-:Y:S01]  /*1b00*/  @!P5 IMAD.IADD R8, R8, 0x1, -R21 ;  /* 0x000000010808d824 */ /* 0x000fe200078e0a15 */
[C---:B------:R-:W-:Y:S01]  /*1b10*/  ISETP.GT.U32.AND P5, PT, R21.reuse, R9, PT ;  /* 0x000000091500720c */ /* 0x040fe20003fa4070 */
[----:B------:R-:W-:Y:S01]  /*1b20*/  IMAD R5, R21, R3, R4 ;  /* 0x0000000315057224 */ /* 0x000fe200078e0204 */
[----:B------:R-:W-:Y:S01]  /*1b30*/  LOP3.LUT R4, R19, 0x1ee, RZ, 0xfc, !PT ;  /* 0x000001ee13047812 */ /* 0x000fe200078efcff */
[----:B------:R-:W-:-:S03]  /*1b40*/  IMAD.HI.U32 R3, R23, R6, RZ ;  /* 0x0000000617037227 */ /* 0x000fc600078e00ff */
[----:B------:R-:W-:Y:S01]  /*1b50*/  IABS R14, R4 ;  /* 0x00000004000e7213 */ /* 0x000fe20000000000 */
[----:B0-----:R-:W-:Y:S02]  /*1b60*/  IMAD.MOV.U32 R0, RZ, RZ, R12 ;  /* 0x000000ffff007224 */ /* 0x001fe400078e000c */
[----:B------:R-:W-:Y:S02]  /*1b70*/  IMAD.MOV R3, RZ, RZ, -R3 ;  /* 0x000000ffff037224 */ /* 0x000fe400078e0a03 */
[--C-:B------:R-:W-:Y:S01]  /*1b80*/  @!P6 IMAD.IADD R10, R10, 0x1, -R21.reuse ;  /* 0x000000010a0ae824 */ /* 0x100fe200078e0a15 */
[----:B------:R-:W-:Y:S01]  /*1b90*/  ISETP.GE.AND P6, PT, R11, RZ, PT ;  /* 0x000000ff0b00720c */ /* 0x000fe20003fc6270 */
[----:B------:R-:W-:Y:S01]  /*1ba0*/  @!P2 IMAD.MOV R0, RZ, RZ, -R0 ;  /* 0x000000ffff00a224 */ /* 0x000fe200078e0a00 */
[C---:B------:R-:W-:Y:S01]  /*1bb0*/  ISETP.GT.U32.AND P2, PT, R21.reuse, R8, PT ;  /* 0x000000081500720c */ /* 0x040fe20003f44070 */
[----:B------:R-:W-:Y:S01]  /*1bc0*/  IMAD R11, R21, R3, R6 ;  /* 0x00000003150b7224 */ /* 0x000fe200078e0206 */
[----:B------:R-:W-:Y:S01]  /*1bd0*/  LOP3.LUT R6, R19, 0x1ec, RZ, 0xfc, !PT ;  /* 0x000001ec13067812 */ /* 0x000fe200078efcff */
[--C-:B------:R-:W-:Y:S01]  /*1be0*/  @!P4 IMAD.IADD R2, R2, 0x1, -R21.reuse ;  /* 0x000000010202c824 */ /* 0x100fe200078e0a15 */
[----:B------:R-:W-:Y:S01]  /*1bf0*/  ISETP.GT.U32.AND P4, PT, R21, R5, PT ;  /* 0x000000051500720c */ /* 0x000fe20003f84070 */
[----:B------:R-:W-:Y:S01]  /*1c00*/  @!P5 IMAD.IADD R9, R9, 0x1, -R21 ;  /* 0x000000010909d824 */ /* 0x000fe200078e0a15 */
[----:B------:R-:W-:Y:S01]  /*1c10*/  ISETP.GT.U32.AND P5, PT, R21, R11, PT ;  /* 0x0000000b1500720c */ /* 0x000fe20003fa4070 */
[----:B------:R0:W-:Y:S01]  /*1c20*/  STL [R1+0x98], R0 ;  /* 0x0000980001007387 */ /* 0x0001e20000100800 */
[----:B------:R-:W-:-:S02]  /*1c30*/  IMAD.MOV.U32 R17, RZ, RZ, R2 ;  /* 0x000000ffff117224 */ /* 0x000fc400078e0002 */
[----:B------:R-:W-:-:S04]  /*1c40*/  IMAD.HI.U32 R3, R23, R14, RZ ;  /* 0x0000000e17037227 */ /* 0x000fc800078e00ff */
[----:B------:R-:W-:Y:S01]  /*1c50*/  @!P2 IMAD.IADD R8, R8, 0x1, -R21 ;  /* 0x000000010808a824 */ /* 0x000fe200078e0a15 */
[----:B------:R-:W-:Y:S01]  /*1c60*/  ISETP.GE.AND P2, PT, R16, RZ, PT ;  /* 0x000000ff1000720c */ /* 0x000fe20003f46270 */
[----:B------:R-:W-:Y:S01]  /*1c70*/  @!P0 IMAD.MOV R17, RZ, RZ, -R17 ;  /* 0x000000ffff118224 */ /* 0x000fe200078e0a11 */
[----:B------:R-:W-:Y:S01]  /*1c80*/  IABS R16, R6 ;  /* 0x0000000600107213 */ /* 0x000fe20000000000 */
[----:B0-----:R-:W-:Y:S02]  /*1c90*/  IMAD.MOV.U32 R0, RZ, RZ, R10 ;  /* 0x000000ffff007224 */ /* 0x001fe400078e000a */
[--C-:B------:R-:W-:Y:S01]  /*1ca0*/  @!P4 IMAD.IADD R5, R5, 0x1, -R21.reuse ;  /* 0x000000010505c824 */ /* 0x100fe200078e0a15 */
[----:B------:R-:W-:Y:S01]  /*1cb0*/  ISETP.GE.AND P4, PT, R13, RZ, PT ;  /* 0x000000ff0d00720c */ /* 0x000fe20003f86270 */
[----:B------:R-:W-:Y:S01]  /*1cc0*/  @!P5 IMAD.IADD R11, R11, 0x1, -R21 ;  /* 0x000000010b0bd824 */ /* 0x000fe200078e0a15 */
[----:B------:R-:W-:Y:S01]  /*1cd0*/  STL [R1+0x78], R17 ;  /* 0x0000781101007387 */ /* 0x000fe20000100800 */
[----:B------:R-:W-:Y:S01]  /*1ce0*/  IMAD.MOV.U32 R13, RZ, RZ, R16 ;  /* 0x000000ffff0d7224 */ /* 0x000fe200078e0010 */
[C---:B------:R-:W-:Y:S01]  /*1cf0*/  ISETP.GT.U32.AND P0, PT, R21.reuse, R5, PT ;  /* 0x000000051500720c */ /* 0x040fe20003f04070 */
[----:B------:R-:W-:Y:S01]  /*1d00*/  @!P3 IMAD.MOV R0, RZ, RZ, -R0 ;  /* 0x000000ffff00b224 */ /* 0x000fe200078e0a00 */
[----:B------:R-:W-:Y:S01]  /*1d10*/  ISETP.GT.U32.AND P5, PT, R21, R11, PT ;  /* 0x0000000b1500720c */ /* 0x000fe20003fa4070 */
[----:B------:R-:W-:-:S02]  /*1d20*/  IMAD.MOV R3, RZ, RZ, -R3 ;  /* 0x000000ffff037224 */ /* 0x000fc400078e0a03 */
[----:B------:R-:W-:Y:S01]  /*1d30*/  IMAD.HI.U32 R2, R23, R13, RZ ;  /* 0x0000000d17027227 */ /* 0x000fe200078e00ff */
[----:B------:R0:W-:Y:S03]  /*1d40*/  STL [R1+0x70], R0 ;  /* 0x0000700001007387 */ /* 0x0001e60000100800 */
[----:B------:R-:W-:Y:S01]  /*1d50*/  IMAD R14, R21, R3, R14 ;  /* 0x00000003150e7224 */ /* 0x000fe200078e020e */
[----:B------:R-:W-:Y:S01]  /*1d60*/  LOP3.LUT R3, R19, 0x1ea, RZ, 0xfc, !PT ;  /* 0x000001ea13037812 */ /* 0x000fe200078efcff */
[----:B------:R-:W-:Y:S02]  /*1d70*/  IMAD.MOV R2, RZ, RZ, -R2 ;  /* 0x000000ffff027224 */ /* 0x000fe400078e0a02 */
[----:B------:R-:W-:Y:S01]  /*1d80*/  IMAD.HI.U32 R12, R23, R15, RZ ;  /* 0x0000000f170c7227 */ /* 0x000fe200078e00ff */
[----:B------:R-:W-:-:S03]  /*1d90*/  IABS R10, R3 ;  /* 0x00000003000a7213 */ /* 0x000fc60000000000 */
[----:B0-----:R-:W-:Y:S02]  /*1da0*/  IMAD.MOV.U32 R0, RZ, RZ, R8 ;  /* 0x000000ffff007224 */ /* 0x001fe400078e0008 */
[----:B------:R-:W-:Y:S01]  /*1db0*/  IMAD R13, R21, R2, R13 ;  /* 0x00000002150d7224 */ /* 0x000fe200078e020d */
[----:B------:R-:W-:Y:S01]  /*1dc0*/  LOP3.LUT R2, R19, 0x1e4, RZ, 0xfc, !PT ;  /* 0x000001e413027812 */ /* 0x000fe200078efcff */
[----:B------:R-:W-:Y:S01]  /*1dd0*/  @!P6 IMAD.MOV R0, RZ, RZ, -R0 ;  /* 0x000000ffff00e224 */ /* 0x000fe200078e0a00 */
[----:B------:R-:W-:Y:S01]  /*1de0*/  ISETP.GT.U32.AND P6, PT, R21, R14, PT ;  /* 0x0000000e1500720c */ /* 0x000fe20003fc4070 */
[----:B------:R-:W-:Y:S02]  /*1df0*/  IMAD.MOV R12, RZ, RZ, -R12 ;  /* 0x000000ffff0c7224 */ /* 0x000fe400078e0a0c */
[----:B------:R-:W-:Y:S01]  /*1e00*/  @!P5 IMAD.IADD R11, R11, 0x1, -R21 ;  /* 0x000000010b0bd824 */ /* 0x000fe200078e0a15 */
[C---:B------:R-:W-:Y:S01]  /*1e10*/  ISETP.GT.U32.AND P5, PT, R21.reuse, R13, PT ;  /* 0x0000000d1500720c */ /* 0x040fe20003fa4070 */
[----:B------:R-:W-:-:S02]  /*1e20*/  IMAD R15, R21, R12, R15 ;  /* 0x0000000c150f7224 */ /* 0x000fc400078e020f */
[----:B------:R-:W-:Y:S01]  /*1e30*/  @!P1 IMAD.MOV R9, RZ, RZ, -R9 ;  /* 0x000000ffff099224 */ /* 0x000fe200078e0a09 */
[----:B------:R-:W-:Y:S01]  /*1e40*/  ISETP.GE.AND P1, PT, R7, RZ, PT ;  /* 0x000000ff0700720c */ /* 0x000fe20003f26270 */
[----:B------:R-:W-:Y:S01]  /*1e50*/  @!P0 IMAD.IADD R5, R5, 0x1, -R21 ;  /* 0x0000000105058824 */ /* 0x000fe200078e0a15 */
[----:B------:R-:W-:Y:S01]  /*1e60*/  ISETP.GT.U32.AND P3, PT, R21, R15, PT ;  /* 0x0000000f1500720c */ /* 0x000fe20003f64070 */
[----:B------:R-:W-:Y:S01]  /*1e70*/  IMAD.MOV.U32 R17, RZ, RZ, R11 ;  /* 0x000000ffff117224 */ /* 0x000fe200078e000b */
[----:B------:R-:W-:Y:S01]  /*1e80*/  STL [R1+0x5c], R9 ;  /* 0x00005c0901007387 */ /* 0x000fe20000100800 */
[----:B------:R-:W-:Y:S01]  /*1e90*/  @!P6 IMAD.IADD R14, R14, 0x1, -R21 ;  /* 0x000000010e0ee824 */ /* 0x000fe200078e0a15 */
[----:B------:R-:W-:Y:S01]  /*1ea0*/  ISETP.GE.AND P0, PT, R4, RZ, PT ;  /* 0x000000ff0400720c */ /* 0x000fe20003f06270 */
[----:B------:R-:W-:Y:S01]  /*1eb0*/  @!P4 IMAD.MOV R17, RZ, RZ, -R17 ;  /* 0x000000ffff11c224 */ /* 0x000fe200078e0a11 */
[----:B------:R0:W-:Y:S01]  /*1ec0*/  STL [R1+0x20], R0 ;  /* 0x0000200001007387 */ /* 0x0001e20000100800 */
[----:B------:R-:W-:Y:S01]  /*1ed0*/  LOP3.LUT R4, R19, 0x1e8, RZ, 0xfc, !PT ;  /* 0x000001e813047812 */ /* 0x000fe200078efcff */
[----:B------:R-:W-:Y:S01]  /*1ee0*/  @!P5 IMAD.IADD R13, R13, 0x1, -R21 ;  /* 0x000000010d0dd824 */ /* 0x000fe200078e0a15 */
[----:B------:R-:W-:-:S04]  /*1ef0*/  LOP3.LUT R7, R19, 0x1e6, RZ, 0xfc, !PT ;  /* 0x000001e613077812 */ /* 0x000fc800078efcff */
[----:B------:R-:W-:Y:S01]  /*1f00*/  @!P3 IMAD.IADD R15, R15, 0x1, -R21 ;  /* 0x000000010f0fb824 */ /* 0x000fe200078e0a15 */
[C---:B------:R-:W-:Y:S01]  /*1f10*/  ISETP.GT.U32.AND P5, PT, R21.reuse, R13, PT ;  /* 0x0000000d1500720c */ /* 0x040fe20003fa4070 */
[----:B0-----:R-:W-:Y:S01]  /*1f20*/  IMAD.MOV.U32 R0, RZ, RZ, R5 ;  /* 0x000000ffff007224 */ /* 0x001fe200078e0005 */
[----:B------:R-:W-:Y:S02]  /*1f30*/  IABS R5, R4 ;  /* 0x0000000400057213 */ /* 0x000fe40000000000 */
[----:B------:R-:W-:Y:S01]  /*1f40*/  ISETP.GE.AND P3, PT, R6, RZ, PT ;  /* 0x000000ff0600720c */ /* 0x000fe20003f66270 */
[----:B------:R-:W-:Y:S01]  /*1f50*/  @!P2 IMAD.MOV R0, RZ, RZ, -R0 ;  /* 0x000000ffff00a224 */ /* 0x000fe200078e0a00 */
[----:B------:R-:W-:Y:S01]  /*1f60*/  ISETP.GT.U32.AND P2, PT, R21, R14, PT ;  /* 0x0000000e1500720c */ /* 0x000fe20003f44070 */
[----:B------:R-:W-:Y:S01]  /*1f70*/  IMAD.HI.U32 R8, R23, R5, RZ ;  /* 0x0000000517087227 */ /* 0x000fe200078e00ff */
[----:B------:R-:W-:Y:S02]  /*1f80*/  ISETP.GT.U32.AND P6, PT, R21, R15, PT ;  /* 0x0000000f1500720c */ /* 0x000fe40003fc4070 */
[----:B------:R-:W-:Y:S01]  /*1f90*/  IABS R12, R7 ;  /* 0x00000007000c7213 */ /* 0x000fe20000000000 */
[----:B------:R-:W-:Y:S01]  /*1fa0*/  IMAD.MOV R8, RZ, RZ, -R8 ;  /* 0x000000ffff087224 */ /* 0x000fe200078e0a08 */
[----:B------:R0:W-:Y:S01]  /*1fb0*/  STL [R1+0x360], R0 ;  /* 0x0003600001007387 */ /* 0x0001e20000100800 */
[----:B------:R-:W-:-:S03]  /*1fc0*/  IMAD.HI.U32 R6, R23, R10, RZ ;  /* 0x0000000a17067227 */ /* 0x000fc600078e00ff */
[----:B------:R-:W-:Y:S01]  /*1fd0*/  STL [R1+0x364], R17 ;  /* 0x0003641101007387 */ /* 0x000fe20000100800 */
[----:B------:R-:W-:Y:S02]  /*1fe0*/  IMAD.MOV R6, RZ, RZ, -R6 ;  /* 0x000000ffff067224 */ /* 0x000fe400078e0a06 */
[----:B------:R-:W-:Y:S01]  /*1ff0*/  @!P2 IMAD.IADD R14, R14, 0x1, -R21 ;  /* 0x000000010e0ea824 */ /* 0x000fe200078e0a15 */
[----:B------:R-:W-:Y:S01]  /*2000*/  ISETP.GE.AND P2, PT, R3, RZ, PT ;  /* 0x000000ff0300720c */ /* 0x000fe20003f46270 */
[----:B------:R-:W-:Y:S01]  /*2010*/  IMAD R3, R21, R8, R5 ;  /* 0x0000000815037224 */ /* 0x000fe200078e0205 */
[----:B------:R-:W-:Y:S01]  /*2020*/  LOP3.LUT R5, R19, 0x1e2, RZ, 0xfc, !PT ;  /* 0x000001e213057812 */ /* 0x000fe200078efcff */
[--C-:B------:R-:W-:Y:S02]  /*2030*/  @!P5 IMAD.IADD R13, R13, 0x1, -R21.reuse ;  /* 0x000000010d0dd824 */ /* 0x100fe400078e0a15 */
[C---:B------:R-:W-:Y:S01]  /*2040*/  IMAD R10, R21.reuse, R6, R10 ;  /* 0x00000006150a7224 */ /* 0x040fe200078e020a */
[----:B------:R-:W-:Y:S01]  /*2050*/  ISETP.GT.U32.AND P5, PT, R21, R3, PT ;  /* 0x000000031500720c */ /* 0x000fe20003fa4070 */
[----:B------:R-:W-:Y:S01]  /*2060*/  @!P6 IMAD.IADD R15, R15, 0x1, -R21 ;  /* 0x000000010f0fe824 */ /* 0x000fe200078e0a15 */
[----:B------:R-:W-:Y:S01]  /*2070*/  IABS R8, R5 ;  /* 0x0000000500087213 */ /* 0x000fe20000000000 */
[----:B------:R-:W-:Y:S01]  /*2080*/  IMAD.HI.U32 R16, R23, R12, RZ ;  /* 0x0000000c17107227 */ /* 0x000fe200078e00ff */
[----:B------:R-:W-:-:S02]  /*2090*/  ISETP.GT.U32.AND P6, PT, R21, R10, PT ;  /* 0x0000000a1500720c */ /* 0x000fc40003fc4070 */
[----:B------:R-:W-:Y:S01]  /*20a0*/  IABS R6, R2 ;  /* 0x0000000200067213 */ /* 0x000fe20000000000 */
[----:B------:R-:W-:-:S04]  /*20b0*/  IMAD.HI.U32 R11, R23, R8, RZ ;  /* 0x00000008170b7227 */ /* 0x000fc800078e00ff */
[----:B0-----:R-:W-:Y:S02]  /*20c0*/  IMAD.MOV.U32 R0, RZ, RZ, R15 ;  /* 0x000000ffff007224 */ /* 0x001fe400078e000f */
[----:B------:R-:W-:Y:S02]  /*20d0*/  @!P5 IMAD.IADD R3, R3, 0x1, -R21 ;  /* 0x000000010303d824 */ /* 0x000fe400078e0a15 */
[----:B------:R-:W-:Y:S02]  /*20e0*/  IMAD.MOV R11, RZ, RZ, -R11 ;  /* 0x000000ffff0b7224 */ /* 0x000fe400078e0a0b */
[----:B------:R-:W-:Y:S01]  /*20f0*/  @!P6 IMAD.IADD R10, R10, 0x1, -R21 ;  /* 0x000000010a0ae824 */ /* 0x000fe200078e0a15 */
[C---:B------:R-:W-:Y:S01]  /*2100*/  ISETP.GT.U32.AND P5, PT, R21.reuse, R3, PT ;  /* 0x000000031500720c */ /* 0x040fe20003fa4070 */
[----:B------:R-:W-:Y:S01]  /*2110*/  @!P1 IMAD.MOV R0, RZ, RZ, -R0 ;  /* 0x000000ffff009224 */ /* 0x000fe200078e0a00 */
[----:B------:R-:W-:Y:S01]  /*2120*/  ISETP.GE.AND P6, PT, R4, RZ, PT ;  /* 0x000000ff0400720c */ /* 0x000fe20003fc6270 */
[----:B------:R-:W-:Y:S01]  /*2130*/  IMAD.MOV R16, RZ, RZ, -R16 ;  /* 0x000000ffff107224 */ /* 0x000fe200078e0a10 */
[----:B------:R-:W-:Y:S01]  /*2140*/  ISETP.GT.U32.AND P4, PT, R21, R10, PT ;  /* 0x0000000a1500720c */ /* 0x000fe20003f84070 */
[----:B------:R-:W-:Y:S01]  /*2150*/  @!P0 IMAD.MOV R14, RZ, RZ, -R14 ;  /* 0x000000ffff0e8224 */ /* 0x000fe200078e0a0e */
[----:B------:R-:W-:Y:S01]  /*2160*/  ISETP.GE.AND P0, PT, R7, RZ, PT ;  /* 0x000000ff0700720c */ /* 0x000fe20003f06270 */
[C---:B------:R-:W-:Y:S01]  /*2170*/  IMAD R7, R21.reuse, R11, R8 ;  /* 0x0000000b15077224 */ /* 0x040fe200078e0208 */
[----:B------:R0:W-:Y:S01]  /*2180*/  STL [R1+0x368], R0 ;  /* 0x0003680001007387 */ /* 0x0001e20000100800 */
[----:B------:R-:W-:Y:S01]  /*2190*/  IMAD R12, R21, R16, R12 ;  /* 0x00000010150c7224 */ /* 0x000fe200078e020c */
[----:B------:R-:W-:Y:S01]  /*21a0*/  LOP3.LUT R4, R19, 0x1e0, RZ, 0xfc, !PT ;  /* 0x000001e013047812 */ /* 0x000fe200078efcff */
[----:B------:R-:W-:Y:S01]  /*21b0*/  IMAD.HI.U32 R9, R23, R6, RZ ;  /* 0x0000000617097227 */ /* 0x000fe200078e00ff */
[----:B------:R-:W-:Y:S01]  /*21c0*/  STL [R1+0x36c], R14 ;  /* 0x00036c0e01007387 */ /* 0x000fe20000100800 */
[----:B------:R-:W-:-:S02]  /*21d0*/  LOP3.LUT R16, R19, 0x1b6, RZ, 0xfc, !PT ;  /* 0x000001b613107812 */ /* 0x000fc400078efcff */
[----:B------:R-:W-:Y:S01]  /*21e0*/  @!P5 IMAD.IADD R3, R3, 0x1, -R21 ;  /* 0x000000010303d824 */ /* 0x000fe200078e0a15 */
[C---:B------:R-:W-:Y:S01]  /*21f0*/  ISETP.GT.U32.AND P5, PT, R21.reuse, R7, PT ;  /* 0x000000071500720c */ /* 0x040fe20003fa4070 */
[----:B------:R-:W-:Y:S01]  /*2200*/  IMAD.MOV R9, RZ, RZ, -R9 ;  /* 0x000000ffff097224 */ /* 0x000fe200078e0a09 */
[----:B------:R-:W-:Y:S01]  /*2210*/  ISETP.GT.U32.AND P1, PT, R21, R12, PT ;  /* 0x0000000c1500720c */ /* 0x000fe20003f24070 */
[----:B0-----:R-:W-:Y:S01]  /*2220*/  IMAD.MOV.U32 R0, RZ, RZ, R13 ;  /* 0x000000ffff007224 */ /* 0x001fe200078e000d */
[----:B------:R-:W-:Y:S01]  /*2230*/  IABS R17, R16 ;  /* 0x0000001000117213 */ /* 0x000fe20000000000 */
[----:B------:R-:W-:Y:S01]  /*2240*/  @!P4 IMAD.IADD R10, R10, 0x1, -R21 ;  /* 0x000000010a0ac824 */ /* 0x000fe200078e0a15 */
[----:B------:R-:W-:Y:S01]  /*2250*/  ISETP.GE.AND P4, PT, R2, RZ, PT ;  /* 0x000000ff0200720c */ /* 0x000fe20003f86270 */
[----:B------:R-:W-:Y:S01]  /*2260*/  @!P3 IMAD.MOV R0, RZ, RZ, -R0 ;  /* 0x000000ffff00b224 */ /* 0x000fe200078e0a00 */
[----:B------:R-:W-:Y:S01]  /*2270*/  LOP3.LUT R2, R19, 0x1de, RZ, 0xfc, !PT ;  /* 0x000001de13027812 */ /* 0x000fe200078efcff */
[----:B------:R-:W-:Y:S01]  /*2280*/  IMAD R6, R21, R9, R6 ;  /* 0x0000000915067224 */ /* 0x000fe200078e0206 */
[----:B------:R-:W-:Y:S01]  /*2290*/  IABS R9, R4 ;  /* 0x0000000400097213 */ /* 0x000fe20000000000 */
[----:B------:R-:W-:Y:S01]  /*22a0*/  IMAD.HI.U32 R22, R23, R17, RZ ;  /* 0x0000001117167227 */ /* 0x000fe200078e00ff */
[----:B------:R0:W-:Y:S01]  /*22b0*/  STL [R1+0x394], R0 ;  /* 0x0003940001007387 */ /* 0x0001e20000100800 */
[----:B------:R-:W-:-:S02]  /*22c0*/  IABS R11, R2 ;  /* 0x00000002000b7213 */ /* 0x000fc40000000000 */
[----:B------:R-:W-:Y:S01]  /*22d0*/  ISETP.GT.U32.AND P3, PT, R21, R6, PT ;  /* 0x000000061500720c */ /* 0x000fe20003f64070 */
[--C-:B------:R-:W-:Y:S02]  /*22e0*/  @!P5 IMAD.IADD R7, R7, 0x1, -R21.reuse ;  /* 0x000000010707d824 */ /* 0x100fe400078e0a15 */
[----:B------:R-:W-:Y:S01]  /*22f0*/  @!P1 IMAD.IADD R12, R12, 0x1, -R21 ;  /* 0x000000010c0c9824 */ /* 0x000fe200078e0a15 */
[----:B------:R-:W-:Y:S01]  /*2300*/  ISETP.GE.AND P1, PT, R5, RZ, PT ;  /* 0x000000ff0500720c */ /* 0x000fe20003f26270 */
[----:B------:R-:W-:Y:S01]  /*2310*/  IMAD.HI.U32 R8, R23, R9, RZ ;  /* 0x0000000917087227 */ /* 0x000fe200078e00ff */
[----:B------:R-:W-:Y:S02]  /*2320*/  ISETP.GT.U32.AND P5, PT, R21, R7, PT ;  /* 0x000000071500720c */ /* 0x000fe40003fa4070 */
[----:B------:R-:W-:Y:S01]  /*2330*/  LOP3.LUT R5, R19, 0x1dc, RZ, 0xfc, !PT ;  /* 0x000001dc13057812 */ /* 0x000fe200078efcff */
[----:B0-----:R-:W-:Y:S02]  /*2340*/  IMAD.MOV.U32 R0, RZ, RZ, R10 ;  /* 0x000000ffff007224 */ /* 0x001fe400078e000a */
[----:B------:R-:W-:-:S02]  /*2350*/  IMAD.MOV R8, RZ, RZ, -R8 ;  /* 0x000000ffff087224 */ /* 0x000fc400078e0a08 */
[----:B------:R-:W-:Y:S01]  /*2360*/  @!P2 IMAD.MOV R0, RZ, RZ, -R0 ;  /* 0x000000ffff00a224 */ /* 0x000fe200078e0a00 */
[C---:B------:R-:W-:Y:S01]  /*2370*/  ISETP.GT.U32.AND P2, PT, R21.reuse, R12, PT ;  /* 0x0000000c1500720c */ /* 0x040fe20003f44070 */
[----:B------:R-:W-:Y:S02]  /*2380*/  @!P3 IMAD.IADD R6, R6, 0x1, -R21 ;  /* 0x000000010606b824 */ /* 0x000fe400078e0a15 */
[----:B------:R-:W-:Y:S01]  /*2390*/  IMAD R9, R21, R8, R9 ;  /* 0x0000000815097224 */ /* 0x000fe200078e0209 */
[----:B------:R0:W-:Y:S01]  /*23a0*/  STL [R1+0x3c0], R0 ;  /* 0x0003c00001007387 */ /* 0x0001e20000100800 */
[----:B------:R-:W-:Y:S01]  /*23b0*/  @!P5 IMAD.IADD R7, R7, 0x1, -R21 ;  /* 0x000000010707d824 */ /* 0x000fe200078e0a15 */
[----:B------:R-:W-:Y:S01]  /*23c0*/  ISETP.GT.U32.AND P3, PT, R21, R6, PT ;  /* 0x000000061500720c */ /* 0x000fe20003f64070 */
[----:B------:R-:W-:Y:S01]  /*23d0*/  IMAD.MOV R22, RZ, RZ, -R22 ;  /* 0x000000ffff167224 */ /* 0x000fe200078e0a16 */
[----:B------:R-:W-:-:S03]  /*23e0*/  IABS R8, R5 ;  /* 0x0000000500087213 */ /* 0x000fc60000000000 */
[C---:B------:R-:W-:Y:S02]  /*23f0*/  IMAD R17, R21.reuse, R22, R17 ;  /* 0x0000001615117224 */ /* 0x040fe400078e0211 */
[----:B------:R-:W-:Y:S01]  /*2400*/  @!P2 IMAD.IADD R12, R12, 0x1, -R21 ;  /* 0x000000010c0ca824 */ /* 0x000fe200078e0a15 */
[----:B------:R-:W-:Y:S01]  /*2410*/  ISETP.GT.U32.AND P2, PT, R21, R9, PT ;  /* 0x000000091500720c */ /* 0x000fe20003f44070 */
[----:B0-----:R-:W-:Y:S02]  /*2420*/  IMAD.MOV.U32 R0, RZ, RZ, R3 ;  /* 0x000000ffff007224 */ /* 0x001fe400078e0003 */
[----:B------:R-:W-:-:S04]  /*2430*/  IMAD.HI.U32 R3, R23, R11, RZ ;  /* 0x0000000b17037227 */ /* 0x000fc800078e00ff */
[----:B------:R-:W-:Y:S02]  /*2440*/  IMAD.MOV R3, RZ, RZ, -R3 ;  /* 0x000000ffff037224 */ /* 0x000fe400078e0a03 */
[----:B------:R-:W-:Y:S01]  /*2450*/  @!P6 IMAD.MOV R0, RZ, RZ, -R0 ;  /* 0x000000ffff00e224 */ /* 0x000fe200078e0a00 */
[----:B------:R-:W-:Y:S01]  /*2460*/  ISETP.GE.AND P6, PT, R4, RZ, PT ;  /* 0x000000ff0400720c */ /* 0x000fe20003fc6270 */
[----:B------:R-:W-:Y:S01]  /*2470*/  IMAD R11, R21, R3, R11 ;  /* 0x00000003150b7224 */ /* 0x000fe200078e020b */
[----:B------:R-:W-:Y:S01]  /*2480*/  LOP3.LUT R3, R19, 0x1da, RZ, 0xfc, !PT ;  /* 0x000001da13037812 */ /* 0x000fe200078efcff */
[----:B------:R-:W-:Y:S01]  /*2490*/  IMAD.HI.U32 R13, R23, R8, RZ ;  /* 0x00000008170d7227 */ /* 0x000fe200078e00ff */
[----:B------:R0:W-:Y:S01]  /*24a0*/  STL [R1+0x3c8], R0 ;  /* 0x0003c80001007387 */ /* 0x0001e20000100800 */
[----:B------:R-:W-:Y:S02]  /*24b0*/  LOP3.LUT R4, R19, 0x1d8, RZ, 0xfc, !PT ;  /* 0x000001d813047812 */ /* 0x000fe400078efcff */
[----:B------:R-:W-:Y:S01]  /*24c0*/  ISETP.GT.U32.AND P5, PT, R21, R11, PT ;  /* 0x0000000b1500720c */ /* 0x000fe20003fa4070 */
[----:B------:R-:W-:Y:S01]  /*24d0*/  @!P3 IMAD.IADD R6, R6, 0x1, -R21 ;  /* 0x000000010606b824 */ /* 0x000fe200078e0a15 */
[----:B------:R-:W-:Y:S01]  /*24e0*/  ISETP.GE.AND P3, PT, R2, RZ, PT ;  /* 0x000000ff0200720c */ /* 0x000fe20003f66270 */
[----:B------:R-:W-:Y:S01]  /*24f0*/  IMAD.MOV R13, RZ, RZ, -R13 ;  /* 0x000000ffff0d7224 */ /* 0x000fe200078e0a0d */
[----:B------:R-:W-:Y:S01]  /*2500*/  IABS R2, R3 ;  /* 0x0000000300027213 */ /* 0x000fe20000000000 */
[----:B------:R-:W-:Y:S01]  /*2510*/  @!P2 IMAD.IADD R9, R9, 0x1, -R21 ;  /* 0x000000010909a824 */ /* 0x000fe200078e0a15 */
[----:B------:R-:W-:Y:S01]  /*2520*/  ISETP.GE.AND P2, PT, R5, RZ, PT ;  /* 0x000000ff0500720c */ /* 0x000fe20003f46270 */
[----:B0-----:R-:W-:Y:S01]  /*2530*/  IMAD.MOV.U32 R0, RZ, RZ, R12 ;  /* 0x000000ffff007224 */ /* 0x001fe200078e000c */
[----:B------:R-:W-:Y:S01]  /*2540*/  IABS R10, R4 ;  /* 0x00000004000a7213 */ /* 0x000fe20000000000 */
[----:B------:R-:W-:Y:S01]  /*2550*/  IMAD R8, R21, R13, R8 ;  /* 0x0000000d15087224 */ /* 0x000fe200078e0208 */
[----:B------:R-:W-:Y:S01]  /*2560*/  LOP3.LUT R13, R19, 0x1d0, RZ, 0xfc, !PT ;  /* 0x000001d0130d7812 */ /* 0x000fe200078efcff */
[----:B------:R-:W-:-:S02]  /*2570*/  IMAD.MOV.U32 R12, RZ, RZ, R6 ;  /* 0x000000ffff0c7224 */ /* 0x000fc400078e0006 */
[----:B------:R-:W-:Y:S02]  /*2580*/  @!P5 IMAD.IADD R11, R11, 0x1, -R21 ;  /* 0x000000010b0bd824 */ /* 0x000fe400078e0a15 */
[----:B------:R-:W-:Y:S01]  /*2590*/  @!P0 IMAD.MOV R0, RZ, RZ, -R0 ;  /* 0x000000ffff008224 */ /* 0x000fe200078e0a00 */
[----:B------:R-:W-:Y:S01]  /*25a0*/  ISETP.GT.U32.AND P0, PT, R21, R9, PT ;  /* 0x000000091500720c */ /* 0x000fe20003f04070 */
[----:B------:R-:W-:Y:S01]  /*25b0*/  IMAD.HI.U32 R5, R23, R2, RZ ;  /* 0x0000000217057227 */ /* 0x000fe200078e00ff */
[C---:B------:R-:W-:Y:S02]  /*25c0*/  ISETP.GT.U32.AND P5, PT, R21.reuse, R11, PT ;  /* 0x0000000b1500720c */ /* 0x040fe40003fa4070 */
[----:B------:R0:W-:Y:S01]  /*25d0*/  STL [R1+0x3c4], R0 ;  /* 0x0003c40001007387 */ /* 0x0001e20000100800 */
[----:B------:R-:W-:Y:S01]  /*25e0*/  @!P4 IMAD.MOV R12, RZ, RZ, -R12 ;  /* 0x000000ffff0cc224 */ /* 0x000fe200078e0a0c */
[----:B------:R-:W-:Y:S01]  /*25f0*/  ISETP.GT.U32.AND P4, PT, R21, R8, PT ;  /* 0x000000081500720c */ /* 0x000fe20003f84070 */
[----:B------:R-:W-:-:S02]  /*2600*/  IMAD.MOV R5, RZ, RZ, -R5 ;  /* 0x000000ffff057224 */ /* 0x000fc400078e0a05 */
[----:B------:R-:W-:Y:S01]  /*2610*/  IMAD.HI.U32 R6, R23, R10, RZ ;  /* 0x0000000a17067227 */ /* 0x000fe200078e00ff */
[----:B------:R1:W-:Y:S03]  /*2620*/  STL [R1+0x3a4], R12 ;  /* 0x0003a40c01007387 */ /* 0x0003e60000100800 */
[----:B------:R-:W-:Y:S02]  /*2630*/  IMAD R2, R21, R5, R2 ;  /* 0x0000000515027224 */ /* 0x000fe400078e0202 */
[--C-:B------:R-:W-:Y:S02]  /*2640*/  @!P5 IMAD.IADD R11, R11, 0x1, -R21.reuse ;  /* 0x000000010b0bd824 */ /* 0x100fe400078e0a15 */
[----:B------:R-:W-:Y:S01]  /*2650*/  IMAD.MOV R6, RZ, RZ, -R6 ;  /* 0x000000ffff067224 */ /* 0x000fe200078e0a06 */
[----:B------:R-:W-:Y:S01]  /*2660*/  ISETP.GT.U32.AND P5, PT, R21, R2, PT ;  /* 0x000000021500720c */ /* 0x000fe20003fa4070 */
[--C-:B------:R-:W-:Y:S01]  /*2670*/  @!P0 IMAD.IADD R9, R9, 0x1, -R21.reuse ;  /* 0x0000000109098824 */ /* 0x100fe200078e0a15 */
[----:B------:R-:W-:Y:S01]  /*2680*/  ISETP.GE.AND P0, PT, R4, RZ, PT ;  /* 0x000000ff0400720c */ /* 0x000fe20003f06270 */
[----:B------:R-:W-:Y:S01]  /*2690*/  @!P4 IMAD.IADD R8, R8, 0x1, -R21 ;  /* 0x000000010808c824 */ /* 0x000fe200078e0a15 */
[C---:B------:R-:W-:Y:S01]  /*26a0*/  LOP3.LUT R4, R19.reuse, 0x1d2, RZ, 0xfc, !PT ;  /* 0x000001d213047812 */ /* 0x040fe200078efcff */
[----:B0-----:R-:W-:Y:S01]  /*26b0*/  IMAD.MOV.U32 R0, RZ, RZ, R7 ;  /* 0x000000ffff007224 */ /* 0x001fe200078e0007 */
[----:B------:R-:W-:Y:S01]  /*26c0*/  LOP3.LUT R7, R19, 0x1d6, RZ, 0xfc, !PT ;  /* 0x000001d613077812 */ /* 0x000fe200078efcff */
[C---:B------:R-:W-:Y:S01]  /*26d0*/  IMAD R10, R21.reuse, R6, R10 ;  /* 0x00000006150a7224 */ /* 0x040fe200078e020a */
[----:B------:R-:W-:Y:S01]  /*26e0*/  ISETP.GT.U32.AND P4, PT, R21, R8, PT ;  /* 0x000000081500720c */ /* 0x000fe20003f84070 */
[----:B-1----:R-:W-:Y:S01]  /*26f0*/  IMAD.MOV.U32 R12, RZ, RZ, R9 ;  /* 0x000000ffff0c7224 */ /* 0x002fe200078e0009 */
[----:B------:R-:W-:Y:S01]  /*2700*/  LOP3.LUT R6, R19, 0x1d4, RZ, 0xfc, !PT ;  /* 0x000001d413067812 */ /* 0x000fe200078efcff */
[----:B------:R-:W-:Y:S01]  /*2710*/  @!P1 IMAD.MOV R0, RZ, RZ, -R0 ;  /* 0x000000ffff009224 */ /* 0x000fe200078e0a00 */
[----:B------:R-:W-:Y:S01]  /*2720*/  ISETP.GE.AND P1, PT, R3, RZ, PT ;  /* 0x000000ff0300720c */ /* 0x000fe20003f26270 */
[----:B------:R-:W-:Y:S01]  /*2730*/  @!P6 IMAD.MOV R12, RZ, RZ, -R12 ;  /* 0x000000ffff0ce224 */ /* 0x000fe200078e0a0c */
[----:B------:R-:W-:Y:S01]  /*2740*/  ISETP.GT.U32.AND P6, PT, R21, R10, PT ;  /* 0x0000000a1500720c */ /* 0x000fe20003fc4070 */
[----:B------:R-:W-:Y:S01]  /*2750*/  @!P5 IMAD.IADD R2, R2, 0x1, -R21 ;  /* 0x000000010202d824 */ /* 0x000fe200078e0a15 */
[----:B------:R0:W-:Y:S01]  /*2760*/  STL [R1+0x3a8], R0 ;  /* 0x0003a80001007387 */ /* 0x0001e20000100800 */
[----:B------:R-:W-:-:S02]  /*2770*/  IABS R3, R7 ;  /* 0x0000000700037213 */ /* 0x000fc40000000000 */
[----:B------:R-:W-:Y:S01]  /*2780*/  IABS R5, R6 ;  /* 0x0000000600057213 */ /* 0x000fe20000000000 */
[----:B------:R-:W-:Y:S01]  /*2790*/  STL [R1+0x3bc], R12 ;  /* 0x0003bc0c01007387 */ /* 0x000fe20000100800 */
[----:B------:R-:W-:Y:S01]  /*27a0*/  ISETP.GT.U32.AND P5, PT, R21, R2, PT ;  /* 0x000000021500720c */ /* 0x000fe20003fa4070 */
[----:B------:R-:W-:Y:S01]  /*27b0*/  @!P4 IMAD.IADD R8, R8, 0x1, -R21 ;  /* 0x000000010808c824 */ /* 0x000fe200078e0a15 */
[----:B------:R-:W-:Y:S01]  /*27c0*/  ISETP.GE.AND P4, PT, R6, RZ, PT ;  /* 0x000000ff0600720c */ /* 0x000fe20003f86270 */
[----:B------:R-:W-:Y:S01]  /*27d0*/  IMAD.HI.U32 R6, R23, R5, RZ ;  /* 0x0000000517067227 */ /* 0x000fe200078e00ff */
[----:B------:R-:W-:-:S03]  /*27e0*/  IABS R9, R4 ;  /* 0x0000000400097213 */ /* 0x000fc60000000000 */
[----:B0-----:R-:W-:Y:S02]  /*27f0*/  IMAD.MOV.U32 R0, RZ, RZ, R11 ;  /* 0x000000ffff007224 */ /* 0x001fe400078e000b */
[----:B------:R-:W-:Y:S02]  /*2800*/  @!P6 IMAD.IADD R10, R10, 0x1, -R21 ;  /* 0x000000010a0ae824 */ /* 0x000fe400078e0a15 */
[----:B------:R-:W-:Y:S01]  /*2810*/  @!P3 IMAD.MOV R0, RZ, RZ, -R0 ;  /* 0x000000ffff00b224 */ /* 0x000fe200078e0a00 */
[----:B------:R-:W-:Y:S01]  /*2820*/  ISETP.GE.AND P3, PT, R7, RZ, PT ;  /* 0x000000ff0700720c */ /* 0x000fe20003f66270 */
[----:B------:R-:W-:Y:S01]  /*2830*/  IMAD.HI.U32 R11, R23, R3, RZ ;  /* 0x00000003170b7227 */ /* 0x000fe200078e00ff */
[----:B------:R-:W-:Y:S02]  /*2840*/  ISETP.GT.U32.AND P6, PT, R21, R10, PT ;  /* 0x0000000a1500720c */ /* 0x000fe40003fc4070 */
[----:B------:R0:W-:Y:S01]  /*2850*/  STL [R1+0x3b8], R0 ;  /* 0x0003b80001007387 */ /* 0x0001e20000100800 */
[----:B------:R-:W-:-:S02]  /*2860*/  IMAD.MOV R11, RZ, RZ, -R11 ;  /* 0x000000ffff0b7224 */ /* 0x000fc400078e0a0b */
[----:B------:R-:W-:Y:S02]  /*2870*/  IMAD.MOV R6, RZ, RZ, -R6 ;  /* 0x000000ffff067224 */ /* 0x000fe400078e0a06 */
[----:B------:R-:W-:Y:S02]  /*2880*/  @!P5 IMAD.IADD R2, R2, 0x1, -R21 ;  /* 0x000000010202d824 */ /* 0x000fe400078e0a15 */
[----:B------:R-:W-:Y:S01]  /*2890*/  IMAD R3, R21, R11, R3 ;  /* 0x0000000b15037224 */ /* 0x000fe200078e0203 */
[----:B------:R-:W-:Y:S01]  /*28a0*/  LOP3.LUT R11, R19, 0x1ce, RZ, 0xfc, !PT ;  /* 0x000001ce130b7812 */ /* 0x000fe200078efcff */
[----:B------:R-:W-:-:S03]  /*28b0*/  IMAD.HI.U32 R7, R23, R9, RZ ;  /* 0x0000000917077227 */ /* 0x000fc600078e00ff */
[C---:B------:R-:W-:Y:S01]  /*28c0*/  ISETP.GT.U32.AND P5, PT, R21.reuse, R3, PT ;  /* 0x000000031500720c */ /* 0x040fe20003fa4070 */
[----:B0-----:R-:W-:Y:S01]  /*28d0*/  IMAD.MOV.U32 R0, RZ, RZ, R8 ;  /* 0x000000ffff007224 */ /* 0x001fe200078e0008 */
[----:B------:R-:W-:Y:S01]  /*28e0*/  IABS R8, R11 ;  /* 0x0000000b00087213 */ /* 0x000fe20000000000 */
[----:B------:R-:W-:Y:S02]  /*28f0*/  IMAD.MOV R7, RZ, RZ, -R7 ;  /* 0x000000ffff077224 */ /* 0x000fe400078e0a07 */
[----:B------:R-:W-:Y:S01]  /*2900*/  @!P2 IMAD.MOV R0, RZ, RZ, -R0 ;  /* 0x000000ffff00a224 */ /* 0x000fe200078e0a00 */
[----:B------:R-:W-:Y:S01]  /*2910*/  ISETP.GE.AND P2, PT, R4, RZ, PT ;  /* 0x000000ff0400720c */ /* 0x000fe20003f46270 */
[----:B------:R-:W-:Y:S01]  /*2920*/  IMAD R4, R21, R6, R5 ;  /* 0x0000000615047224 */ /* 0x000fe200078e0205 */
[----:B------:R-:W-:Y:S01]  /*2930*/  LOP3.LUT R5, R19, 0x1cc, RZ, 0xfc, !PT ;  /* 0x000001cc13057812 */ /* 0x000fe200078efcff */
[----:B------:R-:W-:Y:S01]  /*2940*/  @!P6 IMAD.IADD R10, R10, 0x1, -R21 ;  /* 0x000000010a0ae824 */ /* 0x000fe200078e0a15 */
[----:B------:R0:W-:Y:S01]  /*2950*/  STL [R1+0x3b0], R0 ;  /* 0x0003b00001007387 */ /* 0x0001e20000100800 */
[----:B------:R-:W-:Y:S01]  /*2960*/  IMAD R9, R21, R7, R9 ;  /* 0x0000000715097224 */ /* 0x000fe200078e0209 */
[----:B------:R-:W-:Y:S01]  /*2970*/  ISETP.GE.AND P6, PT, R13, RZ, PT ;  /* 0x000000ff0d00720c */ /* 0x000fe20003fc6270 */
[----:B------:R-:W-:Y:S01]  /*2980*/  @!P5 IMAD.IADD R3, R3, 0x1, -R21 ;  /* 0x000000010303d824 */ /* 0x000fe200078e0a15 */
[----:B------:R-:W-:Y:S01]  /*2990*/  IABS R13, R13 ;  /* 0x0000000d000d7213 */ /* 0x000fe20000000000 */
[----:B------:R-:W-:Y:S01]  /*29a0*/  IMAD.HI.U32 R12, R23, R8, RZ ;  /* 0x00000008170c7227 */ /* 0x000fe200078e00ff */
[----:B------:R-:W-:-:S02]  /*29b0*/  LOP3.LUT R7, R19, 0x1ca, RZ, 0xfc, !PT ;  /* 0x000001ca13077812 */ /* 0x000fc400078efcff */
[----:B------:R-:W-:Y:S01]  /*29c0*/  ISETP.GT.U32.AND P5, PT, R21, R3, PT ;  /* 0x000000031500720c */ /* 0x000fe20003fa4070 */
[----:B------:R-:W-:Y:S01]  /*29d0*/  IMAD.HI.U32 R14, R23, R13, RZ ;  /* 0x0000000d170e7227 */ /* 0x000fe200078e00ff */
[----:B------:R-:W-:-:S03]  /*29e0*/  IABS R6, R5 ;  /* 0x0000000500067213 */ /* 0x000fc60000000000 */
[----:B0-----:R-:W-:Y:S01]  /*29f0*/  IMAD.MOV.U32 R0, RZ, RZ, R2 ;  /* 0x000000ffff007224 */ /* 0x001fe200078e0002 */
[----:B------:R-:W-:Y:S01]  /*2a00*/  IABS R2, R7 ;  /* 0x0000000700027213 */ /* 0x000fe20000000000 */
[----:B------:R-:W-:Y:S02]  /*2a10*/  IMAD.MOV R14, RZ, RZ, -R14 ;  /* 0x000000ffff0e7224 */ /* 0x000fe400078e0a0e */
[----:B------:R-:W-:Y:S01]  /*2a20*/  @!P1 IMAD.MOV R0, RZ, RZ, -R0 ;  /* 0x000000ffff009224 */ /* 0x000fe200078e0a00 */
[----:B------:R-:W-:Y:S01]  /*2a30*/  ISETP.GT.U32.AND P1, PT, R21, R4, PT ;  /* 0x000000041500720c */ /* 0x000fe20003f24070 */
[----:B------:R-:W-:Y:S02]  /*2a40*/  IMAD.MOV R12, RZ, RZ, -R12 ;  /* 0x000000ffff0c7224 */ /* 0x000fe400078e0a0c */
[----:B------:R-:W-:Y:S01]  /*2a50*/  @!P5 IMAD.IADD R3, R3, 0x1, -R21 ;  /* 0x000000010303d824 */ /* 0x000fe200078e0a15 */
[----:B------:R0:W-:Y:S01]  /*2a60*/  STL [R1+0x3b4], R0 ;  /* 0x0003b40001007387 */ /* 0x0001e20000100800 */
[----:B------:R-:W-:Y:S01]  /*2a70*/  ISETP.GE.AND P5, PT, R11, RZ, PT ;  /* 0x000000ff0b00720c */ /* 0x000fe20003fa6270 */
[----:B------:R-:W-:-:S02]  /*2a80*/  IMAD R11, R21, R14, R13 ;  /* 0x0000000e150b7224 */ /* 0x000fc400078e020d */
[----:B------:R-:W-:Y:S02]  /*2a90*/  IMAD.MOV.U32 R15, RZ, RZ, R3 ;  /* 0x000000ffff0f7224 */ /* 0x000fe400078e0003 */
[----:B------:R-:W-:-:S04]  /*2aa0*/  IMAD.HI.U32 R13, R23, R2, RZ ;  /* 0x00000002170d7227 */ /* 0x000fc800078e00ff */
[----:B0-----:R-:W-:Y:S02]  /*2ab0*/  IMAD.MOV.U32 R0, RZ, RZ, R10 ;  /* 0x000000ffff007224 */ /* 0x001fe400078e000a */
[----:B------:R-:W-:Y:S02]  /*2ac0*/  @!P1 IMAD.IADD R4, R4, 0x1, -R21 ;  /* 0x0000000104049824 */ /* 0x000fe400078e0a15 */
[----:B------:R-:W-:Y:S01]  /*2ad0*/  @!P0 IMAD.MOV R0, RZ, RZ, -R0 ;  /* 0x000000ffff008224 */ /* 0x000fe200078e0a00 */
[----:B------:R-:W-:Y:S01]  /*2ae0*/  ISETP.GT.U32.AND P0, PT, R21, R9, PT ;  /* 0x000000091500720c */ /* 0x000fe20003f04070 */
[----:B------:R-:W-:Y:S01]  /*2af0*/  IMAD.HI.U32 R10, R23, R6, RZ ;  /* 0x00000006170a7227 */ /* 0x000fe200078e00ff */
[----:B------:R-:W-:Y:S02]  /*2b00*/  ISETP.GT.U32.AND P1, PT, R21, R4, PT ;  /* 0x000000041500720c */ /* 0x000fe40003f24070 */
[----:B------:R0:W-:Y:S01]  /*2b10*/  STL [R1+0x3ac], R0 ;  /* 0x0003ac0001007387 */ /* 0x0001e20000100800 */
[----:B------:R-:W-:-:S02]  /*2b20*/  @!P3 IMAD.MOV R15, RZ, RZ, -R15 ;  /* 0x000000ffff0fb224 */ /* 0x000fc400078e0a0f */
[C---:B------:R-:W-:Y:S02]  /*2b30*/  IMAD R8, R21.reuse, R12, R8 ;  /* 0x0000000c15087224 */ /* 0x040fe400078e0208 */
[----:B------:R-:W-:Y:S01]  /*2b40*/  IMAD.MOV R12, RZ, RZ, -R10 ;  /* 0x000000ffff0c7224 */ /* 0x000fe200078e0a0a */
[----:B------:R-:W-:Y:S01]  /*2b50*/  STL [R1+0x3a0], R15 ;  /* 0x0003a00f01007387 */ /* 0x000fe20000100800 */
[----:B------:R-:W-:Y:S01]  /*2b60*/  IMAD.MOV R10, RZ, RZ, -R13 ;  /* 0x000000ffff0a7224 */ /* 0x000fe200078e0a0d */
[----:B------:R-:W-:Y:S01]  /*2b70*/  ISETP.GT.U32.AND P3, PT, R21, R8, PT ;  /* 0x000000081500720c */ /* 0x000fe20003f64070 */
[--C-:B------:R-:W-:Y:S02]  /*2b80*/  @!P0 IMAD.IADD R9, R9, 0x1, -R21.reuse ;  /* 0x0000000109098824 */ /* 0x100fe400078e0a15 */
[--C-:B------:R-:W-:Y:S01]  /*2b90*/  @!P1 IMAD.IADD R4, R4, 0x1, -R21.reuse ;  /* 0x0000000104049824 */ /* 0x100fe200078e0a15 */
[C---:B------:R-:W-:Y:S01]  /*2ba0*/  ISETP.GT.U32.AND P1, PT, R21.reuse, R11, PT ;  /* 0x0000000b1500720c */ /* 0x040fe20003f24070 */
[C---:B------:R-:W-:Y:S01]  /*2bb0*/  IMAD R2, R21.reuse, R10, R2 ;  /* 0x0000000a15027224 */ /* 0x040fe200078e0202 */
[----:B------:R-:W-:Y:S01]  /*2bc0*/  ISETP.GT.U32.AND P0, PT, R21, R9, PT ;  /* 0x000000091500720c */ /* 0x000fe20003f04070 */
[----:B0-----:R-:W-:Y:S01]  /*2bd0*/  IMAD.MOV.U32 R0, RZ, RZ, R4 ;  /* 0x000000ffff007224 */ /* 0x001fe200078e0004 */
[----:B------:R-:W-:Y:S01]  /*2be0*/  LOP3.LUT R4, R19, 0x1c8, RZ, 0xfc, !PT ;  /* 0x000001c813047812 */ /* 0x000fe200078efcff */
[----:B------:R-:W-:Y:S01]  /*2bf0*/  IMAD R3, R21, R12, R6 ;  /* 0x0000000c15037224 */ /* 0x000fe200078e0206 */
[----:B------:R-:W-:Y:S01]  /*2c00*/  LOP3.LUT R6, R19, 0x1c4, RZ, 0xfc, !PT ;  /* 0x000001c413067812 */ /* 0x000fe200078efcff */
[----:B------:R-:W-:Y:S01]  /*2c10*/  @!P4 IMAD.MOV R0, RZ, RZ, -R0 ;  /* 0x000000ffff00c224 */ /* 0x000fe200078e0a00 */
[----:B------:R-:W-:Y:S01]  /*2c20*/  ISETP.GE.AND P4, PT, R5, RZ, PT ;  /* 0x000000ff0500720c */ /* 0x000fe20003f86270 */
[----:B------:R-:W-:Y:S01]  /*2c30*/  @!P3 IMAD.IADD R8, R8, 0x1, -R21 ;  /* 0x000000010808b824 */ /* 0x000fe200078e0a15 */
[----:B------:R-:W-:-:S02]  /*2c40*/  IABS R10, R4 ;  /* 0x00000004000a7213 */ /* 0x000fc40000000000 */
[----:B------:R0:W-:Y:S01]  /*2c50*/  STL [R1+0x39c], R0 ;  /* 0x00039c0001007387 */ /* 0x0001e20000100800 */
[--C-:B------:R-:W-:Y:S01]  /*2c60*/  @!P1 IMAD.IADD R11, R11, 0x1, -R21.reuse ;  /* 0x000000010b0b9824 */ /* 0x100fe200078e0a15 */
[----:B------:R-:W-:Y:S01]  /*2c70*/  LOP3.LUT R5, R19, 0x1c6, RZ, 0xfc, !PT ;  /* 0x000001c613057812 */ /* 0x000fe200078efcff */
[----:B------:R-:W-:Y:S01]  /*2c80*/  @!P0 IMAD.IADD R9, R9, 0x1, -R21 ;  /* 0x0000000109098824 */ /* 0x000fe200078e0a15 */
[----:B------:R-:W-:Y:S01]  /*2c90*/  ISETP.GT.U32.AND P0, PT, R21, R3, PT ;  /* 0x000000031500720c */ /* 0x000fe20003f04070 */
[----:B------:R-:W-:Y:S01]  /*2ca0*/  IMAD.HI.U32 R12, R23, R10, RZ ;  /* 0x0000000a170c7227 */ /* 0x000fe200078e00ff */
[C---:B------:R-:W-:Y:S02]  /*2cb0*/  ISETP.GT.U32.AND P1, PT, R21.reuse, R11, PT ;  /* 0x0000000b1500720c */ /* 0x040fe40003f24070 */
[C---:B------:R-:W-:Y:S01]  /*2cc0*/  ISETP.GT.U32.AND P3, PT, R21.reuse, R8, PT ;  /* 0x000000081500720c */ /* 0x040fe20003f64070 */
[----:B------:R-:W-:Y:S01]  /*2cd0*/  IMAD.MOV R12, RZ, RZ, -R12 ;  /* 0x000000ffff0c7224 */ /* 0x000fe200078e0a0c */
[----:B------:R-:W-:Y:S01]  /*2ce0*/  IABS R14, R6 ;  /* 0x00000006000e7213 */ /* 0x000fe20000000000 */
[----:B0-----:R-:W-:Y:S01]  /*2cf0*/  IMAD.MOV.U32 R0, RZ, RZ, R9 ;  /* 0x000000ffff007224 */ /* 0x001fe200078e0009 */
[----:B------:R-:W-:Y:S01]  /*2d00*/  IABS R9, R5 ;  /* 0x0000000500097213 */ /* 0x000fe20000000000 */
[----:B------:R-:W-:-:S02]  /*2d10*/  IMAD R10, R21, R12, R10 ;  /* 0x0000000c150a7224 */ /* 0x000fc400078e020a */
[----:B------:R-:W-:Y:S01]  /*2d20*/  @!P2 IMAD.MOV R0, RZ, RZ, -R0 ;  /* 0x000000ffff00a224 */ /* 0x000fe200078e0a00 */
[----:B------:R-:W-:Y:S01]  /*2d30*/  ISETP.GT.U32.AND P2, PT, R21, R2, PT ;  /* 0x000000021500720c */ /* 0x000fe20003f44070 */
[--C-:B------:R-:W-:Y:S02]  /*2d40*/  @!P0 IMAD.IADD R3, R3, 0x1, -R21.reuse ;  /* 0x0000000103038824 */ /* 0x100fe400078e0a15 */
[----:B------:R-:W-:Y:S01]  /*2d50*/  @!P1 IMAD.IADD R11, R11, 0x1, -R21 ;  /* 0x000000010b0b9824 */ /* 0x000fe200078e0a15 */
[----:B------:R-:W-:Y:S01]  /*2d60*/  ISETP.GE.AND P1, PT, R7, RZ, PT ;  /* 0x000000ff0700720c */ /* 0x000fe20003f26270 */
[----:B------:R-:W-:Y:S01]  /*2d70*/  IMAD.HI.U32 R7, R23, R9, RZ ;  /* 0x0000000917077227 */ /* 0x000fe200078e00ff */
[----:B------:R-:W-:Y:S01]  /*2d80*/  ISETP.GT.U32.AND P0, PT, R21, R3, PT ;  /* 0x000000031500720c */ /* 0x000fe20003f04070 */
[----:B------:R0:W-:Y:S02]  /*2d90*/  STL [R1+0x398], R0 ;  /* 0x0003980001007387 */ /* 0x0001e40000100800 */
[----:B------:R-:W-:-:S02]  /*2da0*/  IMAD.MOV R7, RZ, RZ, -R7 ;  /* 0x000000ffff077224 */ /* 0x000fc400078e0a07 */
[--C-:B------:R-:W-:Y:S01]  /*2db0*/  @!P3 IMAD.IADD R8, R8, 0x1, -R21.reuse ;  /* 0x000000010808b824 */ /* 0x100fe200078e0a15 */
[C---:B------:R-:W-:Y:S01]  /*2dc0*/  ISETP.GT.U32.AND P3, PT, R21.reuse, R10, PT ;  /* 0x0000000a1500720c */ /* 0x040fe20003f64070 */
[----:B------:R-:W-:Y:S02]  /*2dd0*/  @!P2 IMAD.IADD R2, R2, 0x1, -R21 ;  /* 0x000000010202a824 */ /* 0x000fe400078e0a15 */
[----:B------:R-:W-:Y:S01]  /*2de0*/  IMAD R9, R21, R7, R9 ;  /* 0x0000000715097224 */ /* 0x000fe200078e0209 */
[----:B------:R-:W-:Y:S01]  /*2df0*/  LOP3.LUT R7, R19, 0x1bc, RZ, 0xfc, !PT ;  /* 0x000001bc13077812 */ /* 0x000fe200078efcff */
[----:B------:R-:W-:Y:S01]  /*2e00*/  IMAD.MOV.U32 R13, RZ, RZ, R11 ;  /* 0x000000ffff0d7224 */ /* 0x000fe200078e000b */
[----:B------:R-:W-:Y:S01]  /*2e10*/  ISETP.GT.U32.AND P2, PT, R21, R2, PT ;  /* 0x000000021500720c */ /* 0x000fe20003f44070 */
[----:B------:R-:W-:Y:S01]  /*2e20*/  @!P0 IMAD.IADD R3, R3, 0x1, -R21 ;  /* 0x0000000103038824 */ /* 0x000fe200078e0a15 */
[----:B------:R-:W-:Y:S01]  /*2e30*/  ISETP.GE.AND P0, PT, R6, RZ, PT ;  /* 0x000000ff0600720c */ /* 0x000fe20003f06270 */
[----:B0-----:R-:W-:-:S02]  /*2e40*/  IMAD.MOV.U32 R0, RZ, RZ, R8 ;  /* 0x000000ffff007224 */ /* 0x001fc400078e0008 */
[----:B------:R-:W-:Y:S01]  /*2e50*/  @!P6 IMAD.MOV R13, RZ, RZ, -R13 ;  /* 0x000000ffff0de224 */ /* 0x000fe200078e0a0d */
[----:B------:R-:W-:Y:S01]  /*2e60*/  ISETP.GE.AND P6, PT, R4, RZ, PT ;  /* 0x000000ff0400720c */ /* 0x000fe20003fc6270 */
[----:B------:R-:W-:Y:S01]  /*2e70*/  @!P3 IMAD.IADD R10, R10, 0x1, -R21 ;  /* 0x000000010a0ab824 */ /* 0x000fe200078e0a15 */
[----:B------:R-:W-:Y:S01]  /*2e80*/  LOP3.LUT R4, R19, 0x1c2, RZ, 0xfc, !PT ;  /* 0x000001c213047812 */ /* 0x000fe200078efcff */
[----:B------:R-:W-:Y:S01]  /*2e90*/  IMAD.MOV.U32 R8, RZ, RZ, R3 ;  /* 0x000000ffff087224 */ /* 0x000fe200078e0003 */
[----:B------:R0:W-:Y:S01]  /*2ea0*/  STL [R1+0x37c], R13 ;  /* 0x00037c0d01007387 */ /* 0x0001e20000100800 */
[----:B------:R-:W-:Y:S01]  /*2eb0*/  @!P5 IMAD.MOV R0, RZ, RZ, -R0 ;  /* 0x000000ffff00d224 */ /* 0x000fe200078e0a00 */
[----:B------:R-:W-:Y:S01]  /*2ec0*/  ISETP.GE.AND P5, PT, R5, RZ, PT ;  /* 0x000000ff0500720c */ /* 0x000fe20003fa6270 */
[----:B------:R-:W-:Y:S01]  /*2ed0*/  @!P2 IMAD.IADD R2, R2, 0x1, -R21 ;  /* 0x000000010202a824 */ /* 0x000fe200078e0a15 */
[C---:B------:R-:W-:Y:S01]  /*2ee0*/  ISETP.GT.U32.AND P2, PT, R21.reuse, R9, PT ;  /* 0x000000091500720c */ /* 0x040fe20003f44070 */
[----:B------:R-:W-:Y:S01]  /*2ef0*/  @!P4 IMAD.MOV R8, RZ, RZ, -R8 ;  /* 0x000000ffff08c224 */ /* 0x000fe200078e0a08 */
[----:B------:R-:W-:Y:S01]  /*2f00*/  ISETP.GT.U32.AND P3, PT, R21, R10, PT ;  /* 0x0000000a1500720c */ /* 0x000fe20003f64070 */
[----:B------:R-:W-:Y:S01]  /*2f10*/  IMAD.HI.U32 R11, R23, R14, RZ ;  /* 0x0000000e170b7227 */ /* 0x000fe200078e00ff */
[----:B------:R-:W-:Y:S01]  /*2f20*/  IABS R5, R4 ;  /* 0x0000000400057213 */ /* 0x000fe20000000000 */
[----:B------:R1:W-:Y:S01]  /*2f30*/  STL [R1+0x380], R0 ;  /* 0x0003800001007387 */ /* 0x0003e20000100800 */
[----:B------:R-:W-:Y:S01]  /*2f40*/  LOP3.LUT R3, R19, 0x1c0, RZ, 0xfc, !PT ;  /* 0x000001c013037812 */ /* 0x000fe200078efcff */
[----:B------:R-:W-:Y:S01]  /*2f50*/  IMAD.MOV R11, RZ, RZ, -R11 ;  /* 0x000000ffff0b7224 */ /* 0x000fe200078e0a0b */
[----:B------:R-:W-:Y:S01]  /*2f60*/  ISETP.GE.AND P4, PT, R4, RZ, PT ;  /* 0x000000ff0400720c */ /* 0x000fe20003f86270 */
[----:B------:R2:W-:Y:S01]  /*2f70*/  STL [R1+0x38c], R8 ;  /* 0x00038c0801007387 */ /* 0x0005e20000100800 */
[----:B0-----:R-:W-:Y:S01]  /*2f80*/  IABS R13, R3 ;  /* 0x00000003000d7213 */ /* 0x001fe20000000000 */
[----:B------:R-:W-:Y:S01]  /*2f90*/  IMAD R14, R21, R11, R14 ;  /* 0x0000000b150e7224 */ /* 0x000fe200078e020e */
[----:B------:R-:W-:Y:S01]  /*2fa0*/  IABS R4, R7 ;  /* 0x0000000700047213 */ /* 0x000fe20000000000 */
[----:B------:R-:W-:-:S02]  /*2fb0*/  @!P2 IMAD.IADD R9, R9, 0x1, -R21 ;  /* 0x000000010909a824 */ /* 0x000fc400078e0a15 */
[----:B-1----:R-:W-:Y:S01]  /*2fc0*/  IMAD.MOV.U32 R0, RZ, RZ, R2 ;  /* 0x000000ffff007224 */ /* 0x002fe200078e0002 */
[----:B------:R-:W-:Y:S01]  /*2fd0*/  LOP3.LUT R2, R19, 0x1be, RZ, 0xfc, !PT ;  /* 0x000001be13027812 */ /* 0x000fe200078efcff */
[----:B------:R-:W-:Y:S01]  /*2fe0*/  @!P3 IMAD.IADD R10, R10, 0x1, -R21 ;  /* 0x000000010a0ab824 */ /* 0x000fe200078e0a15 */
[----:B------:R-:W-:Y:S01]  /*2ff0*/  ISETP.GT.U32.AND P2, PT, R21, R9, PT ;  /* 0x000000091500720c */ /* 0x000fe20003f44070 */
[----:B--2---:R-:W-:Y:S01]  /*3000*/  IMAD.HI.U32 R8, R23, R5, RZ ;  /* 0x0000000517087227 */ /* 0x004fe200078e00ff */
[----:B------:R-:W-:Y:S02]  /*3010*/  ISETP.GT.U32.AND P3, PT, R21, R14, PT ;  /* 0x0000000e1500720c */ /* 0x000fe40003f64070 */
[----:B------:R-:W-:Y:S01]  /*3020*/  IABS R6, R2 ;  /* 0x0000000200067213 */ /* 0x000fe20000000000 */
[----:B------:R-:W-:Y:S02]  /*3030*/  IMAD.MOV R8, RZ, RZ, -R8 ;  /* 0x000000ffff087224 */ /* 0x000fe400078e0a08 */
[----:B------:R-:W-:Y:S01]  /*3040*/  @!P1 IMAD.MOV R0, RZ, RZ, -R0 ;  /* 0x000000ffff009224 */ /* 0x000fe200078e0a00 */
[----:B------:R-:W-:Y:S01]  /*3050*/  ISETP.GE.AND P1, PT, R3, RZ, PT ;  /* 0x000000ff0300720c */ /* 0x000fe20003f26270 */
[----:B------:R-:W-:-:S02]  /*3060*/  IMAD R5, R21, R8, R5 ;  /* 0x0000000815057224 */ /* 0x000fc400078e0205 */
[----:B------:R-:W-:Y:S01]  /*3070*/  IMAD.HI.U32 R3, R23, R13, RZ ;  /* 0x0000000d17037227 */ /* 0x000fe200078e00ff */
[----:B------:R0:W-:Y:S03]  /*3080*/  STL [R1+0x390], R0 ;  /* 0x0003900001007387 */ /* 0x0001e60000100800 */
[----:B------:R-:W-:Y:S01]  /*3090*/  @!P2 IMAD.IADD R9, R9, 0x1, -R21 ;  /* 0x000000010909a824 */ /* 0x000fe200078e0a15 */
[----:B------:R-:W-:Y:S01]  /*30a0*/  ISETP.GT.U32.AND P2, PT, R21, R5, PT ;  /* 0x000000051500720c */ /* 0x000fe20003f44070 */
[----:B------:R-:W-:Y:S02]  /*30b0*/  IMAD.MOV R3, RZ, RZ, -R3 ;  /* 0x000000ffff037224 */ /* 0x000fe400078e0a03 */
[----:B------:R-:W-:Y:S01]  /*30c0*/  IMAD.MOV.U32 R11, RZ, RZ, R10 ;  /* 0x000000ffff0b7224 */ /* 0x000fe200078e000a */
[----:B------:R-:W-:Y:S01]  /*30d0*/  LOP3.LUT R10, R19, 0x1b2, RZ, 0xfc, !PT ;  /* 0x000001b2130a7812 */ /* 0x000fe200078efcff */
[----:B------:R-:W-:-:S02]  /*30e0*/  IMAD R13, R21, R3, R13 ;  /* 0x00000003150d7224 */ /* 0x000fc400078e020d */
[----:B------:R-:W-:Y:S02]  /*30f0*/  @!P3 IMAD.IADD R14, R14, 0x1, -R21 ;  /* 0x000000010e0eb824 */ /* 0x000fe400078e0a15 */
[----:B------:R-:W-:Y:S01]  /*3100*/  @!P6 IMAD.MOV R11, RZ, RZ, -R11 ;  /* 0x000000ffff0be224 */ /* 0x000fe200078e0a0b */
[----:B------:R-:W-:Y:S01]  /*3110*/  ISETP.GT.U32.AND P6, PT, R21, R13, PT ;  /* 0x0000000d1500720c */ /* 0x000fe20003fc4070 */
[----:B------:R-:W-:Y:S01]  /*3120*/  IMAD.HI.U32 R8, R23, R6, RZ ;  /* 0x0000000617087227 */ /* 0x000fe200078e00ff */
[----:B------:R-:W-:Y:S02]  /*3130*/  ISETP.GT.U32.AND P3, PT, R21, R14, PT ;  /* 0x0000000e1500720c */ /* 0x000fe40003f64070 */
[----:B------:R1:W-:Y:S01]  /*3140*/  STL [R1+0x384], R11 ;  /* 0x0003840b01007387 */ /* 0x0003e20000100800 */
[----:B------:R-:W-:Y:S02]  /*3150*/  @!P2 IMAD.IADD R5, R5, 0x1, -R21 ;  /* 0x000000010505a824 */ /* 0x000fe400078e0a15 */
[----:B0-----:R-:W-:Y:S01]  /*3160*/  IMAD.MOV.U32 R0, RZ, RZ, R9 ;  /* 0x000000ffff007224 */ /* 0x001fe200078e0009 */
[----:B------:R-:W-:Y:S01]  /*3170*/  LOP3.LUT R9, R19, 0x1b8, RZ, 0xfc, !PT ;  /* 0x000001b813097812 */ /* 0x000fe200078efcff */
[----:B------:R-:W-:Y:S01]  /*3180*/  IMAD.MOV R8, RZ, RZ, -R8 ;  /* 0x000000ffff087224 */ /* 0x000fe200078e0a08 */
[----:B------:R-:W-:Y:S01]  /*3190*/  ISETP.GT.U32.AND P2, PT, R21, R5, PT ;  /* 0x000000051500720c */ /* 0x000fe20003f44070 */
[----:B------:R-:W-:Y:S01]  /*31a0*/  @!P5 IMAD.MOV R0, RZ, RZ, -R0 ;  /* 0x000000ffff00d224 */ /* 0x000fe200078e0a00 */
[----:B------:R-:W-:Y:S01]  /*31b0*/  ISETP.GE.AND P5, PT, R2, RZ, PT ;  /* 0x000000ff0200720c */ /* 0x000fe20003fa6270 */
[--C-:B------:R-:W-:Y:S01]  /*31c0*/  @!P6 IMAD.IADD R13, R13, 0x1, -R21.reuse ;  /* 0x000000010d0de824 */ /* 0x100fe200078e0a15 */
[----:B-1----:R-:W-:Y:S01]  /*31d0*/  LOP3.LUT R11, R19, 0x1ba, RZ, 0xfc, !PT ;  /* 0x000001ba130b7812 */ /* 0x002fe200078efcff */
[--C-:B------:R-:W-:Y:S01]  /*31e0*/  @!P3 IMAD.IADD R14, R14, 0x1, -R21.reuse ;  /* 0x000000010e0eb824 */ /* 0x100fe200078e0a15 */
[----:B------:R-:W-:Y:S01]  /*31f0*/  ISETP.GE.AND P3, PT, R7, RZ, PT ;  /* 0x000000ff0700720c */ /* 0x000fe20003f66270 */
[----:B------:R-:W-:Y:S01]  /*3200*/  IMAD R2, R21, R8, R6 ;  /* 0x0000000815027224 */ /* 0x000fe200078e0206 */
[----:B------:R-:W-:Y:S01]  /*3210*/  IABS R7, R11 ;  /* 0x0000000b00077213 */ /* 0x000fe20000000000 */
[----:B------:R-:W-:Y:S01]  /*3220*/  IMAD.HI.U32 R3, R23, R4, RZ ;  /* 0x0000000417037227 */ /* 0x000fe200078e00ff */
[----:B------:R-:W-:Y:S01]  /*3230*/  ISETP.GT.U32.AND P6, PT, R21, R13, PT ;  /* 0x0000000d1500720c */ /* 0x000fe20003fc4070 */
[----:B------:R0:W-:Y:S01]  /*3240*/  STL [R1+0x388], R0 ;  /* 0x0003880001007387 */ /* 0x0001e20000100800 */
[----:B------:R-:W-:Y:S01]  /*3250*/  IABS R20, R9 ;  /* 0x0000000900147213 */ /* 0x000fe20000000000 */
[----:B------:R-:W-:Y:S01]  /*3260*/  @!P2 IMAD.IADD R5, R5, 0x1, -R21 ;  /* 0x000000010505a824 */ /* 0x000fe200078e0a15 */
[----:B------:R-:W-:Y:S01]  /*3270*/  ISETP.GT.U32.AND P2, PT, R21, R2, PT ;  /* 0x000000021500720c */ /* 0x000fe20003f44070 */
[----:B------:R-:W-:Y:S01]  /*3280*/  IMAD.MOV R3, RZ, RZ, -R3 ;  /* 0x000000ffff037224 */ /* 0x000fe200078e0a03 */
[----:B------:R-:W-:Y:S01]  /*3290*/  IABS R6, R10 ;  /* 0x0000000a00067213 */ /* 0x000fe20000000000 */
[----:B------:R-:W-:-:S04]  /*32a0*/  IMAD.HI.U32 R12, R23, R7, RZ ;  /* 0x00000007170c7227 */ /* 0x000fc800078e00ff */
[----:B------:R-:W-:Y:S01]  /*32b0*/  IMAD R4, R21, R3, R4 ;  /* 0x0000000315047224 */ /* 0x000fe200078e0204 */
[----:B------:R-:W-:Y:S01]  /*32c0*/  LOP3.LUT R3, R19, 0x1b4, RZ, 0xfc, !PT ;  /* 0x000001b413037812 */ /* 0x000fe200078efcff */
[----:B------:R-:W-:Y:S02]  /*32d0*/  IMAD.MOV R12, RZ, RZ, -R12 ;  /* 0x000000ffff0c7224 */ /* 0x000fe400078e0a0c */
[----:B------:R-:W-:Y:S01]  /*32e0*/  @!P6 IMAD.IADD R13, R13, 0x1, -R21 ;  /* 0x000000010d0de824 */ /* 0x000fe200078e0a15 */
[C---:B------:R-:W-:Y:S01]  /*32f0*/  ISETP.GT.U32.AND P6, PT, R21.reuse, R4, PT ;  /* 0x000000041500720c */ /* 0x040fe20003fc4070 */
[----:B------:R-:W-:Y:S01]  /*3300*/  IMAD R7, R21, R12, R7 ;  /* 0x0000000c15077224 */ /* 0x000fe200078e0207 */
[----:B------:R-:W-:Y:S01]  /*3310*/  IABS R8, R3 ;  /* 0x0000000300087213 */ /* 0x000fe20000000000 */
[----:B------:R-:W-:-:S04]  /*3320*/  IMAD.HI.U32 R18, R23, R20, RZ ;  /* 0x0000001417127227 */ /* 0x000fc800078e00ff */
[--C-:B------:R-:W-:Y:S01]  /*3330*/  @!P2 IMAD.IADD R2, R2, 0x1, -R21.reuse ;  /* 0x000000010202a824 */ /* 0x100fe200078e0a15 */
[C---:B------:R-:W-:Y:S01]  /*3340*/  ISETP.GT.U32.AND P2, PT, R21.reuse, R7, PT ;  /* 0x000000071500720c */ /* 0x040fe20003f44070 */
[----:B------:R-:W-:Y:S02]  /*3350*/  IMAD.MOV R18, RZ, RZ, -R18 ;  /* 0x000000ffff127224 */ /* 0x000fe400078e0a12 */
[----:B0-----:R-:W-:Y:S02]  /*3360*/  IMAD.MOV.U32 R0, RZ, RZ, R14 ;  /* 0x000000ffff007224 */ /* 0x001fe400078e000e */
[C---:B------:R-:W-:Y:S02]  /*3370*/  IMAD R18, R21.reuse, R18, R20 ;  /* 0x0000001215127224 */ /* 0x040fe400078e0214 */
[----:B------:R-:W-:Y:S02]  /*3380*/  @!P0 IMAD.MOV R0, RZ, RZ, -R0 ;  /* 0x000000ffff008224 */ /* 0x000fe400078e0a00 */
[--C-:B------:R-:W-:Y:S01]  /*3390*/  @!P6 IMAD.IADD R4, R4, 0x1, -R21.reuse ;  /* 0x000000010404e824 */ /* 0x100fe200078e0a15 */
[----:B------:R-:W-:Y:S01]  /*33a0*/  ISETP.GT.U32.AND P6, PT, R21, R18, PT ;  /* 0x000000121500720c */ /* 0x000fe20003fc4070 */
[----:B------:R-:W-:Y:S01]  /*33b0*/  IMAD.HI.U32 R15, R23, R8, RZ ;  /* 0x00000008170f7227 */ /* 0x000fe200078e00ff */
[----:B------:R0:W-:Y:S02]  /*33c0*/  STL [R1+0x378], R0 ;  /* 0x0003780001007387 */ /* 0x0001e40000100800 */
[----:B------:R-:W-:Y:S01]  /*33d0*/  ISETP.GT.U32.AND P0, PT, R21, R4, PT ;  /* 0x000000041500720c */ /* 0x000fe20003f04070 */
[----:B------:R-:W-:Y:S01]  /*33e0*/  @!P2 IMAD.IADD R7, R7, 0x1, -R21 ;  /* 0x000000010707a824 */ /* 0x000fe200078e0a15 */
[----:B------:R-:W-:Y:S01]  /*33f0*/  ISETP.GT.U32.AND P2, PT, R21, R2, PT ;  /* 0x000000021500720c */ /* 0x000fe20003f44070 */
[----:B------:R-:W-:-:S02]  /*3400*/  IMAD.MOV R15, RZ, RZ, -R15 ;  /* 0x000000ffff0f7224 */ /* 0x000fc400078e0a0f */
[----:B------:R-:W-:-:S04]  /*3410*/  IMAD.HI.U32 R12, R23, R6, RZ ;  /* 0x00000006170c7227 */ /* 0x000fc800078e00ff */
[----:B0-----:R-:W-:Y:S02]  /*3420*/  IMAD.MOV.U32 R0, RZ, RZ, R5 ;  /* 0x000000ffff007224 */ /* 0x001fe400078e0005 */
[----:B------:R-:W-:Y:S01]  /*3430*/  IMAD R8, R21, R15, R8 ;  /* 0x0000000f15087224 */ /* 0x000fe200078e0208 */
[----:B------:R-:W-:Y:S01]  /*3440*/  LOP3.LUT R15, R19, 0x1b0, RZ, 0xfc, !PT ;  /* 0x000001b0130f7812 */ /* 0x000fe200078efcff */
[----:B------:R-:W-:Y:S02]  /*3450*/  @!P4 IMAD.MOV R0, RZ, RZ, -R0 ;  /* 0x000000ffff00c224 */ /* 0x000fe400078e0a00 */
[--C-:B------:R-:W-:Y:S01]  /*3460*/  @!P6 IMAD.IADD R18, R18, 0x1, -R21.reuse ;  /* 0x000000011212e824 */ /* 0x100fe200078e0a15 */
[C---:B------:R-:W-:Y:S01]  /*3470*/  ISETP.GT.U32.AND P6, PT, R21.reuse, R7, PT ;  /* 0x000000071500720c */ /* 0x040fe20003fc4070 */
[----:B------:R-:W-:Y:S01]  /*3480*/  IMAD.MOV R12, RZ, RZ, -R12 ;  /* 0x000000ffff0c7224 */ /* 0x000fe200078e0a0c */
[----:B------:R0:W-:Y:S01]  /*3490*/  STL [R1+0x374], R0 ;  /* 0x0003740001007387 */ /* 0x0001e20000100800 */
[--C-:B------:R-:W-:Y:S01]  /*34a0*/  @!P2 IMAD.IADD R2, R2, 0x1, -R21.reuse ;  /* 0x000000010202a824 */ /* 0x100fe200078e0a15 */
[C---:B------:R-:W-:Y:S01]  /*34b0*/  ISETP.GT.U32.AND P2, PT, R21.reuse, R8, PT ;  /* 0x000000081500720c */ /* 0x040fe20003f44070 */
[C---:B------:R-:W-:Y:S01]  /*34c0*/  IMAD R6, R21.reuse, R12, R6 ;  /* 0x0000000c15067224 */ /* 0x040fe200078e0206 */
[----:B------:R-:W-:Y:S01]  /*34d0*/  ISETP.GT.U32.AND P4, PT, R21, R18, PT ;  /* 0x000000121500720c */ /* 0x000fe20003f84070 */
[----:B------:R-:W-:Y:S01]  /*34e0*/  @!P0 IMAD.IADD R4, R4, 0x1, -R21 ;  /* 0x0000000104048824 */ /* 0x000fe200078e0a15 */
[----:B------:R-:W-:Y:S01]  /*34f0*/  LOP3.LUT R12, R19, 0x1ae, RZ, 0xfc, !PT ;  /* 0x000001ae130c7812 */ /* 0x000fe200078efcff */
[----:B------:R-:W-:Y:S01]  /*3500*/  IMAD.MOV.U32 R20, RZ, RZ, R2 ;  /* 0x000000ffff147224 */ /* 0x000fe200078e0002 */
[----:B------:R-:W-:Y:S01]  /*3510*/  IABS R14, R15 ;  /* 0x0000000f000e7213 */ /* 0x000fe20000000000 */
[----:B0-----:R-:W-:Y:S01]  /*3520*/  IMAD.MOV.U32 R0, RZ, RZ, R13 ;  /* 0x000000ffff007224 */ /* 0x001fe200078e000d */
[----:B------:R-:W-:Y:S01]  /*3530*/  IABS R5, R12 ;  /* 0x0000000c00057213 */ /* 0x000fe20000000000 */
[----:B------:R-:W-:Y:S01]  /*3540*/  @!P6 IMAD.IADD R7, R7, 0x1, -R21 ;  /* 0x000000010707e824 */ /* 0x000fe200078e0a15 */
[C---:B------:R-:W-:Y:S01]  /*3550*/  ISETP.GT.U32.AND P6, PT, R21.reuse, R6, PT ;  /* 0x000000061500720c */ /* 0x040fe20003fc4070 */
[----:B------:R-:W-:Y:S01]  /*3560*/  @!P1 IMAD.MOV R0, RZ, RZ, -R0 ;  /* 0x000000ffff009224 */ /* 0x000fe200078e0a00 */
[----:B------:R-:W-:Y:S01]  /*3570*/  ISETP.GT.U32.AND P1, PT, R21, R17, PT ;  /* 0x000000111500720c */ /* 0x000fe20003f24070 */
[----:B------:R-:W-:Y:S01]  /*3580*/  IMAD.MOV.U32 R13, RZ, RZ, R5 ;  /* 0x000000ffff0d7224 */ /* 0x000fe200078e0005 */
[----:B------:R-:W-:Y:S01]  /*3590*/  ISETP.GE.AND P0, PT, R11, RZ, PT ;  /* 0x000000ff0b00720c */ /* 0x000fe20003f06270 */
[--C-:B------:R-:W-:Y:S01]  /*35a0*/  @!P2 IMAD.IADD R8, R8, 0x1, -R21.reuse ;  /* 0x000000010808a824 */ /* 0x100fe200078e0a15 */
[----:B------:R0:W-:Y:S01]  /*35b0*/  STL [R1+0x370], R0 ;  /* 0x0003700001007387 */ /* 0x0001e20000100800 */
[----:B------:R-:W-:Y:S01]  /*35c0*/  @!P4 IMAD.IADD R18, R18, 0x1, -R21 ;  /* 0x000000011212c824 */ /* 0x000fe200078e0a15 */
[----:B------:R-:W-:Y:S01]  /*35d0*/  ISETP.GE.AND P4, PT, R9, RZ, PT ;  /* 0x000000ff0900720c */ /* 0x000fe20003f86270 */
[----:B------:R-:W-:Y:S01]  /*35e0*/  @!P5 IMAD.MOV R20, RZ, RZ, -R20 ;  /* 0x000000ffff14d224 */ /* 0x000fe200078e0a14 */
[----:B------:R-:W-:Y:S01]  /*35f0*/  ISETP.GE.AND P2, PT, R3, RZ, PT ;  /* 0x000000ff0300720c */ /* 0x000fe20003f46270 */
[----:B------:R-:W-:Y:S01]  /*3600*/  IMAD.HI.U32 R5, R23, R13, RZ ;  /* 0x0000000d17057227 */ /* 0x000fe200078e00ff */
[----:B------:R-:W-:-:S02]  /*3610*/  LOP3.LUT R2, R19, 0x1ac, RZ, 0xfc, !PT ;  /* 0x000001ac13027812 */ /* 0x000fc400078efcff */
[----:B------:R-:W-:Y:S01]  /*3620*/  STL [R1+0x35c], R20 ;  /* 0x00035c1401007387 */ /* 0x000fe20000100800 */
[----:B------:R-:W-:Y:S01]  /*3630*/  @!P1 IMAD.IADD R17, R17, 0x1, -R21 ;  /* 0x0000000111119824 */ /* 0x000fe200078e0a15 */
[----:B------:R-:W-:Y:S01]  /*3640*/  ISETP.GE.AND P1, PT, R16, RZ, PT ;  /* 0x000000ff1000720c */ /* 0x000fe20003f26270 */
[----:B0-----:R-:W-:Y:S01]  /*3650*/  IMAD.MOV.U32 R0, RZ, RZ, R4 ;  /* 0x000000ffff007224 */ /* 0x001fe200078e0004 */
[----:B------:R-:W-:Y:S01]  /*3660*/  LOP3.LUT R4, R19, 0x1aa, RZ, 0xfc, !PT ;  /* 0x000001aa13047812 */ /* 0x000fe200078efcff */
[----:B------:R-:W-:Y:S01]  /*3670*/  IMAD.HI.U32 R11, R23, R14, RZ ;  /* 0x0000000e170b7227 */ /* 0x000fe200078e00ff */
[----:B------:R-:W-:-:S03]  /*3680*/  ISETP.GT.U32.AND P5, PT, R21, R17, PT ;  /* 0x000000111500720c */ /* 0x000fc60003fa4070 */
[----:B------:R-:W-:Y:S01]  /*3690*/  @!P3 IMAD.MOV R0, RZ, RZ, -R0 ;  /* 0x000000ffff00b224 */ /* 0x000fe200078e0a00 */
[C---:B------:R-:W-:Y:S01]  /*36a0*/  ISETP.GT.U32.AND P3, PT, R21.reuse, R8, PT ;  /* 0x000000081500720c */ /* 0x040fe20003f64070 */
[----:B------:R-:W-:Y:S02]  /*36b0*/  IMAD.MOV R9, RZ, RZ, -R5 ;  /* 0x000000ffff097224 */ /* 0x000fe400078e0a05 */
[----:B------:R-:W-:Y:S01]  /*36c0*/  IMAD.MOV R11, RZ, RZ, -R11 ;  /* 0x000000ffff0b7224 */ /* 0x000fe200078e0a0b */
[----:B------:R0:W-:Y:S01]  /*36d0*/  STL [R1+0x358], R0 ;  /* 0x0003580001007387 */ /* 0x0001e20000100800 */
[----:B------:R-:W-:Y:S02]  /*36e0*/  @!P6 IMAD.IADD R6, R6, 0x1, -R21 ;  /* 0x000000010606e824 */ /* 0x000fe400078e0a15 */
[C---:B------:R-:W-:Y:S02]  /*36f0*/  IMAD R3, R21.reuse, R9, R13 ;  /* 0x0000000915037224 */ /* 0x040fe400078e020d */
[C---:B------:R-:W-:Y:S01]  /*3700*/  IMAD R5, R21.reuse, R11, R14 ;  /* 0x0000000b15057224 */ /* 0x040fe200078e020e */
[----:B------:R-:W-:Y:S01]  /*3710*/  ISETP.GT.U32.AND P6, PT, R21, R6, PT ;  /* 0x000000061500720c */ /* 0x000fe20003fc4070 */
[----:B------:R-:W-:Y:S01]  /*3720*/  @!P0 IMAD.MOV R7, RZ, RZ, -R7 ;  /* 0x000000ffff078224 */ /* 0x000fe200078e0a07 */
[----:B------:R-:W-:Y:S01]  /*3730*/  IABS R11, R2 ;  /* 0x00000002000b7213 */ /* 0x000fe20000000000 */
[--C-:B------:R-:W-:Y:S01]  /*3740*/  @!P5 IMAD.IADD R17, R17, 0x1, -R21.reuse ;  /* 0x000000011111d824 */ /* 0x100fe200078e0a15 */
[C---:B------:R-:W-:Y:S01]  /*3750*/  ISETP.GT.U32.AND P5, PT, R21.reuse, R3, PT ;  /* 0x000000031500720c */ /* 0x040fe20003fa4070 */
[----:B0-----:R-:W-:Y:S01]  /*3760*/  IMAD.MOV.U32 R0, RZ, RZ, R18 ;  /* 0x000000ffff007224 */ /* 0x001fe200078e0012 */
[----:B------:R-:W-:Y:S01]  /*3770*/  ISETP.GT.U32.AND P0, PT, R21, R5, PT ;  /* 0x000000051500720c */ /* 0x000fe20003f04070 */
[----:B------:R-:W-:Y:S01]  /*3780*/  @!P3 IMAD.IADD R8, R8, 0x1, -R21 ;  /* 0x000000010808b824 */ /* 0x000fe200078e0a15 */
[----:B------:R0:W-:Y:S01]  /*3790*/  STL [R1+0x354], R7 ;  /* 0x0003540701007387 */ /* 0x0001e20000100800 */
[----:B------:R-:W-:Y:S01]  /*37a0*/  @!P4 IMAD.MOV R0, RZ, RZ, -R0 ;  /* 0x000000ffff00c224 */ /* 0x000fe200078e0a00 */
[----:B------:R-:W-:Y:S01]  /*37b0*/  ISETP.GE.AND P4, PT, R10, RZ, PT ;  /* 0x000000ff0a00720c */ /* 0x000fe20003f86270 */
[----:B------:R-:W-:Y:S01]  /*37c0*/  IMAD.MOV.U32 R9, RZ, RZ, R17 ;  /* 0x000000ffff097224 */ /* 0x000fe200078e0011 */
[----:B------:R-:W-:Y:S01]  /*37d0*/  IABS R14, R4 ;  /* 0x00000004000e7213 */ /* 0x000fe20000000000 */
[----:B------:R-:W-:Y:S01]  /*37e0*/  @!P6 IMAD.IADD R6, R6, 0x1, -R21 ;  /* 0x000000010606e824 */ /* 0x000fe200078e0a15 */
[----:B------:R1:W-:Y:S01]  /*37f0*/  STL [R1+0x350], R0 ;  /* 0x0003500001007387 */ /* 0x0003e20000100800 */
[----:B------:R-:W-:Y:S01]  /*3800*/  @!P1 IMAD.MOV R9, RZ, RZ, -R9 ;  /* 0x000000ffff099224 */ /* 0x000fe200078e0a09 */
[----:B------:R-:W-:Y:S01]  /*3810*/  ISETP.GE.AND P3, PT, R15, RZ, PT ;  /* 0x000000ff0f00720c */ /* 0x000fe20003f66270 */
[----:B------:R-:W-:Y:S01]  /*3820*/  @!P5 IMAD.IADD R3, R3, 0x1, -R21 ;  /* 0x000000010303d824 */ /* 0x000fe200078e0a15 */
[----:B------:R-:W-:Y:S01]  /*3830*/  ISETP.GE.AND P6, PT, R12, RZ, PT ;  /* 0x000000ff0c00720c */ /* 0x000fe20003fc6270 */
[----:B0-----:R-:W-:Y:S01]  /*3840*/  IMAD.HI.U32 R7, R23, R11, RZ ;  /* 0x0000000b17077227 */ /* 0x001fe200078e00ff */
[----:B------:R0:W-:Y:S01]  /*3850*/  STL [R1+0x2fc], R9 ;  /* 0x0002fc0901007387 */ /* 0x0001e20000100800 */
[----:B------:R-:W-:-:S02]  /*3860*/  LOP3.LUT R12, R19, 0x1a8, RZ, 0xfc, !PT ;  /* 0x000001a8130c7812 */ /* 0x000fc400078efcff */
[----:B------:R-:W-:Y:S01]  /*3870*/  IMAD.MOV R7, RZ, RZ, -R7 ;  /* 0x000000ffff077224 */ /* 0x000fe200078e0a07 */
[----:B------:R-:W-:Y:S01]  /*3880*/  ISETP.GT.U32.AND P5, PT, R21, R3, PT ;  /* 0x000000031500720c */ /* 0x000fe20003fa4070 */
[----:B-1----:R-:W-:Y:S02]  /*3890*/  IMAD.MOV.U32 R0, RZ, RZ, R8 ;  /* 0x000000ffff007224 */ /* 0x002fe400078e0008 */
[----:B------:R-:W-:Y:S01]  /*38a0*/  @!P0 IMAD.IADD R5, R5, 0x1, -R21 ;  /* 0x0000000105058824 */ /* 0x000fe200078e0a15 */
[----:B------:R-:W-:Y:S01]  /*38b0*/  ISETP.GE.AND P0, PT, R2, RZ, PT ;  /* 0x000000ff0200720c */ /* 0x000fe20003f06270 */
[----:B------:R-:W-:Y:S01]  /*38c0*/  @!P2 IMAD.MOV R0, RZ, RZ, -R0 ;  /* 0x000000ffff00a224 */ /* 0x000fe200078e0a00 */
[----:B------:R-:W-:Y:S01]  /*38d0*/  ISETP.GE.AND P2, PT, R4, RZ, PT ;  /* 0x000000ff0400720c */ /* 0x000fe20003f46270 */
[C---:B------:R-:W-:Y:S01]  /*38e0*/  IMAD R11, R21.reuse, R7, R11 ;  /* 0x00000007150b7224 */ /* 0x040fe200078e020b */
[----:B------:R-:W-:Y:S01]  /*38f0*/  ISETP.GT.U32.AND P1, PT, R21, R5, PT ;  /* 0x000000051500720c */ /* 0x000fe20003f24070 */
[----:B------:R-:W-:Y:S01]  /*3900*/  IMAD.HI.U32 R2, R23, R14, RZ ;  /* 0x0000000e17027227 */ /* 0x000fe200078e00ff */
[----:B------:R1:W-:Y:S01]  /*3910*/  STL [R1+0x1c], R0 ;  /* 0x00001c0001007387 */ /* 0x0003e20000100800 */
[----:B------:R-:W-:-:S02]  /*3920*/  LOP3.LUT R4, R19, 0x1a6, RZ, 0xfc, !PT ;  /* 0x000001a613047812 */ /* 0x000fc400078efcff */
[----:B------:R-:W-:Y:S01]  /*3930*/  IMAD.MOV R2, RZ, RZ, -R2 ;  /* 0x000000ffff027224 */ /* 0x000fe200078e0a02 */
[----:B------:R-:W-:Y:S01]  /*3940*/  LOP3.LUT R7, R19, 0x1a0, RZ, 0xfc, !PT ;  /* 0x000001a013077812 */ /* 0x000fe200078efcff */
[--C-:B------:R-:W-:Y:S01]  /*3950*/  @!P5 IMAD.IADD R3, R3, 0x1, -R21.reuse ;  /* 0x000000010303d824 */ /* 0x100fe200078e0a15 */
[----:B0-----:R-:W-:Y:S01]  /*3960*/  IABS R9, R4 ;  /* 0x0000000400097213 */ /* 0x001fe20000000000 */
[----:B------:R-:W-:Y:S01]  /*3970*/  IMAD R14, R21, R2, R14 ;  /* 0x00000002150e7224 */ /* 0x000fe200078e020e */
[----:B------:R-:W-:Y:S01]  /*3980*/  LOP3.LUT R2, R19, 0x1a4, RZ, 0xfc, !PT ;  /* 0x000001a413027812 */ /* 0x000fe200078efcff */
[----:B-1----:R-:W-:Y:S01]  /*3990*/  IMAD.MOV.U32 R0, RZ, RZ, R6 ;  /* 0x000000ffff007224 */ /* 0x002fe200078e0006 */
[----:B------:R-:W-:Y:S01]  /*39a0*/  IABS R13, R7 ;  /* 0x00000007000d7213 */ /* 0x000fe20000000000 */
[----:B------:R-:W-:Y:S01]  /*39b0*/  @!P1 IMAD.IADD R5, R5, 0x1, -R21 ;  /* 0x0000000105059824 */ /* 0x000fe200078e0a15 */
[C---:B------:R-:W-:Y:S01]  /*39c0*/  ISETP.GT.U32.AND P5, PT, R21.reuse, R14, PT ;  /* 0x0000000e1500720c */ /* 0x040fe20003fa4070 */
[----:B------:R-:W-:Y:S01]  /*39d0*/  @!P4 IMAD.MOV R0, RZ, RZ, -R0 ;  /* 0x000000ffff00c224 */ /* 0x000fe200078e0a00 */
[----:B------:R-:W-:-:S02]  /*39e0*/  ISETP.GT.U32.AND P4, PT, R21, R11, PT ;  /* 0x0000000b1500720c */ /* 0x000fc40003f84070 */
[----:B------:R-:W-:Y:S02]  /*39f0*/  ISETP.GE.AND P1, PT, R12, RZ, PT ;  /* 0x000000ff0c00720c */ /* 0x000fe40003f26270 */
[----:B------:R-:W-:Y:S01]  /*3a00*/  IABS R12, R12 ;  /* 0x0000000c000c7213 */ /* 0x000fe20000000000 */
[----:B------:R0:W-:Y:S01]  /*3a10*/  STL [R1+0x18], R0 ;  /* 0x0000180001007387 */ /* 0x0001e20000100800 */
[----:B------:R-:W-:-:S03]  /*3a20*/  IABS R8, R2 ;  /* 0x0000000200087213 */ /* 0x000fc60000000000 */
[----:B------:R-:W-:-:S04]  /*3a30*/  IMAD.HI.U32 R6, R23, R12, RZ ;  /* 0x0000000c17067227 */ /* 0x000fc800078e00ff */
[----:B------:R-:W-:Y:S02]  /*3a40*/  @!P4 IMAD.IADD R11, R11, 0x1, -R21 ;  /* 0x000000010b0bc824 */ /* 0x000fe400078e0a15 */
[----:B0-----:R-:W-:Y:S02]  /*3a50*/  IMAD.MOV.U32 R0, RZ, RZ, R5 ;  /* 0x000000ffff007224 */ /* 0x001fe400078e0005 */
[----:B------:R-:W-:Y:S01]  /*3a60*/  IMAD.MOV R6, RZ, RZ, -R6 ;  /* 0x000000ffff067224 */ /* 0x000fe200078e0a06 */
[C---:B------:R-:W-:Y:S01]  /*3a70*/  ISETP.GT.U32.AND P4, PT, R21.reuse, R11, PT ;  /* 0x0000000b1500720c */ /* 0x040fe20003f84070 */
[----:B------:R-:W-:Y:S01]  /*3a80*/  @!P3 IMAD.MOV R0, RZ, RZ, -R0 ;  /* 0x000000ffff00b224 */ /* 0x000fe200078e0a00 */
[----:B------:R-:W-:Y:S01]  /*3a90*/  ISETP.GE.AND P3, PT, R4, RZ, PT ;  /* 0x000000ff0400720c */ /* 0x000fe20003f66270 */
[----:B------:R-:W-:Y:S02]  /*3aa0*/  @!P5 IMAD.IADD R14, R14, 0x1, -R21 ;  /* 0x000000010e0ed824 */ /* 0x000fe400078e0a15 */
[----:B------:R-:W-:Y:S01]  /*3ab0*/  IMAD R12, R21, R6, R12 ;  /* 0x00000006150c7224 */ /* 0x000fe200078e020c */
[----:B------:R0:W-:Y:S01]  /*3ac0*/  STL [R1+0x310], R0 ;  /* 0x0003100001007387 */ /* 0x0001e20000100800 */
[----:B------:R-:W-:Y:S01]  /*3ad0*/  IMAD.HI.U32 R4, R23, R8, RZ ;  /* 0x0000000817047227 */ /* 0x000fe200078e00ff */
[----:B------:R-:W-:-:S02]  /*3ae0*/  ISETP.GT.U32.AND P5, PT, R21, R14, PT ;  /* 0x0000000e1500720c */ /* 0x000fc40003fa4070 */
[----:B------:R-:W-:Y:S01]  /*3af0*/  LOP3.LUT R6, R19, 0x19e, RZ, 0xfc, !PT ;  /* 0x0000019e13067812 */ /* 0x000fe200078efcff */
[----:B------:R-:W-:-:S03]  /*3b00*/  IMAD.HI.U32 R5, R23, R9, RZ ;  /* 0x0000000917057227 */ /* 0x000fc600078e00ff */
[----:B------:R-:W-:Y:S01]  /*3b10*/  IABS R10, R6 ;  /* 0x00000006000a7213 */ /* 0x000fe20000000000 */
[----:B------:R-:W-:Y:S01]  /*3b20*/  @!P4 IMAD.IADD R11, R11, 0x1, -R21 ;  /* 0x000000010b0bc824 */ /* 0x000fe200078e0a15 */
[----:B------:R-:W-:Y:S01]  /*3b30*/  ISETP.GT.U32.AND P4, PT, R21, R12, PT ;  /* 0x0000000c1500720c */ /* 0x000fe20003f84070 */
[----:B0-----:R-:W-:Y:S01]  /*3b40*/  IMAD.MOV.U32 R0, RZ, RZ, R3 ;  /* 0x000000ffff007224 */ /* 0x001fe200078e0003 */
[C---:B------:R-:W-:Y:S01]  /*3b50*/  LOP3.LUT R3, R19.reuse, 0x19c, RZ, 0xfc, !PT ;  /* 0x0000019c13037812 */ /* 0x040fe200078efcff */
[----:B------:R-:W-:Y:S02]  /*3b60*/  IMAD.MOV R4, RZ, RZ, -R4 ;  /* 0x000000ffff047224 */ /* 0x000fe400078e0a04 */
[----:B------:R-:W-:Y:S01]  /*3b70*/  @!P6 IMAD.MOV R0, RZ, RZ, -R0 ;  /* 0x000000ffff00e224 */ /* 0x000fe200078e0a00 */
[----:B------:R-:W-:Y:S01]  /*3b80*/  ISETP.GE.AND P6, PT, R2, RZ, PT ;  /* 0x000000ff0200720c */ /* 0x000fe20003fc6270 */
[----:B------:R-:W-:Y:S01]  /*3b90*/  IMAD.MOV R5, RZ, RZ, -R5 ;  /* 0x000000ffff057224 */ /* 0x000fe200078e0a05 */
[----:B------:R-:W-:Y:S01]  /*3ba0*/  LOP3.LUT R2, R19, 0x1a2, RZ, 0xfc, !PT ;  /* 0x000001a213027812 */ /* 0x000fe200078efcff */
[C---:B------:R-:W-:Y:S01]  /*3bb0*/  IMAD R8, R21.reuse, R4, R8 ;  /* 0x0000000415087224 */ /* 0x040fe200078e0208 */
[----:B------:R0:W-:Y:S01]  /*3bc0*/  STL [R1+0x34c], R0 ;  /* 0x00034c0001007387 */ /* 0x0001e20000100800 */
[C---:B------:R-:W-:Y:S01]  /*3bd0*/  IMAD R9, R21.reuse, R5, R9 ;  /* 0x0000000515097224 */ /* 0x040fe200078e0209 */
[----:B------:R-:W-:Y:S01]  /*3be0*/  IABS R4, R2 ;  /* 0x0000000200047213 */ /* 0x000fe20000000000 */
[--C-:B------:R-:W-:Y:S01]  /*3bf0*/  @!P5 IMAD.IADD R14, R14, 0x1, -R21.reuse ;  /* 0x000000010e0ed824 */ /* 0x100fe200078e0a15 */
[----:B------:R-:W-:Y:S01]  /*3c00*/  IABS R5, R3 ;  /* 0x0000000300057213 */ /* 0x000fe20000000000 */
[----:B------:R-:W-:Y:S01]  /*3c10*/  @!P4 IMAD.IADD R12, R12, 0x1, -R21 ;  /* 0x000000010c0cc824 */ /* 0x000fe200078e0a15 */
[----:B------:R-:W-:Y:S01]  /*3c20*/  ISETP.GT.U32.AND P5, PT, R21, R9, PT ;  /* 0x000000091500720c */ /* 0x000fe20003fa4070 */
[----:B0-----:R-:W-:-:S03]  /*3c30*/  IMAD.MOV.U32 R0, RZ, RZ, R11 ;  /* 0x000000ffff007224 */ /* 0x001fc600078e000b */
[----:B------:R-:W-:Y:S01]  /*3c40*/  ISETP.GT.U32.AND P4, PT, R21, R12, PT ;  /* 0x0000000c1500720c */ /* 0x000fe20003f84070 */
[----:B------:R-:W-:-:S04]  /*3c50*/  IMAD.HI.U32 R11, R23, R4, RZ ;  /* 0x00000004170b7227 */ /* 0x000fc800078e00ff */
[----:B------:R-:W-:Y:S01]  /*3c60*/  @!P0 IMAD.MOV R0, RZ, RZ, -R0 ;  /* 0x000000ffff008224 */ /* 0x000fe200078e0a00 */
[----:B------:R-:W-:Y:S01]  /*3c70*/  ISETP.GT.U32.AND P0, PT, R21, R8, PT ;  /* 0x000000081500720c */ /* 0x000fe20003f04070 */
[----:B------:R-:W-:Y:S02]  /*3c80*/  IMAD.MOV R11, RZ, RZ, -R11 ;  /* 0x000000ffff0b7224 */ /* 0x000fe400078e0a0b */
[--C-:B------:R-:W-:Y:S01]  /*3c90*/  @!P5 IMAD.IADD R9, R9, 0x1, -R21.reuse ;  /* 0x000000010909d824 */ /* 0x100fe200078e0a15 */
[----:B------:R0:W-:Y:S03]  /*3ca0*/  STL [R1+0x348], R0 ;  /* 0x0003480001007387 */ /* 0x0001e60000100800 */
[----:B------:R-:W-:Y:S01]  /*3cb0*/  @!P4 IMAD.IADD R12, R12, 0x1, -R21 ;  /* 0x000000010c0cc824 */ /* 0x000fe200078e0a15 */
[----:B------:R-:W-:-:S05]  /*3cc0*/  ISETP.GT.U32.AND P5, PT, R21, R9, PT ;  /* 0x000000091500720c */ /* 0x000fca0003fa4070 */
[----:B------:R-:W-:Y:S02]  /*3cd0*/  @!P0 IMAD.IADD R8, R8, 0x1, -R21 ;  /* 0x0000000108088824 */ /* 0x000fe400078e0a15 */
[----:B0-----:R-:W-:Y:S02]  /*3ce0*/  IMAD.MOV.U32 R0, RZ, RZ, R14 ;  /* 0x000000ffff007224 */ /* 0x001fe400078e000e */
[----:B------:R-:W-:Y:S01]  /*3cf0*/  IMAD.HI.U32 R14, R23, R13, RZ ;  /* 0x0000000d170e7227 */ /* 0x000fe200078e00ff */
[----:B------:R-:W-:-:S03]  /*3d00*/  ISETP.GT.U32.AND P0, PT, R21, R8, PT ;  /* 0x000000081500720c */ /* 0x000fc60003f04070 */
[----:B------:R-:W-:Y:S01]  /*3d10*/  @!P2 IMAD.MOV R0, RZ, RZ, -R0 ;  /* 0x000000ffff00a224 */ /* 0x000fe200078e0a00 */
[----:B------:R-:W-:Y:S01]  /*3d20*/  ISETP.GE.AND P2, PT, R2, RZ, PT ;  /* 0x000000ff0200720c */ /* 0x000fe20003f46270 */
[----:B------:R-:W-:Y:S02]  /*3d30*/  IMAD R2, R21, R11, R4 ;  /* 0x0000000b15027224 */ /* 0x000fe400078e0204 */
[----:B------:R-:W-:Y:S01]  /*3d40*/  IMAD.HI.U32 R4, R23, R10, RZ ;  /* 0x0000000a17047227 */ /* 0x000fe200078e00ff */
[----:B------:R0:W-:Y:S02]  /*3d50*/  STL [R1+0x344], R0 ;  /* 0x0003440001007387 */ /* 0x0001e40000100800 */
[----:B------:R-:W-:Y:S01]  /*3d60*/  ISETP.GT.U32.AND P4, PT, R21, R2, PT ;  /* 0x000000021500720c */ /* 0x000fe20003f84070 */
[----:B------:R-:W-:-:S04]  /*3d70*/  IMAD.HI.U32 R11, R23, R5, RZ ;  /* 0x00000005170b7227 */ /* 0x000fc800078e00ff */
[----:B------:R-:W-:Y:S02]  /*3d80*/  IMAD.MOV R4, RZ, RZ, -R4 ;  /* 0x000000ffff047224 */ /* 0x000fe400078e0a04 */
[----:B------:R-:W-:Y:S02]  /*3d90*/  IMAD.MOV R14, RZ, RZ, -R14 ;  /* 0x000000ffff0e7224 */ /* 0x000fe400078e0a0e */
[----:B0-----:R-:W-:Y:S02]  /*3da0*/  IMAD.MOV.U32 R0, RZ, RZ, R12 ;  /* 0x000000ffff007224 */ /* 0x001fe400078e000c */
[----:B------:R-:W-:Y:S02]  /*3db0*/  IMAD.MOV R11, RZ, RZ, -R11 ;  /* 0x000000ffff0b7224 */ /* 0x000fe400078e0a0b */
[----:B------:R-:W-:Y:S02]  /*3dc0*/  @!P1 IMAD.MOV R0, RZ, RZ, -R0 ;  /* 0x000000ffff009224 */ /* 0x000fe400078e0a00 */
[----:B------:R-:W-:Y:S01]  /*3dd0*/  IMAD R10, R21, R4, R10 ;  /* 0x00000004150a7224 */ /* 0x000fe200078e020a */
[----:B------:R-:W-:Y:S01]  /*3de0*/  LOP3.LUT R4, R19, 0x19a, RZ, 0xfc, !PT ;  /* 0x0000019a13047812 */ /* 0x000fe200078efcff */
[--C-:B------:R-:W-:Y:S01]  /*3df0*/  @!P0 IMAD.IADD R8, R8, 0x1, -R21.reuse ;  /* 0x0000000108088824 */ /* 0x100fe200078e0a15 */
[----:B------:R0:W-:Y:S01]  /*3e00*/  STL [R1+0x330], R0 ;  /* 0x0003300001007387 */ /* 0x0001e20000100800 */
[----:B------:R-:W-:Y:S01]  /*3e10*/  @!P5 IMAD.IADD R9, R9, 0x1, -R21 ;  /* 0x000000010909d824 */ /* 0x000fe200078e0a15 */
[----:B------:R-:W-:Y:S01]  /*3e20*/  ISETP.GE.AND P5, PT, R7, RZ, PT ;  /* 0x000000ff0700720c */ /* 0x000fe20003fa6270 */
[C---:B------:R-:W-:Y:S01]  /*3e30*/  IMAD R7, R21.reuse, R14, R13 ;  /* 0x0000000e15077224 */ /* 0x040fe200078e020d */
[C---:B------:R-:W-:Y:S01]  /*3e40*/  ISETP.GT.U32.AND P0, PT, R21.reuse, R10, PT ;  /* 0x0000000a1500720c */ /* 0x040fe20003f04070 */
[C---:B------:R-:W-:Y:S01]  /*3e50*/  IMAD R5, R21.reuse, R11, R5 ;  /* 0x0000000b15057224 */ /* 0x040fe200078e0205 */
[----:B------:R-:W-:Y:S01]  /*3e60*/  IABS R11, R4 ;  /* 0x00000004000b7213 */ /* 0x000fe20000000000 */
[----:B------:R-:W-:Y:S01]  /*3e70*/  @!P4 IMAD.IADD R2, R2, 0x1, -R21 ;  /* 0x000000010202c824 */ /* 0x000fe200078e0a15 */
[----:B------:R-:W-:Y:S01]  /*3e80*/  ISETP.GT.U32.AND P1, PT, R21, R7, PT ;  /* 0x000000071500720c */ /* 0x000fe20003f24070 */
[----:B------:R-:W-:-:S02]  /*3e90*/  IMAD.MOV.U32 R12, RZ, RZ, R9 ;  /* 0x000000ffff0c7224 */ /* 0x000fc400078e0009 */
[----:B0-----:R-:W-:Y:S01]  /*3ea0*/  IMAD.MOV.U32 R0, RZ, RZ, R8 ;  /* 0x000000ffff007224 */ /* 0x001fe200078e0008 */
[----:B------:R-:W-:Y:S01]  /*3eb0*/  ISETP.GT.U32.AND P4, PT, R21, R2, PT ;  /* 0x000000021500720c */ /* 0x000fe20003f84070 */
[----:B------:R-:W-:Y:S01]  /*3ec0*/  IMAD.MOV.U32 R9, RZ, RZ, R11 ;  /* 0x000000ffff097224 */ /* 0x000fe200078e000b */
[----:B------:R-:W-:Y:S01]  /*3ed0*/  LOP3.LUT R8, R19, 0x198, RZ, 0xfc, !PT ;  /* 0x0000019813087812 */ /* 0x000fe200078efcff */
[----:B------:R-:W-:Y:S01]  /*3ee0*/  @!P6 IMAD.MOV R0, RZ, RZ, -R0 ;  /* 0x000000ffff00e224 */ /* 0x000fe200078e0a00 */
[----:B------:R-:W-:Y:S01]  /*3ef0*/  ISETP.GT.U32.AND P6, PT, R21, R5, PT ;  /* 0x000000051500720c */ /* 0x000fe20003fc4070 */
[----:B------:R-:W-:Y:S01]  /*3f00*/  @!P3 IMAD.MOV R12, RZ, RZ, -R12 ;  /* 0x000000ffff0cb224 */ /* 0x000fe200078e0a0c */
[----:B------:R-:W-:Y:S01]  /*3f10*/  ISETP.GE.AND P3, PT, R6, RZ, PT ;  /* 0x000000ff0600720c */ /* 0x000fe20003f66270 */
[----:B------:R-:W-:Y:S01]  /*3f20*/  IMAD.HI.U32 R6, R23, R9, RZ ;  /* 0x0000000917067227 */ /* 0x000fe200078e00ff */
[----:B------:R-:W-:Y:S02]  /*3f30*/  IABS R11, R8 ;  /* 0x00000008000b7213 */ /* 0x000fe40000000000 */
[----:B------:R-:W-:Y:S01]  /*3f40*/  STL [R1+0x338], R12 ;  /* 0x0003380c01007387 */ /* 0x000fe20000100800 */
[----:B------:R-:W-:-:S02]  /*3f50*/  @!P0 IMAD.IADD R10, R10, 0x1, -R21 ;  /* 0x000000010a0a8824 */ /* 0x000fc400078e0a15 */
[----:B------:R-:W-:Y:S01]  /*3f60*/  IMAD.MOV R6, RZ, RZ, -R6 ;  /* 0x000000ffff067224 */ /* 0x000fe200078e0a06 */
[----:B------:R0:W-:Y:S01]  /*3f70*/  STL [R1+0x33c], R0 ;  /* 0x00033c0001007387 */ /* 0x0001e20000100800 */
[--C-:B------:R-:W-:Y:S01]  /*3f80*/  @!P1 IMAD.IADD R7, R7, 0x1, -R21.reuse ;  /* 0x0000000107079824 */ /* 0x100fe200078e0a15 */
[----:B------:R-:W-:Y:S01]  /*3f90*/  ISETP.GE.AND P1, PT, R4, RZ, PT ;  /* 0x000000ff0400720c */ /* 0x000fe20003f26270 */
[--C-:B------:R-:W-:Y:S01]  /*3fa0*/  @!P6 IMAD.IADD R5, R5, 0x1, -R21.reuse ;  /* 0x000000010505e824 */ /* 0x100fe200078e0a15 */
[C---:B------:R-:W-:Y:S01]  /*3fb0*/  ISETP.GT.U32.AND P6, PT, R21.reuse, R10, PT ;  /* 0x0000000a1500720c */ /* 0x040fe20003fc4070 */
[----:B------:R-:W-:Y:S01]  /*3fc0*/  @!P4 IMAD.IADD R2, R2, 0x1, -R21 ;  /* 0x000000010202c824 */ /* 0x000fe200078e0a15 */
[C---:B------:R-:W-:Y:S01]  /*3fd0*/  ISETP.GT.U32.AND P0, PT, R21.reuse, R7, PT ;  /* 0x000000071500720c */ /* 0x040fe20003f04070 */
[----:B------:R-:W-:Y:S01]  /*3fe0*/  IMAD R9, R21, R6, R9 ;  /* 0x0000000615097224 */ /* 0x000fe200078e0209 */
[----:B------:R-:W-:Y:S01]  /*3ff0*/  ISETP.GE.AND P4, PT, R3, RZ, PT ;  /* 0x000000ff0300720c */ /* 0x000fe20003f86270 */
[----:B------:R-:W-:Y:S01]  /*4000*/  IMAD.HI.U32 R6, R23, R11, RZ ;  /* 0x0000000b17067227 */ /* 0x000fe200078e00ff */
[----:B------:R-:W-:-:S02]  /*4010*/  LOP3.LUT R3, R19, 0x192, RZ, 0xfc, !PT ;  /* 0x0000019213037812 */ /* 0x000fc400078efcff */
[C---:B------:R-:W-:Y:S01]  /*4020*/  LOP3.LUT R4, R19.reuse, 0x196, RZ, 0xfc, !PT ;  /* 0x0000019613047812 */ /* 0x040fe200078efcff */
[----:B0-----:R-:W-:Y:S01]  /*4030*/  IMAD.MOV.U32 R0, RZ, RZ, R2 ;  /* 0x000000ffff007224 */ /* 0x001fe200078e0002 */
[----:B------:R-:W-:Y:S01]  /*4040*/  IABS R13, R3 ;  /* 0x00000003000d7213 */ /* 0x000fe20000000000 */
[----:B------:R-:W-:Y:S01]  /*4050*/  IMAD.MOV R6, RZ, RZ, -R6 ;  /* 0x000000ffff067224 */ /* 0x000fe200078e0a06 */
[----:B------:R-:W-:Y:S01]  /*4060*/  LOP3.LUT R2, R19, 0x194, RZ, 0xfc, !PT ;  /* 0x0000019413027812 */ /* 0x000fe200078efcff */
[----:B------:R-:W-:Y:S01]  /*4070*/  @!P2 IMAD.MOV R0, RZ, RZ, -R0 ;  /* 0x000000ffff00a224 */ /* 0x000fe200078e0a00 */
[C---:B------:R-:W-:Y:S01]  /*4080*/  ISETP.GT.U32.AND P2, PT, R21.reuse, R5, PT ;  /* 0x000000051500720c */ /* 0x040fe20003f44070 */
[----:B------:R-:W-:Y:S01]  /*4090*/  IMAD R11, R21, R6, R11 ;  /* 0x00000006150b7224 */ /* 0x000fe200078e020b */
[----:B------:R-:W-:Y:S01]  /*40a0*/  IABS R12, R4 ;  /* 0x00000004000c7213 */ /* 0x000fe20000000000 */
[--C-:B------:R-:W-:Y:S01]  /*40b0*/  @!P6 IMAD.IADD R10, R10, 0x1, -R21.reuse ;  /* 0x000000010a0ae824 */ /* 0x100fe200078e0a15 */
[----:B------:R-:W-:Y:S01]  /*40c0*/  IABS R6, R2 ;  /* 0x0000000200067213 */ /* 0x000fe20000000000 */
[----:B------:R-:W-:Y:S01]  /*40d0*/  @!P0 IMAD.IADD R7, R7, 0x1, -R21 ;  /* 0x0000000107078824 */ /* 0x000fe200078e0a15 */
[C---:B------:R-:W-:Y:S01]  /*40e0*/  ISETP.GT.U32.AND P6, PT, R21.reuse, R11, PT ;  /* 0x0000000b1500720c */ /* 0x040fe20003fc4070 */
[----:B------:R0:W-:Y:S01]  /*40f0*/  STL [R1+0x340], R0 ;  /* 0x0003400001007387 */ /* 0x0001e20000100800 */
[----:B------:R-:W-:Y:S01]  /*4100*/  ISETP.GT.U32.AND P0, PT, R21, R9, PT ;  /* 0x000000091500720c */ /* 0x000fe20003f04070 */
[----:B------:R-:W-:-:S04]  /*4110*/  IMAD.HI.U32 R14, R23, R6, RZ ;  /* 0x00000006170e7227 */ /* 0x000fc800078e00ff */
[----:B------:R-:W-:Y:S01]  /*4120*/  @!P2 IMAD.IADD R5, R5, 0x1, -R21 ;  /* 0x000000010505a824 */ /* 0x000fe200078e0a15 */
[----:B------:R-:W-:Y:S01]  /*4130*/  ISETP.GE.AND P2, PT, R8, RZ, PT ;  /* 0x000000ff0800720c */ /* 0x000fe20003f46270 */
[----:B------:R-:W-:Y:S02]  /*4140*/  IMAD.MOV.U32 R8, RZ, RZ, R13 ;  /* 0x000000ffff087224 */ /* 0x000fe400078e000d */
[----:B------:R-:W-:-:S04]  /*4150*/  IMAD.HI.U32 R13, R23, R12, RZ ;  /* 0x0000000c170d7227 */ /* 0x000fc800078e00ff */
[----:B0-----:R-:W-:Y:S02]  /*4160*/  IMAD.MOV.U32 R0, RZ, RZ, R7 ;  /* 0x000000ffff007224 */ /* 0x001fe400078e0007 */
[----:B------:R-:W-:Y:S02]  /*4170*/  @!P6 IMAD.IADD R11, R11, 0x1, -R21 ;  /* 0x000000010b0be824 */ /* 0x000fe400078e0a15 */
[----:B------:R-:W-:Y:S02]  /*4180*/  IMAD.MOV R13, RZ, RZ, -R13 ;  /* 0x000000ffff0d7224 */ /* 0x000fe400078e0a0d */
[----:B------:R-:W-:Y:S01]  /*4190*/  @!P0 IMAD.IADD R9, R9, 0x1, -R21 ;  /* 0x0000000109098824 */ /* 0x000fe200078e0a15 */
[----:B------:R-:W-:Y:S01]  /*41a0*/  ISETP.GE.AND P0, PT, R4, RZ, PT ;  /* 0x000000ff0400720c */ /* 0x000fe20003f06270 */
[----:B------:R-:W-:Y:S01]  /*41b0*/  @!P5 IMAD.MOV R0, RZ, RZ, -R0 ;  /* 0x000000ffff00d224 */ /* 0x000fe200078e0a00 */
[----:B------:R-:W-:Y:S01]  /*41c0*/  ISETP.GT.U32.AND P6, PT, R21, R11, PT ;  /* 0x0000000b1500720c */ /* 0x000fe20003fc4070 */
[----:B------:R-:W-:Y:S01]  /*41d0*/  IMAD.HI.U32 R4, R23, R8, RZ ;  /* 0x0000000817047227 */ /* 0x000fe200078e00ff */
[----:B------:R-:W-:-:S02]  /*41e0*/  ISETP.GT.U32.AND P5, PT, R21, R9, PT ;  /* 0x000000091500720c */ /* 0x000fc40003fa4070 */
[----:B------:R0:W-:Y:S01]  /*41f0*/  STL [R1+0x334], R0 ;  /* 0x0003340001007387 */ /* 0x0001e20000100800 */
[----:B------:R-:W-:Y:S02]  /*4200*/  IMAD.MOV R7, RZ, RZ, -R14 ;  /* 0x000000ffff077224 */ /* 0x000fe400078e0a0e */
[----:B------:R-:W-:Y:S01]  /*4210*/  IMAD R12, R21, R13, R12 ;  /* 0x0000000d150c7224 */ /* 0x000fe200078e020c */
[----:B------:R-:W-:Y:S01]  /*4220*/  LOP3.LUT R13, R19, 0x190, RZ, 0xfc, !PT ;  /* 0x00000190130d7812 */ /* 0x000fe200078efcff */
[----:B------:R-:W-:Y:S02]  /*4230*/  IMAD.MOV R4, RZ, RZ, -R4 ;  /* 0x000000ffff047224 */ /* 0x000fe400078e0a04 */
[C---:B------:R-:W-:Y:S02]  /*4240*/  IMAD R6, R21.reuse, R7, R6 ;  /* 0x0000000715067224 */ /* 0x040fe400078e0206 */
[----:B------:R-:W-:Y:S01]  /*4250*/  @!P3 IMAD.MOV R10, RZ, RZ, -R10 ;  /* 0x000000ffff0ab224 */ /* 0x000fe200078e0a0a */
[----:B------:R-:W-:Y:S01]  /*4260*/  ISETP.GT.U32.AND P3, PT, R21, R12, PT ;  /* 0x0000000c1500720c */ /* 0x000fe20003f64070 */
[----:B0-----:R-:W-:-:S02]  /*4270*/  IMAD.MOV.U32 R0, RZ, RZ, R5 ;  /* 0x000000ffff007224 */ /* 0x001fc400078e0005 */
[C---:B------:R-:W-:Y:S01]  /*4280*/  IMAD R8, R21.reuse, R4, R8 ;  /* 0x0000000415087224 */ /* 0x040fe200078e0208 */
[----:B------:R-:W-:Y:S01]  /*4290*/  IABS R4, R13 ;  /* 0x0000000d00047213 */ /* 0x000fe20000000000 */
[----:B------:R-:W-:Y:S01]  /*42a0*/  @!P4 IMAD.MOV R0, RZ, RZ, -R0 ;  /* 0x000000ffff00c224 */ /* 0x000fe200078e0a00 */
[----:B------:R-:W-:Y:S01]  /*42b0*/  ISETP.GT.U32.AND P4, PT, R21, R6, PT ;  /* 0x000000061500720c */ /* 0x000fe20003f84070 */
[--C-:B------:R-:W-:Y:S01]  /*42c0*/  @!P6 IMAD.IADD R11, R11, 0x1, -R21.reuse ;  /* 0x000000010b0be824 */ /* 0x100fe200078e0a15 */
[----:B------:R-:W-:Y:S01]  /*42d0*/  ISETP.GT.U32.AND P6, PT, R21, R8, PT ;  /* 0x000000081500720c */ /* 0x000fe20003fc4070 */
[--C-:B------:R-:W-:Y:S01]  /*42e0*/  @!P5 IMAD.IADD R9, R9, 0x1, -R21.reuse ;  /* 0x000000010909d824 */ /* 0x100fe200078e0a15 */
[----:B------:R-:W-:Y:S01]  /*42f0*/  ISETP.GE.AND P5, PT, R2, RZ, PT ;  /* 0x000000ff0200720c */ /* 0x000fe20003fa6270 */
[----:B------:R-:W-:Y:S01]  /*4300*/  IMAD.HI.U32 R7, R23, R4, RZ ;  /* 0x0000000417077227 */ /* 0x000fe200078e00ff */
[----:B------:R-:W-:Y:S01]  /*4310*/  LOP3.LUT R2, R19, 0x18e, RZ, 0xfc, !PT ;  /* 0x0000018e13027812 */ /* 0x000fe200078efcff */
[----:B------:R-:W-:Y:S02]  /*4320*/  STL [R1+0x324], R10 ;  /* 0x0003240a01007387 */ /* 0x000fe40000100800 */
[----:B------:R-:W-:Y:S01]  /*4330*/  @!P3 IMAD.IADD R12, R12, 0x1, -R21 ;  /* 0x000000010c0cb824 */ /* 0x000fe200078e0a15 */
[----:B------:R-:W-:Y:S01]  /*4340*/  IABS R5, R2 ;  /* 0x0000000200057213 */ /* 0x000fe20000000000 */
[----:B------:R0:W-:Y:S01]  /*4350*/  STL [R1+0x328], R0 ;  /* 0x0003280001007387 */ /* 0x0001e20000100800 */
[----:B------:R-:W-:Y:S01]  /*4360*/  IMAD.MOV R7, RZ, RZ, -R7 ;  /* 0x000000ffff077224 */ /* 0x000fe200078e0a07 */
[----:B------:R-:W-:Y:S01]  /*4370*/  ISETP.GE.AND P3, PT, R3, RZ, PT ;  /* 0x000000ff0300720c */ /* 0x000fe20003f66270 */
[--C-:B------:R-:W-:Y:S01]  /*4380*/  @!P4 IMAD.IADD R6, R6, 0x1, -R21.reuse ;  /* 0x000000010606c824 */ /* 0x100fe200078e0a15 */
[----:B------:R-:W-:Y:S01]  /*4390*/  ISETP.GT.U32.AND P4, PT, R21, R12, PT ;  /* 0x0000000c1500720c */ /* 0x000fe20003f84070 */
[----:B------:R-:W-:Y:S01]  /*43a0*/  @!P6 IMAD.IADD R8, R8, 0x1, -R21 ;  /* 0x000000010808e824 */ /* 0x000fe200078e0a15 */
[----:B------:R-:W-:Y:S01]  /*43b0*/  LOP3.LUT R3, R19, 0x18c, RZ, 0xfc, !PT ;  /* 0x0000018c13037812 */ /* 0x000fe200078efcff */
[C---:B------:R-:W-:Y:S01]  /*43c0*/  IMAD R4, R21.reuse, R7, R4 ;  /* 0x0000000715047224 */ /* 0x040fe200078e0204 */
[----:B------:R-:W-:Y:S01]  /*43d0*/  ISETP.GT.U32.AND P6, PT, R21, R6, PT ;  /* 0x000000061500720c */ /* 0x000fe20003fc4070 */
[----:B------:R-:W-:Y:S01]  /*43e0*/  @!P2 IMAD.MOV R11, RZ, RZ, -R11 ;  /* 0x000000ffff0ba224 */ /* 0x000fe200078e0a0b */
[----:B------:R-:W-:Y:S01]  /*43f0*/  IABS R15, R3 ;  /* 0x00000003000f7213 */ /* 0x000fe20000000000 */
[----:B0-----:R-:W-:Y:S01]  /*4400*/  IMAD.MOV.U32 R0, RZ, RZ, R9 ;  /* 0x000000ffff007224 */ /* 0x001fe200078e0009 */
[----:B------:R-:W-:Y:S01]  /*4410*/  LOP3.LUT R7, R19, 0x18a, RZ, 0xfc, !PT ;  /* 0x0000018a13077812 */ /* 0x000fe200078efcff */
[----:B------:R-:W-:Y:S01]  /*4420*/  IMAD.HI.U32 R9, R23, R5, RZ ;  /* 0x0000000517097227 */ /* 0x000fe200078e00ff */
[----:B------:R-:W-:-:S03]  /*4430*/  LOP3.LUT R10, R19, 0x188, RZ, 0xfc, !PT ;  /* 0x00000188130a7812 */ /* 0x000fc600078efcff */
[----:B------:R-:W-:Y:S02]  /*4440*/  IMAD.MOV R9, RZ, RZ, -R9 ;  /* 0x000000ffff097224 */ /* 0x000fe400078e0a09 */
[----:B------:R-:W-:Y:S01]  /*4450*/  @!P4 IMAD.IADD R12, R12, 0x1, -R21 ;  /* 0x000000010c0cc824 */ /* 0x000fe200078e0a15 */
[C---:B------:R-:W-:Y:S01]  /*4460*/  ISETP.GT.U32.AND P4, PT, R21.reuse, R4, PT ;  /* 0x000000041500720c */ /* 0x040fe20003f84070 */
[C---:B------:R-:W-:Y:S01]  /*4470*/  IMAD R5, R21.reuse, R9, R5 ;  /* 0x0000000915057224 */ /* 0x040fe200078e0205 */
[----:B------:R-:W-:Y:S01]  /*4480*/  IABS R9, R7 ;  /* 0x0000000700097213 */ /* 0x000fe20000000000 */
[----:B------:R-:W-:Y:S02]  /*4490*/  @!P6 IMAD.IADD R6, R6, 0x1, -R21 ;  /* 0x000000010606e824 */ /* 0x000fe400078e0a15 */
[----:B------:R-:W-:Y:S01]  /*44a0*/  @!P1 IMAD.MOV R0, RZ, RZ, -R0 ;  /* 0x000000ffff009224 */ /* 0x000fe200078e0a00 */
[----:B------:R-:W-:Y:S01]  /*44b0*/  ISETP.GT.U32.AND P6, PT, R21, R5, PT ;  /* 0x000000051500720c */ /* 0x000fe20003fc4070 */
[----:B------:R-:W-:Y:S01]  /*44c0*/  IMAD.HI.U32 R16, R23, R15, RZ ;  /* 0x0000000f17107227 */ /* 0x000fe200078e00ff */
[----:B------:R-:W-:-:S02]  /*44d0*/  ISETP.GT.U32.AND P1, PT, R21, R8, PT ;  /* 0x000000081500720c */ /* 0x000fc40003f24070 */
[----:B------:R0:W-:Y:S01]  /*44e0*/  STL [R1+0x32c], R0 ;  /* 0x00032c0001007387 */ /* 0x0001e20000100800 */
[----:B------:R-:W-:Y:S02]  /*44f0*/  IMAD.MOV R16, RZ, RZ, -R16 ;  /* 0x000000ffff107224 */ /* 0x000fe400078e0a10 */
[--C-:B------:R-:W-:Y:S01]  /*4500*/  @!P4 IMAD.IADD R4, R4, 0x1, -R21.reuse ;  /* 0x000000010404c824 */ /* 0x100fe200078e0a15 */
[----:B------:R-:W-:Y:S01]  /*4510*/  ISETP.GE.AND P4, PT, R2, RZ, PT ;  /* 0x000000ff0200720c */ /* 0x000fe20003f86270 */
[----:B------:R-:W-:Y:S01]  /*4520*/  IMAD.HI.U32 R14, R23, R9, RZ ;  /* 0x00000009170e7227 */ /* 0x000fe200078e00ff */
[----:B------:R-:W-:Y:S03]  /*4530*/  STL [R1+0x320], R11 ;  /* 0x0003200b01007387 */ /* 0x000fe60000100800 */
[----:B------:R-:W-:Y:S01]  /*4540*/  @!P6 IMAD.IADD R5, R5, 0x1, -R21 ;  /* 0x000000010505e824 */ /* 0x000fe200078e0a15 */
[----:B------:R-:W-:Y:S01]  /*4550*/  ISETP.GT.U32.AND P6, PT, R21, R4, PT ;  /* 0x000000041500720c */ /* 0x000fe20003fc4070 */
[----:B0-----:R-:W-:-:S02]  /*4560*/  IMAD.MOV.U32 R0, RZ, RZ, R12 ;  /* 0x000000ffff007224 */ /* 0x001fc400078e000c */
[----:B------:R-:W-:Y:S01]  /*4570*/  @!P1 IMAD.IADD R8, R8, 0x1, -R21 ;  /* 0x0000000108089824 */ /* 0x000fe200078e0a15 */
[----:B------:R-:W-:Y:S01]  /*4580*/  ISETP.GE.AND P1, PT, R13, RZ, PT ;  /* 0x000000ff0d00720c */ /* 0x000fe20003f26270 */
[----:B------:R-:W-:Y:S01]  /*4590*/  @!P0 IMAD.MOV R0, RZ, RZ, -R0 ;  /* 0x000000ffff008224 */ /* 0x000fe200078e0a00 */
[C---:B------:R-:W-:Y:S01]  /*45a0*/  ISETP.GT.U32.AND P0, PT, R21.reuse, R5, PT ;  /* 0x000000051500720c */ /* 0x040fe20003f04070 */
[C---:B------:R-:W-:Y:S01]  /*45b0*/  IMAD R2, R21.reuse, R16, R15 ;  /* 0x0000001015027224 */ /* 0x040fe200078e020f */
[----:B------:R-:W-:Y:S01]  /*45c0*/  IABS R13, R10 ;  /* 0x0000000a000d7213 */ /* 0x000fe20000000000 */
[----:B------:R-:W-:Y:S01]  /*45d0*/  IMAD.MOV R14, RZ, RZ, -R14 ;  /* 0x000000ffff0e7224 */ /* 0x000fe200078e0a0e */
[----:B------:R0:W-:Y:S01]  /*45e0*/  STL [R1+0x31c], R0 ;  /* 0x00031c0001007387 */ /* 0x0001e20000100800 */
[----:B------:R-:W-:Y:S01]  /*45f0*/  @!P5 IMAD.MOV R6, RZ, RZ, -R6 ;  /* 0x000000ffff06d224 */ /* 0x000fe200078e0a06 */
[C---:B------:R-:W-:Y:S01]  /*4600*/  ISETP.GT.U32.AND P2, PT, R21.reuse, R2, PT ;  /* 0x000000021500720c */ /* 0x040fe20003f44070 */
[----:B------:R-:W-:Y:S01]  /*4610*/  IMAD R9, R21, R14, R9 ;  /* 0x0000000e15097224 */ /* 0x000fe200078e0209 */
[----:B------:R-:W-:Y:S01]  /*4620*/  ISETP.GE.AND P5, PT, R3, RZ, PT ;  /* 0x000000ff0300720c */ /* 0x000fe20003fa6270 */
[----:B------:R-:W-:Y:S01]  /*4630*/  @!P6 IMAD.IADD R4, R4, 0x1, -R21 ;  /* 0x000000010404e824 */ /* 0x000fe200078e0a15 */
[----:B------:R1:W-:Y:S01]  /*4640*/  STL [R1+0x318], R6 ;  /* 0x0003180601007387 */ /* 0x0003e20000100800 */
[----:B------:R-:W-:Y:S01]  /*4650*/  IMAD.HI.U32 R3, R23, R13, RZ ;  /* 0x0000000d17037227 */ /* 0x000fe200078e00ff */
[----:B------:R-:W-:-:S03]  /*4660*/  ISETP.GT.U32.AND P6, PT, R21, R9, PT ;  /* 0x000000091500720c */ /* 0x000fc60003fc4070 */
[----:B0-----:R-:W-:Y:S01]  /*4670*/  IMAD.MOV.U32 R0, RZ, RZ, R8 ;  /* 0x000000ffff007224 */ /* 0x001fe200078e0008 */
[C---:B------:R-:W-:Y:S01]  /*4680*/  LOP3.LUT R8, R19.reuse, 0x17a, RZ, 0xfc, !PT ;  /* 0x0000017a13087812 */ /* 0x040fe200078efcff */
[----:B------:R-:W-:Y:S02]  /*4690*/  IMAD.MOV R3, RZ, RZ, -R3 ;  /* 0x000000ffff037224 */ /* 0x000fe400078e0a03 */
[----:B------:R-:W-:Y:S01]  /*46a0*/  @!P3 IMAD.MOV R0, RZ, RZ, -R0 ;  /* 0x000000ffff00b224 */ /* 0x000fe200078e0a00 */
[----:B-1----:R-:W-:Y:S01]  /*46b0*/  LOP3.LUT R6, R19, 0x186, RZ, 0xfc, !PT ;  /* 0x0000018613067812 */ /* 0x002fe200078efcff */
[--C-:B------:R-:W-:Y:S01]  /*46c0*/  @!P0 IMAD.IADD R5, R5, 0x1, -R21.reuse ;  /* 0x0000000105058824 */ /* 0x100fe200078e0a15 */
[----:B------:R-:W-:Y:S01]  /*46d0*/  ISETP.GE.AND P3, PT, R7, RZ, PT ;  /* 0x000000ff0700720c */ /* 0x000fe20003f66270 */
[----:B------:R-:W-:Y:S01]  /*46e0*/  @!P2 IMAD.IADD R2, R2, 0x1, -R21 ;  /* 0x000000010202a824 */ /* 0x000fe200078e0a15 */
[----:B------:R0:W-:Y:S01]  /*46f0*/  STL [R1+0x314], R0 ;  /* 0x0003140001007387 */ /* 0x0001e20000100800 */
[----:B------:R-:W-:Y:S01]  /*4700*/  IABS R15, R6 ;  /* 0x00000006000f7213 */ /* 0x000fe20000000000 */
[----:B------:R-:W-:Y:S01]  /*4710*/  IMAD R16, R21, R3, R13 ;  /* 0x0000000315107224 */ /* 0x000fe200078e020d */
[----:B------:R-:W-:Y:S01]  /*4720*/  LOP3.LUT R7, R19, 0x184, RZ, 0xfc, !PT ;  /* 0x0000018413077812 */ /* 0x000fe200078efcff */
[----:B------:R-:W-:Y:S01]  /*4730*/  @!P6 IMAD.IADD R9, R9, 0x1, -R21 ;  /* 0x000000010909e824 */ /* 0x000fe200078e0a15 */
[----:B------:R-:W-:-:S02]  /*4740*/  ISETP.GT.U32.AND P6, PT, R21, R2, PT ;  /* 0x000000021500720c */ /* 0x000fc40003fc4070 */
[----:B------:R-:W-:Y:S02]  /*4750*/  ISETP.GE.AND P2, PT, R6, RZ, PT ;  /* 0x000000ff0600720c */ /* 0x000fe40003f46270 */
[----:B------:R-:W-:Y:S01]  /*4760*/  LOP3.LUT R6, R19, 0x182, RZ, 0xfc, !PT ;  /* 0x0000018213067812 */ /* 0x000fe200078efcff */
[----:B0-----:R-:W-:Y:S01]  /*4770*/  IMAD.MOV.U32 R0, RZ, RZ, R4 ;  /* 0x000000ffff007224 */ /* 0x001fe200078e0004 */
[----:B------:R-:W-:Y:S01]  /*4780*/  IABS R11, R7 ;  /* 0x00000007000b7213 */ /* 0x000fe20000000000 */
[----:B------:R-:W-:Y:S01]  /*4790*/  IMAD.HI.U32 R4, R23, R15, RZ ;  /* 0x0000000f17047227 */ /* 0x000fe200078e00ff */
[----:B------:R-:W-:Y:S02]  /*47a0*/  IABS R14, R6 ;  /* 0x00000006000e7213 */ /* 0x000fe40000000000 */
[----:B------:R-:W-:Y:S01]  /*47b0*/  LOP3.LUT R3, R19, 0x180, RZ, 0xfc, !PT ;  /* 0x0000018013037812 */ /* 0x000fe200078efcff */
[----:B------:R-:W-:Y:S01]  /*47c0*/  @!P1 IMAD.MOV R0, RZ, RZ, -R0 ;  /* 0x000000ffff009224 */ /* 0x000fe200078e0a00 */
[C---:B------:R-:W-:Y:S01]  /*47d0*/  ISETP.GT.U32.AND P1, PT, R21.reuse, R9, PT ;  /* 0x000000091500720c */ /* 0x040fe20003f24070 */
[----:B------:R-:W-:Y:S01]  /*47e0*/  IMAD.MOV R4, RZ, RZ, -R4 ;  /* 0x000000ffff047224 */ /* 0x000fe200078e0a04 */
[----:B------:R-:W-:Y:S01]  /*47f0*/  IABS R13, R3 ;  /* 0x00000003000d7213 */ /* 0x000fe20000000000 */
[----:B------:R-:W-:Y:S01]  /*4800*/  @!P6 IMAD.IADD R2, R2, 0x1, -R21 ;  /* 0x000000010202e824 */ /* 0x000fe200078e0a15 */
[----:B------:R0:W-:Y:S01]  /*4810*/  STL [R1+0x30c], R0 ;  /* 0x00030c0001007387 */ /* 0x0001e20000100800 */
[----:B------:R-:W-:Y:S01]  /*4820*/  IMAD R15, R21, R4, R15 ;  /* 0x00000004150f7224 */ /* 0x000fe200078e020f */
[----:B------:R-:W-:Y:S01]  /*4830*/  ISETP.GE.AND P0, PT, R10, RZ, PT ;  /* 0x000000ff0a00720c */ /* 0x000fe20003f06270 */
[----:B------:R-:W-:Y:S01]  /*4840*/  IMAD.HI.U32 R4, R23, R11, RZ ;  /* 0x0000000b17047227 */ /* 0x000fe200078e00ff */
[----:B------:R-:W-:-:S02]  /*4850*/  LOP3.LUT R10, R19, 0x178, RZ, 0xfc, !PT ;  /* 0x00000178130a7812 */ /* 0x000fc400078efcff */
[----:B------:R-:W-:-:S03]  /*4860*/  ISETP.GT.U32.AND P6, PT, R21, R15, PT ;  /* 0x0000000f1500720c */ /* 0x000fc60003fc4070 */
[----:B------:R-:W-:Y:S01]  /*4870*/  @!P1 IMAD.IADD R9, R9, 0x1, -R21 ;  /* 0x0000000109099824 */ /* 0x000fe200078e0a15 */
[----:B------:R-:W-:Y:S01]  /*4880*/  ISETP.GE.AND P1, PT, R7, RZ, PT ;  /* 0x000000ff0700720c */ /* 0x000fe20003f26270 */
[----:B0-----:R-:W-:Y:S02]  /*4890*/  IMAD.MOV.U32 R0, RZ, RZ, R5 ;  /* 0x000000ffff007224 */ /* 0x001fe400078e0005 */
[----:B------:R-:W-:-:S04]  /*48a0*/  IMAD.HI.U32 R5, R23, R14, RZ ;  /* 0x0000000e17057227 */ /* 0x000fc800078e00ff */
[----:B------:R-:W-:Y:S01]  /*48b0*/  @!P4 IMAD.MOV R0, RZ, RZ, -R0 ;  /* 0x000000ffff00c224 */ /* 0x000fe200078e0a00 */
[C---:B------:R-:W-:Y:S01]  /*48c0*/  ISETP.GT.U32.AND P4, PT, R21.reuse, R16, PT ;  /* 0x000000101500720c */ /* 0x040fe20003f84070 */
[----:B------:R-:W-:Y:S02]  /*48d0*/  IMAD.MOV R7, RZ, RZ, -R4 ;  /* 0x000000ffff077224 */ /* 0x000fe400078e0a04 */
[----:B------:R-:W-:Y:S01]  /*48e0*/  IMAD.MOV R5, RZ, RZ, -R5 ;  /* 0x000000ffff057224 */ /* 0x000fe200078e0a05 */
[----:B------:R0:W-:Y:S01]  /*48f0*/  STL [R1+0x308], R0 ;  /* 0x0003080001007387 */ /* 0x0001e20000100800 */
[----:B------:R-:W-:Y:S01]  /*4900*/  IMAD R11, R21, R7, R11 ;  /* 0x00000007150b7224 */ /* 0x000fe200078e020b */
[----:B------:R-:W-:Y:S01]  /*4910*/  LOP3.LUT R7, R19, 0x17e, RZ, 0xfc, !PT ;  /* 0x0000017e13077812 */ /* 0x000fe200078efcff */
[----:B------:R-:W-:Y:S02]  /*4920*/  @!P6 IMAD.IADD R15, R15, 0x1, -R21 ;  /* 0x000000010f0fe824 */ /* 0x000fe400078e0a15 */
[----:B------:R-:W-:Y:S01]  /*4930*/  IMAD R14, R21, R5, R14 ;  /* 0x00000005150e7224 */ /* 0x000fe200078e020e */
[----:B------:R-:W-:Y:S01]  /*4940*/  IABS R5, R8 ;  /* 0x0000000800057213 */ /* 0x000fe20000000000 */
[----:B------:R-:W-:Y:S01]  /*4950*/  IMAD.HI.U32 R4, R23, R13, RZ ;  /* 0x0000000d17047227 */ /* 0x000fe200078e00ff */
[----:B------:R-:W-:-:S03]  /*4960*/  ISETP.GT.U32.AND P6, PT, R21, R15, PT ;  /* 0x0000000f1500720c */ /* 0x000fc60003fc4070 */
[----:B------:R-:W-:Y:S01]  /*4970*/  @!P4 IMAD.IADD R16, R16, 0x1, -R21 ;  /* 0x000000011010c824 */ /* 0x000fe200078e0a15 */
[----:B------:R-:W-:Y:S01]  /*4980*/  ISETP.GE.AND P4, PT, R6, RZ, PT ;  /* 0x000000ff0600720c */ /* 0x000fe20003f86270 */
[----:B0-----:R-:W-:Y:S01]  /*4990*/  IMAD.MOV.U32 R0, RZ, RZ, R2 ;  /* 0x000000ffff007224 */ /* 0x001fe200078e0002 */
[----:B------:R-:W-:Y:S01]  /*49a0*/  LOP3.LUT R2, R19, 0x17c, RZ, 0xfc, !PT ;  /* 0x0000017c13027812 */ /* 0x000fe200078efcff */
[----:B------:R-:W-:Y:S02]  /*49b0*/  IMAD.MOV R4, RZ, RZ, -R4 ;  /* 0x000000ffff047224 */ /* 0x000fe400078e0a04 */
[----:B------:R-:W-:Y:S01]  /*49c0*/  @!P5 IMAD.MOV R0, RZ, RZ, -R0 ;  /* 0x000000ffff00d224 */ /* 0x000fe200078e0a00 */
[C---:B------:R-:W-:Y:S01]  /*49d0*/  ISETP.GT.U32.AND P5, PT, R21.reuse, R16, PT ;  /* 0x000000101500720c */ /* 0x040fe20003fa4070 */
[----:B------:R-:W-:Y:S01]  /*49e0*/  IMAD R13, R21, R4, R13 ;  /* 0x00000004150d7224 */ /* 0x000fe200078e020d */
[----:B------:R-:W-:Y:S01]  /*49f0*/  IABS R6, R2 ;  /* 0x0000000200067213 */ /* 0x000fe20000000000 */
[----:B------:R-:W-:Y:S01]  /*4a00*/  @!P6 IMAD.IADD R15, R15, 0x1, -R21 ;  /* 0x000000010f0fe824 */ /* 0x000fe200078e0a15 */
[----:B------:R0:W-:Y:S01]  /*4a10*/  STL [R1+0x300], R0 ;  /* 0x0003000001007387 */ /* 0x0001e20000100800 */
[----:B------:R-:W-:-:S02]  /*4a20*/  IABS R4, R10 ;  /* 0x0000000a00047213 */ /* 0x000fc40000000000 */
[----:B------:R-:W-:-:S06]  /*4a30*/  ISETP.GT.U32.AND P6, PT, R21, R13, PT ;  /* 0x0000000d1500720c */ /* 0x000fcc0003fc4070 */
[----:B------:R-:W-:Y:S01]  /*4a40*/  @!P5 IMAD.IADD R16, R16, 0x1, -R21 ;  /* 0x000000011010d824 */ /* 0x000fe200078e0a15 */
[----:B------:R-:W-:Y:S01]  /*4a50*/  ISETP.GT.U32.AND P5, PT, R21, R14, PT ;  /* 0x0000000e1500720c */ /* 0x000fe20003fa4070 */
[----:B0-----:R-:W-:Y:S01]  /*4a60*/  IMAD.MOV.U32 R0, RZ, RZ, R9 ;  /* 0x000000ffff007224 */ /* 0x001fe200078e0009 */
[----:B------:R-:W-:Y:S01]  /*4a70*/  IABS R9, R7 ;  /* 0x0000000700097213 */ /* 0x000fe20000000000 */
[----:B------:R-:W-:Y:S01]  /*4a80*/  IMAD.MOV.U32 R17, RZ, RZ, R16 ;  /* 0x000000ffff117224 */ /* 0x000fe200078e0010 */
[----:B------:R-:W-:Y:S01]  /*4a90*/  LOP3.LUT R16, R19, 0x16a, RZ, 0xfc, !PT ;  /* 0x0000016a13107812 */ /* 0x000fe200078efcff */
[----:B------:R-:W-:Y:S01]  /*4aa0*/  @!P3 IMAD.MOV R0, RZ, RZ, -R0 ;  /* 0x000000ffff00b224 */ /* 0x000fe200078e0a00 */
[----:B------:R-:W-:Y:S01]  /*4ab0*/  ISETP.GT.U32.AND P3, PT, R21, R11, PT ;  /* 0x0000000b1500720c */ /* 0x000fe20003f64070 */
[----:B------:R-:W-:-:S03]  /*4ac0*/  IMAD.HI.U32 R12, R23, R9, RZ ;  /* 0x00000009170c7227 */ /* 0x000fc600078e00ff */
[----:B------:R0:W-:Y:S01]  /*4ad0*/  STL [R1+0x304], R0 ;  /* 0x0003040001007387 */ /* 0x0001e20000100800 */
[----:B------:R-:W-:Y:S02]  /*4ae0*/  IMAD.MOV R12, RZ, RZ, -R12 ;  /* 0x000000ffff0c7224 */ /* 0x000fe400078e0a0c */
[----:B------:R-:W-:Y:S02]  /*4af0*/  @!P5 IMAD.IADD R14, R14, 0x1, -R21 ;  /* 0x000000010e0ed824 */ /* 0x000fe400078e0a15 */
[----:B------:R-:W-:Y:S02]  /*4b00*/  IMAD R9, R21, R12, R9 ;  /* 0x0000000c15097224 */ /* 0x000fe400078e0209 */
[--C-:B------:R-:W-:Y:S01]  /*4b10*/  @!P6 IMAD.IADD R13, R13, 0x1, -R21.reuse ;  /* 0x000000010d0de824 */ /* 0x100fe200078e0a15 */
[----:B------:R-:W-:Y:S01]  /*4b20*/  ISETP.GT.U32.AND P6, PT, R21, R14, PT ;  /* 0x0000000e1500720c */ /* 0x000fe20003fc4070 */
[----:B------:R-:W-:Y:S01]  /*4b30*/  @!P3 IMAD.IADD R11, R11, 0x1, -R21 ;  /* 0x000000010b0bb824 */ /* 0x000fe200078e0a15 */
[----:B------:R-:W-:Y:S01]  /*4b40*/  ISETP.GE.AND P3, PT, R3, RZ, PT ;  /* 0x000000ff0300720c */ /* 0x000fe20003f66270 */
[----:B------:R-:W-:-:S03]  /*4b50*/  IMAD.HI.U32 R3, R23, R6, RZ ;  /* 0x0000000617037227 */ /* 0x000fc600078e00ff */
[C---:B------:R-:W-:Y:S01]  /*4b60*/  ISETP.GT.U32.AND P5, PT, R21.reuse, R11, PT ;  /* 0x0000000b1500720c */ /* 0x040fe20003fa4070 */
[----:B------:R-:W-:Y:S02]  /*4b70*/  IMAD.MOV R3, RZ, RZ, -R3 ;  /* 0x000000ffff037224 */ /* 0x000fe400078e0a03 */
[----:B0-----:R-:W-:Y:S02]  /*4b80*/  IMAD.MOV.U32 R0, RZ, RZ, R15 ;  /* 0x000000ffff007224 */ /* 0x001fe400078e000f */
[----:B------:R-:W-:Y:S01]  /*4b90*/  @!P0 IMAD.MOV R17, RZ, RZ, -R17 ;  /* 0x000000ffff118224 */ /* 0x000fe200078e0a11 */
[----:B------:R-:W-:Y:S01]  /*4ba0*/  ISETP.GT.U32.AND P0, PT, R21, R13, PT ;  /* 0x0000000d1500720c */ /* 0x000fe20003f04070 */
[----:B------:R-:W-:Y:S01]  /*4bb0*/  @!P2 IMAD.MOV R0, RZ, RZ, -R0 ;  /* 0x000000ffff00a224 */ /* 0x000fe200078e0a00 */
[----:B------:R-:W-:Y:S01]  /*4bc0*/  ISETP.GE.AND P2, PT, R7, RZ, PT ;  /* 0x000000ff0700720c */ /* 0x000fe20003f46270 */
[----:B------:R-:W-:Y:S01]  /*4bd0*/  IMAD R6, R21, R3, R6 ;  /* 0x0000000315067224 */ /* 0x000fe200078e0206 */
[----:B------:R-:W-:Y:S01]  /*4be0*/  STL [R1+0x2c0], R17 ;  /* 0x0002c01101007387 */ /* 0x000fe20000100800 */
[----:B------:R-:W-:Y:S01]  /*4bf0*/  IMAD.HI.U32 R7, R23, R4, RZ ;  /* 0x0000000417077227 */ /* 0x000fe200078e00ff */
[----:B------:R-:W-:-:S02]  /*4c00*/  LOP3.LUT R3, R19, 0x176, RZ, 0xfc, !PT ;  /* 0x0000017613037812 */ /* 0x000fc400078efcff */
[----:B------:R0:W-:Y:S01]  /*4c10*/  STL [R1+0x2d0], R0 ;  /* 0x0002d00001007387 */ /* 0x0001e20000100800 */
[--C-:B------:R-:W-:Y:S01]  /*4c20*/  @!P5 IMAD.IADD R11, R11, 0x1, -R21.reuse ;  /* 0x000000010b0bd824 */ /* 0x100fe200078e0a15 */
[C---:B------:R-:W-:Y:S01]  /*4c30*/  ISETP.GT.U32.AND P5, PT, R21.reuse, R9, PT ;  /* 0x000000091500720c */ /* 0x040fe20003fa4070 */
[----:B------:R-:W-:Y:S01]  /*4c40*/  @!P6 IMAD.IADD R14, R14, 0x1, -R21 ;  /* 0x000000010e0ee824 */ /* 0x000fe200078e0a15 */
[----:B------:R-:W-:Y:S01]  /*4c50*/  ISETP.GT.U32.AND P6, PT, R21, R6, PT ;  /* 0x000000061500720c */ /* 0x000fe20003fc4070 */
[----:B------:R-:W-:Y:S02]  /*4c60*/  IMAD.MOV R7, RZ, RZ, -R7 ;  /* 0x000000ffff077224 */ /* 0x000fe400078e0a07 */
[----:B------:R-:W-:Y:S01]  /*4c70*/  @!P0 IMAD.IADD R13, R13, 0x1, -R21 ;  /* 0x000000010d0d8824 */ /* 0x000fe200078e0a15 */
[----:B------:R-:W-:Y:S01]  /*4c80*/  ISETP.GE.AND P0, PT, R2, RZ, PT ;  /* 0x000000ff0200720c */ /* 0x000fe20003f06270 */
[----:B------:R-:W-:Y:S01]  /*4c90*/  IMAD R4, R21, R7, R4 ;  /* 0x0000000715047224 */ /* 0x000fe200078e0204 */
[----:B------:R-:W-:Y:S01]  /*4ca0*/  IABS R2, R3 ;  /* 0x0000000300027213 */ /* 0x000fe20000000000 */
[----:B0-----:R-:W-:Y:S01]  /*4cb0*/  IMAD.MOV.U32 R0, RZ, RZ, R11 ;  /* 0x000000ffff007224 */ /* 0x001fe200078e000b */
[----:B------:R-:W-:Y:S01]  /*4cc0*/  LOP3.LUT R7, R19, 0x174, RZ, 0xfc, !PT ;  /* 0x0000017413077812 */ /* 0x000fe200078efcff */
[----:B------:R-:W-:Y:S01]  /*4cd0*/  @!P4 IMAD.MOV R14, RZ, RZ, -R14 ;  /* 0x000000ffff0ec224 */ /* 0x000fe200078e0a0e */
[----:B------:R-:W-:Y:S01]  /*4ce0*/  ISETP.GT.U32.AND P4, PT, R21, R4, PT ;  /* 0x000000041500720c */ /* 0x000fe20003f84070 */
[----:B------:R-:W-:-:S02]  /*4cf0*/  @!P5 IMAD.IADD R9, R9, 0x1, -R21 ;  /* 0x000000010909d824 */ /* 0x000fc400078e0a15 */
[----:B------:R-:W-:Y:S02]  /*4d00*/  @!P1 IMAD.MOV R0, RZ, RZ, -R0 ;  /* 0x000000ffff009224 */ /* 0x000fe400078e0a00 */
[----:B------:R-:W-:Y:S01]  /*4d10*/  IMAD.HI.U32 R12, R23, R5, RZ ;  /* 0x00000005170c7227 */ /* 0x000fe200078e00ff */
[----:B------:R-:W-:Y:S02]  /*4d20*/  ISETP.GT.U32.AND P1, PT, R21, R9, PT ;  /* 0x000000091500720c */ /* 0x000fe40003f24070 */
[----:B------:R0:W-:Y:S01]  /*4d30*/  STL [R1+0x2f8], R0 ;  /* 0x0002f80001007387 */ /* 0x0001e20000100800 */
[----:B------:R-:W-:Y:S02]  /*4d40*/  @!P6 IMAD.IADD R6, R6, 0x1, -R21 ;  /* 0x000000010606e824 */ /* 0x000fe400078e0a15 */
[----:B------:R-:W-:Y:S01]  /*4d50*/  IMAD.MOV R12, RZ, RZ, -R12 ;  /* 0x000000ffff0c7224 */ /* 0x000fe200078e0a0c */
[----:B------:R1:W-:Y:S01]  /*4d60*/  STL [R1+0x2d8], R14 ;  /* 0x0002d80e01007387 */ /* 0x0003e20000100800 */
[----:B------:R-:W-:Y:S01]  /*4d70*/  IMAD.HI.U32 R11, R23, R2, RZ ;  /* 0x00000002170b7227 */ /* 0x000fe200078e00ff */
[----:B------:R-:W-:-:S03]  /*4d80*/  ISETP.GT.U32.AND P6, PT, R21, R6, PT ;  /* 0x000000061500720c */ /* 0x000fc60003fc4070 */
[----:B------:R-:W-:Y:S01]  /*4d90*/  IMAD R5, R21, R12, R5 ;  /* 0x0000000c15057224 */ /* 0x000fe200078e0205 */
[----:B------:R-:W-:Y:S01]  /*4da0*/  IABS R12, R7 ;  /* 0x00000007000c7213 */ /* 0x000fe20000000000 */
[----:B0-----:R-:W-:Y:S01]  /*4db0*/  IMAD.MOV.U32 R0, RZ, RZ, R13 ;  /* 0x000000ffff007224 */ /* 0x001fe200078e000d */
[----:B------:R-:W-:Y:S01]  /*4dc0*/  LOP3.LUT R13, R19, 0x172, RZ, 0xfc, !PT ;  /* 0x00000172130d7812 */ /* 0x000fe200078efcff */
[----:B------:R-:W-:Y:S01]  /*4dd0*/  @!P1 IMAD.IADD R9, R9, 0x1, -R21 ;  /* 0x0000000109099824 */ /* 0x000fe200078e0a15 */
[----:B------:R-:W-:Y:S01]  /*4de0*/  ISETP.GT.U32.AND P5, PT, R21, R5, PT ;  /* 0x000000051500720c */ /* 0x000fe20003fa4070 */
[----:B------:R-:W-:Y:S01]  /*4df0*/  @!P3 IMAD.MOV R0, RZ, RZ, -R0 ;  /* 0x000000ffff00b224 */ /* 0x000fe200078e0a00 */
[----:B------:R-:W-:Y:S01]  /*4e00*/  ISETP.GE.AND P3, PT, R8, RZ, PT ;  /* 0x000000ff0800720c */ /* 0x000fe20003f66270 */
[----:B------:R-:W-:Y:S01]  /*4e10*/  IMAD.MOV R11, RZ, RZ, -R11 ;  /* 0x000000ffff0b7224 */ /* 0x000fe200078e0a0b */
[----:B------:R-:W-:Y:S01]  /*4e20*/  ISETP.GE.AND P1, PT, R10, RZ, PT ;  /* 0x000000ff0a00720c */ /* 0x000fe20003f26270 */
[----:B------:R-:W-:Y:S01]  /*4e30*/  @!P4 IMAD.IADD R4, R4, 0x1, -R21 ;  /* 0x000000010404c824 */ /* 0x000fe200078e0a15 */
[----:B------:R0:W-:Y:S01]  /*4e40*/  STL [R1+0x2dc], R0 ;  /* 0x0002dc0001007387 */ /* 0x0001e20000100800 */
[----:B------:R-:W-:Y:S01]  /*4e50*/  IMAD.MOV.U32 R8, RZ, RZ, R12 ;  /* 0x000000ffff087224 */ /* 0x000fe200078e000c */
[----:B------:R-:W-:Y:S01]  /*4e60*/  ISETP.GE.AND P4, PT, R3, RZ, PT ;  /* 0x000000ff0300720c */ /* 0x000fe20003f86270 */
[----:B------:R-:W-:Y:S01]  /*4e70*/  IMAD R2, R21, R11, R2 ;  /* 0x0000000b15027224 */ /* 0x000fe200078e0202 */
[----:B------:R-:W-:Y:S01]  /*4e80*/  LOP3.LUT R11, R19, 0x168, RZ, 0xfc, !PT ;  /* 0x00000168130b7812 */ /* 0x000fe200078efcff */
[----:B------:R-:W-:-:S03]  /*4e90*/  IMAD.HI.U32 R10, R23, R8, RZ ;  /* 0x00000008170a7227 */ /* 0x000fc600078e00ff */
[----:B-1----:R-:W-:Y:S01]  /*4ea0*/  IABS R14, R11 ;  /* 0x0000000b000e7213 */ /* 0x002fe20000000000 */
[----:B------:R-:W-:Y:S01]  /*4eb0*/  @!P6 IMAD.IADD R6, R6, 0x1, -R21 ;  /* 0x000000010606e824 */ /* 0x000fe200078e0a15 */
[----:B------:R-:W-:Y:S01]  /*4ec0*/  ISETP.GT.U32.AND P6, PT, R21, R2, PT ;  /* 0x000000021500720c */ /* 0x000fe20003fc4070 */
[----:B0-----:R-:W-:Y:S01]  /*4ed0*/  IMAD.MOV.U32 R0, RZ, RZ, R9 ;  /* 0x000000ffff007224 */ /* 0x001fe200078e0009 */
[----:B------:R-:W-:Y:S01]  /*4ee0*/  LOP3.LUT R9, R19, 0x170, RZ, 0xfc, !PT ;  /* 0x0000017013097812 */ /* 0x000fe200078efcff */
[----:B------:R-:W-:Y:S02]  /*4ef0*/  IMAD.MOV R10, RZ, RZ, -R10 ;  /* 0x000000ffff0a7224 */ /* 0x000fe400078e0a0a */
[----:B------:R-:W-:Y:S01]  /*4f00*/  @!P2 IMAD.MOV R0, RZ, RZ, -R0 ;  /* 0x000000ffff00a224 */ /* 0x000fe200078e0a00 */
[C---:B------:R-:W-:Y:S01]  /*4f10*/  ISETP.GT.U32.AND P2, PT, R21.reuse, R4, PT ;  /* 0x000000041500720c */ /* 0x040fe20003f44070 */
[----:B------:R-:W-:Y:S01]  /*4f20*/  IMAD R3, R21, R10, R8 ;  /* 0x0000000a15037224 */ /* 0x000fe200078e0208 */
[----:B------:R-:W-:Y:S01]  /*4f30*/  LOP3.LUT R8, R19, 0x16c, RZ, 0xfc, !PT ;  /* 0x0000016c13087812 */ /* 0x000fe200078efcff */
[--C-:B------:R-:W-:Y:S01]  /*4f40*/  @!P5 IMAD.IADD R5, R5, 0x1, -R21.reuse ;  /* 0x000000010505d824 */ /* 0x100fe200078e0a15 */
[----:B------:R0:W-:Y:S03]  /*4f50*/  STL [R1+0x2e0], R0 ;  /* 0x0002e00001007387 */ /* 0x0001e60000100800 */
[----:B------:R-:W-:Y:S01]  /*4f60*/  @!P6 IMAD.IADD R2, R2, 0x1, -R21 ;  /* 0x000000010202e824 */ /* 0x000fe200078e0a15 */
[----:B------:R-:W-:-:S04]  /*4f70*/  ISETP.GT.U32.AND P5, PT, R21, R5, PT ;  /* 0x000000051500720c */ /* 0x000fc80003fa4070 */
[C---:B------:R-:W-:Y:S01]  /*4f80*/  ISETP.GT.U32.AND P6, PT, R21.reuse, R2, PT ;  /* 0x000000021500720c */ /* 0x040fe20003fc4070 */
[----:B------:R-:W-:Y:S01]  /*4f90*/  @!P2 IMAD.IADD R4, R4, 0x1, -R21 ;  /* 0x000000010404a824 */ /* 0x000fe200078e0a15 */
[----:B------:R-:W-:Y:S01]  /*4fa0*/  ISETP.GT.U32.AND P2, PT, R21, R3, PT ;  /* 0x000000031500720c */ /* 0x000fe20003f44070 */
[----:B0-----:R-:W-:-:S04]  /*4fb0*/  IMAD.MOV.U32 R0, RZ, RZ, R6 ;  /* 0x000000ffff007224 */ /* 0x001fc800078e0006 */
[----:B------:R-:W-:Y:S01]  /*4fc0*/  @!P0 IMAD.MOV R0, RZ, RZ, -R0 ;  /* 0x000000ffff008224 */ /* 0x000fe200078e0a00 */
[----:B------:R-:W-:Y:S01]  /*4fd0*/  ISETP.GE.AND P0, PT, R13, RZ, PT ;  /* 0x000000ff0d00720c */ /* 0x000fe20003f06270 */
[----:B------:R-:W-:Y:S01]  /*4fe0*/  @!P5 IMAD.IADD R5, R5, 0x1, -R21 ;  /* 0x000000010505d824 */ /* 0x000fe200078e0a15 */
[----:B------:R-:W-:Y:S02]  /*4ff0*/  IABS R13, R13 ;  /* 0x0000000d000d7213 */ /* 0x000fe40000000000 */
[----:B------:R0:W-:Y:S01]  /*5000*/  STL [R1+0x2e4], R0 ;  /* 0x0002e40001007387 */ /* 0x0001e20000100800 */
[----:B------:R-:W-:Y:S01]  /*5010*/  ISETP.GE.AND P5, PT, R7, RZ, PT ;  /* 0x000000ff0700720c */ /* 0x000fe20003fa6270 */
[----:B------:R-:W-:Y:S01]  /*5020*/  @!P3 IMAD.MOV R5, RZ, RZ, -R5 ;  /* 0x000000ffff05b224 */ /* 0x000fe200078e0a05 */
[----:B------:R-:W-:Y:S01]  /*5030*/  LOP3.LUT R7, R19, 0x16e, RZ, 0xfc, !PT ;  /* 0x0000016e13077812 */ /* 0x000fe200078efcff */
[----:B------:R-:W-:Y:S01]  /*5040*/  @!P2 IMAD.IADD R3, R3, 0x1, -R21 ;  /* 0x000000010303a824 */ /* 0x000fe200078e0a15 */
[----:B------:R-:W-:Y:S01]  /*5050*/  ISETP.GE.AND P3, PT, R9, RZ, PT ;  /* 0x000000ff0900720c */ /* 0x000fe20003f66270 */
[----:B------:R-:W-:Y:S01]  /*5060*/  IMAD.HI.U32 R6, R23, R13, RZ ;  /* 0x0000000d17067227 */ /* 0x000fe200078e00ff */
[----:B------:R1:W-:Y:S01]  /*5070*/  STL [R1+0x2f0], R5 ;  /* 0x0002f00501007387 */ /* 0x0003e20000100800 */
[----:B------:R-:W-:-:S02]  /*5080*/  IABS R9, R9 ;  /* 0x0000000900097213 */ /* 0x000fc40000000000 */
[----:B0-----:R-:W-:Y:S01]  /*5090*/  IMAD.MOV.U32 R0, RZ, RZ, R4 ;  /* 0x000000ffff007224 */ /* 0x001fe200078e0004 */
[----:B------:R-:W-:Y:S01]  /*50a0*/  ISETP.GT.U32.AND P2, PT, R21, R3, PT ;  /* 0x000000031500720c */ /* 0x000fe20003f44070 */
[----:B------:R-:W-:Y:S01]  /*50b0*/  @!P6 IMAD.IADD R2, R2, 0x1, -R21 ;  /* 0x000000010202e824 */ /* 0x000fe200078e0a15 */
[----:B------:R-:W-:Y:S01]  /*50c0*/  ISETP.GE.AND P6, PT, R8, RZ, PT ;  /* 0x000000ff0800720c */ /* 0x000fe20003fc6270 */
[----:B------:R-:W-:Y:S01]  /*50d0*/  @!P1 IMAD.MOV R0, RZ, RZ, -R0 ;  /* 0x000000ffff009224 */ /* 0x000fe200078e0a00 */
[----:B------:R-:W-:Y:S01]  /*50e0*/  ISETP.GE.AND P1, PT, R7, RZ, PT ;  /* 0x000000ff0700720c */ /* 0x000fe20003f26270 */
[----:B------:R-:W-:Y:S01]  /*50f0*/  IMAD.MOV R6, RZ, RZ, -R6 ;  /* 0x000000ffff067224 */ /* 0x000fe200078e0a06 */
[----:B------:R-:W-:Y:S01]  /*5100*/  IABS R7, R7 ;  /* 0x0000000700077213 */ /* 0x000fe20000000000 */
[----:B-1----:R-:W-:Y:S01]  /*5110*/  IMAD.HI.U32 R5, R23, R9, RZ ;  /* 0x0000000917057227 */ /* 0x002fe200078e00ff */
[----:B------:R0:W-:Y:S01]  /*5120*/  STL [R1+0x2f4], R0 ;  /* 0x0002f40001007387 */ /* 0x0001e20000100800 */
[----:B------:R-:W-:-:S02]  /*5130*/  IABS R8, R8 ;  /* 0x0000000800087213 */ /* 0x000fc40000000000 */
[----:B------:R-:W-:-:S04]  /*5140*/  IMAD.HI.U32 R4, R23, R7, RZ ;  /* 0x0000000717047227 */ /* 0x000fc800078e00ff */
[----:B------:R-:W-:Y:S02]  /*5150*/  IMAD R13, R21, R6, R13 ;  /* 0x00000006150d7224 */ /* 0x000fe400078e020d */
[----:B------:R-:W-:Y:S02]  /*5160*/  IMAD.MOV R4, RZ, RZ, -R4 ;  /* 0x000000ffff047224 */ /* 0x000fe400078e0a04 */
[----:B0-----:R-:W-:Y:S02]  /*5170*/  IMAD.MOV.U32 R0, RZ, RZ, R2 ;  /* 0x000000ffff007224 */ /* 0x001fe400078e0002 */
[----:B------:R-:W-:Y:S02]  /*5180*/  @!P2 IMAD.IADD R3, R3, 0x1, -R21 ;  /* 0x000000010303a824 */ /* 0x000fe400078e0a15 */
[----:B------:R-:W-:Y:S01]  /*5190*/  @!P4 IMAD.MOV R0, RZ, RZ, -R0 ;  /* 0x000000ffff00c224 */ /* 0x000fe200078e0a00 */
[C---:B------:R-:W-:Y:S01]  /*51a0*/  ISETP.GT.U32.AND P4, PT, R21.reuse, R13, PT ;  /* 0x0000000d1500720c */ /* 0x040fe20003f84070 */
[----:B------:R-:W-:-:S02]  /*51b0*/  IMAD R7, R21, R4, R7 ;  /* 0x0000000415077224 */ /* 0x000fc400078e0207 */
[----:B------:R-:W-:Y:S01]  /*51c0*/  IMAD.MOV R5, RZ, RZ, -R5 ;  /* 0x000000ffff057224 */ /* 0x000fe200078e0a05 */
[----:B------:R0:W-:Y:S01]  /*51d0*/  STL [R1+0x2e8], R0 ;  /* 0x0002e80001007387 */ /* 0x0001e20000100800 */
[----:B------:R-:W-:-:S04]  /*51e0*/  IMAD.HI.U32 R2, R23, R8, RZ ;  /* 0x0000000817027227 */ /* 0x000fc800078e00ff */
[----:B------:R-:W-:Y:S01]  /*51f0*/  IMAD R9, R21, R5, R9 ;  /* 0x0000000515097224 */ /* 0x000fe200078e0209 */
[----:B------:R-:W-:Y:S01]  /*5200*/  LOP3.LUT R5, R19, 0x164, RZ, 0xfc, !PT ;  /* 0x0000016413057812 */ /* 0x000fe200078efcff */
[----:B------:R-:W-:Y:S02]  /*5210*/  IMAD.MOV R2, RZ, RZ, -R2 ;  /* 0x000000ffff027224 */ /* 0x000fe400078e0a02 */
[----:B------:R-:W-:Y:S01]  /*5220*/  @!P4 IMAD.IADD R13, R13, 0x1, -R21 ;  /* 0x000000010d0dc824 */ /* 0x000fe200078e0a15 */
[C---:B------:R-:W-:Y:S01]  /*5230*/  ISETP.GT.U32.AND P2, PT, R21.reuse, R9, PT ;  /* 0x000000091500720c */ /* 0x040fe20003f44070 */
[----:B0-----:R-:W-:Y:S01]  /*5240*/  IMAD.MOV.U32 R0, RZ, RZ, R3 ;  /* 0x000000ffff007224 */ /* 0x001fe200078e0003 */
[----:B------:R-:W-:Y:S01]  /*5250*/  IABS R3, R16 ;  /* 0x0000001000037213 */ /* 0x000fe20000000000 */
[C---:B------:R-:W-:Y:S01]  /*5260*/  IMAD R8, R21.reuse, R2, R8 ;  /* 0x0000000215087224 */ /* 0x040fe200078e0208 */
[C---:B------:R-:W-:Y:S01]  /*5270*/  ISETP.GT.U32.AND P4, PT, R21.reuse, R13, PT ;  /* 0x0000000d1500720c */ /* 0x040fe20003f84070 */
[----:B------:R-:W-:Y:S01]  /*5280*/  @!P5 IMAD.MOV R0, RZ, RZ, -R0 ;  /* 0x000000ffff00d224 */ /* 0x000fe200078e0a00 */
[----:B------:R-:W-:Y:S01]  /*5290*/  ISETP.GT.U32.AND P5, PT, R21, R7, PT ;  /* 0x000000071500720c */ /* 0x000fe20003fa4070 */
[----:B------:R-:W-:Y:S01]  /*52a0*/  IMAD.HI.U32 R6, R23, R14, RZ ;  /* 0x0000000e17067227 */ /* 0x000fe200078e00ff */
[----:B------:R-:W-:-:S02]  /*52b0*/  LOP3.LUT R2, R19, 0x166, RZ, 0xfc, !PT ;  /* 0x0000016613027812 */ /* 0x000fc400078efcff */
[----:B------:R0:W-:Y:S01]  /*52c0*/  STL [R1+0x2ec], R0 ;  /* 0x0002ec0001007387 */ /* 0x0001e20000100800 */
[----:B------:R-:W-:Y:S01]  /*52d0*/  IMAD.MOV R6, RZ, RZ, -R6 ;  /* 0x000000ffff067224 */ /* 0x000fe200078e0a06 */
[----:B------:R-:W-:Y:S01]  /*52e0*/  IABS R4, R2 ;  /* 0x0000000200047213 */ /* 0x000fe20000000000 */
[----:B------:R-:W-:Y:S01]  /*52f0*/  @!P2 IMAD.IADD R9, R9, 0x1, -R21 ;  /* 0x000000010909a824 */ /* 0x000fe200078e0a15 */
[----:B------:R-:W-:Y:S01]  /*5300*/  IABS R12, R5 ;  /* 0x00000005000c7213 */ /* 0x000fe20000000000 */
[----:B------:R-:W-:-:S03]  /*5310*/  IMAD.HI.U32 R10, R23, R3, RZ ;  /* 0x00000003170a7227 */ /* 0x000fc600078e00ff */
[----:B------:R-:W-:Y:S01]  /*5320*/  ISETP.GT.U32.AND P2, PT, R21, R9, PT ;  /* 0x000000091500720c */ /* 0x000fe20003f44070 */
[--C-:B------:R-:W-:Y:S02]  /*5330*/  @!P5 IMAD.IADD R7, R7, 0x1, -R21.reuse ;  /* 0x000000010707d824 */ /* 0x100fe400078e0a15 */
[----:B------:R-:W-:Y:S01]  /*5340*/  @!P4 IMAD.IADD R13, R13, 0x1, -R21 ;  /* 0x000000010d0dc824 */ /* 0x000fe200078e0a15 */
[C---:B------:R-:W-:Y:S01]  /*5350*/  ISETP.GT.U32.AND P4, PT, R21.reuse, R8, PT ;  /* 0x000000081500720c */ /* 0x040fe20003f84070 */
[C---:B------:R-:W-:Y:S01]  /*5360*/  IMAD R14, R21.reuse, R6, R14 ;  /* 0x00000006150e7224 */ /* 0x040fe200078e020e */
[----:B------:R-:W-:Y:S01]  /*5370*/  ISETP.GT.U32.AND P5, PT, R21, R7, PT ;  /* 0x000000071500720c */ /* 0x000fe20003fa4070 */
[----:B------:R-:W-:Y:S01]  /*5380*/  IMAD.MOV R10, RZ, RZ, -R10 ;  /* 0x000000ffff0a7224 */ /* 0x000fe200078e0a0a */
[----:B------:R-:W-:Y:S01]  /*5390*/  LOP3.LUT R6, R19, 0x162, RZ, 0xfc, !PT ;  /* 0x0000016213067812 */ /* 0x000fe200078efcff */
[----:B0-----:R-:W-:Y:S02]  /*53a0*/  IMAD.MOV.U32 R0, RZ, RZ, R13 ;  /* 0x000000ffff007224 */ /* 0x001fe400078e000d */
[----:B------:R-:W-:Y:S01]  /*53b0*/  IMAD R3, R21, R10, R3 ;  /* 0x0000000a15037224 */ /* 0x000fe200078e0203 */
[----:B------:R-:W-:Y:S01]  /*53c0*/  IABS R13, R6 ;  /* 0x00000006000d7213 */ /* 0x000fe20000000000 */
[----:B------:R-:W-:-:S02]  /*53d0*/  @!P2 IMAD.IADD R9, R9, 0x1, -R21 ;  /* 0x000000010909a824 */ /* 0x000fc400078e0a15 */
[----:B------:R-:W-:Y:S01]  /*53e0*/  @!P0 IMAD.MOV R0, RZ, RZ, -R0 ;  /* 0x000000ffff008224 */ /* 0x000fe200078e0a00 */
[----:B------:R-:W-:Y:S01]  /*53f0*/  ISETP.GT.U32.AND P2, PT, R21, R3, PT ;  /* 0x000000031500720c */ /* 0x000fe20003f44070 */
[--C-:B------:R-:W-:Y:S01]  /*5400*/  @!P4 IMAD.IADD R8, R8, 0x1, -R21.reuse ;  /* 0x000000010808c824 */ /* 0x100fe200078e0a15 */
[----:B------:R-:W-:Y:S01]  /*5410*/  ISETP.GE.AND P4, PT, R16, RZ, PT ;  /* 0x000000ff1000720c */ /* 0x000fe20003f86270 */
[----:B------:R-:W-:Y:S01]  /*5420*/  @!P5 IMAD.IADD R7, R7, 0x1, -R21 ;  /* 0x000000010707d824 */ /* 0x000fe200078e0a15 */
[----:B------:R-:W-:Y:S01]  /*5430*/  ISETP.GT.U32.AND P5, PT, R21, R14, PT ;  /* 0x0000000e1500720c */ /* 0x000fe20003fa4070 */
[----:B------:R-:W-:Y:S01]  /*5440*/  IMAD.HI.U32 R15, R23, R4, RZ ;  /* 0x00000004170f7227 */ /* 0x000fe200078e00ff */
[----:B------:R-:W-:Y:S01]  /*5450*/  ISETP.GT.U32.AND P0, PT, R21, R8, PT ;  /* 0x000000081500720c */ /* 0x000fe20003f04070 */
[----:B------:R0:W-:Y:S02]  /*5460*/  STL [R1+0x2d4], R0 ;  /* 0x0002d40001007387 */ /* 0x0001e40000100800 */
[----:B------:R-:W-:-:S04]  /*5470*/  IMAD.HI.U32 R10, R23, R12, RZ ;  /* 0x0000000c170a7227 */ /* 0x000fc800078e00ff */
[----:B------:R-:W-:Y:S01]  /*5480*/  @!P2 IMAD.IADD R3, R3, 0x1, -R21 ;  /* 0x000000010303a824 */ /* 0x000fe200078e0a15 */
[----:B------:R-:W-:Y:S01]  /*5490*/  ISETP.GE.AND P2, PT, R11, RZ, PT ;  /* 0x000000ff0b00720c */ /* 0x000fe20003f46270 */
[----:B------:R-:W-:Y:S02]  /*54a0*/  IMAD.MOV R15, RZ, RZ, -R15 ;  /* 0x000000ffff0f7224 */ /* 0x000fe400078e0a0f */
[----:B------:R-:W-:Y:S02]  /*54b0*/  @!P5 IMAD.IADD R14, R14, 0x1, -R21 ;  /* 0x000000010e0ed824 */ /* 0x000fe400078e0a15 */
[----:B0-----:R-:W-:Y:S02]  /*54c0*/  IMAD.MOV.U32 R0, RZ, RZ, R9 ;  /* 0x000000ffff007224 */ /* 0x001fe400078e0009 */
[----:B------:R-:W-:Y:S01]  /*54d0*/  IMAD.HI.U32 R9, R23, R13, RZ ;  /* 0x0000000d17097227 */ /* 0x000fe200078e00ff */
[----:B------:R-:W-:-:S03]  /*54e0*/  ISETP.GT.U32.AND P5, PT, R21, R14, PT ;  /* 0x0000000e1500720c */ /* 0x000fc60003fa4070 */
[----:B------:R-:W-:Y:S01]  /*54f0*/  @!P3 IMAD.MOV R0, RZ, RZ, -R0 ;  /* 0x000000ffff00b224 */ /* 0x000fe200078e0a00 */
[C---:B------:R-:W-:Y:S01]  /*5500*/  ISETP.GT.U32.AND P3, PT, R21.reuse, R3, PT ;  /* 0x000000031500720c */ /* 0x040fe20003f64070 */
[----:B------:R-:W-:Y:S02]  /*5510*/  IMAD.MOV R10, RZ, RZ, -R10 ;  /* 0x000000ffff0a7224 */ /* 0x000fe400078e0a0a */
[C---:B------:R-:W-:Y:S01]  /*5520*/  IMAD R4, R21.reuse, R15, R4 ;  /* 0x0000000f15047224 */ /* 0x040fe200078e0204 */
[----:B------:R0:W-:Y:S01]  /*5530*/  STL [R1+0x2cc], R0 ;  /* 0x0002cc0001007387 */ /* 0x0001e20000100800 */
[----:B------:R-:W-:Y:S02]  /*5540*/  @!P0 IMAD.IADD R8, R8, 0x1, -R21 ;  /* 0x0000000108088824 */ /* 0x000fe400078e0a15 */
[----:B------:R-:W-:Y:S01]  /*5550*/  IMAD.MOV R9, RZ, RZ, -R9 ;  /* 0x000000ffff097224 */ /* 0x000fe200078e0a09 */
[C---:B------:R-:W-:Y:S01]  /*5560*/  ISETP.GT.U32.AND P0, PT, R21.reuse, R4, PT ;  /* 0x000000041500720c */ /* 0x040fe20003f04070 */
[----:B------:R-:W-:Y:S01]  /*5570*/  IMAD R12, R21, R10, R12 ;  /* 0x0000000a150c7224 */ /* 0x000fe200078e020c */
[----:B------:R-:W-:Y:S01]  /*5580*/  LOP3.LUT R10, R19, 0x15c, RZ, 0xfc, !PT ;  /* 0x0000015c130a7812 */ /* 0x000fe200078efcff */
[----:B------:R-:W-:-:S02]  /*5590*/  IMAD R11, R21, R9, R13 ;  /* 0x00000009150b7224 */ /* 0x000fc400078e020d */
[----:B------:R-:W-:Y:S02]  /*55a0*/  @!P5 IMAD.IADD R14, R14, 0x1, -R21 ;  /* 0x000000010e0ed824 */ /* 0x000fe400078e0a15 */
[----:B0-----:R-:W-:Y:S01]  /*55b0*/  IMAD.MOV.U32 R0, RZ, RZ, R8 ;  /* 0x000000ffff007224 */ /* 0x001fe200078e0008 */
[C---:B------:R-:W-:Y:S01]  /*55c0*/  ISETP.GT.U32.AND P5, PT, R21.reuse, R11, PT ;  /* 0x0000000b1500720c */ /* 0x040fe20003fa4070 */
[----:B------:R-:W-:Y:S01]  /*55d0*/  @!P1 IMAD.MOV R7, RZ, RZ, -R7 ;  /* 0x000000ffff079224 */ /* 0x000fe200078e0a07 */
[----:B------:R-:W-:Y:S01]  /*55e0*/  ISETP.GE.AND P1, PT, R2, RZ, PT ;  /* 0x000000ff0200720c */ /* 0x000fe20003f26270 */
[----:B------:R-:W-:Y:S01]  /*55f0*/  @!P6 IMAD.MOV R0, RZ, RZ, -R0 ;  /* 0x000000ffff00e224 */ /* 0x000fe200078e0a00 */
[----:B------:R-:W-:Y:S01]  /*5600*/  ISETP.GT.U32.AND P6, PT, R21, R12, PT ;  /* 0x0000000c1500720c */ /* 0x000fe20003fc4070 */
[--C-:B------:R-:W-:Y:S01]  /*5610*/  @!P3 IMAD.IADD R3, R3, 0x1, -R21.reuse ;  /* 0x000000010303b824 */ /* 0x100fe200078e0a15 */
[----:B------:R-:W-:Y:S01]  /*5620*/  ISETP.GE.AND P3, PT, R5, RZ, PT ;  /* 0x000000ff0500720c */ /* 0x000fe20003f66270 */
[----:B------:R0:W-:Y:S01]  /*5630*/  STL [R1+0x2c8], R7 ;  /* 0x0002c80701007387 */ /* 0x0001e20000100800 */
[C---:B------:R-:W-:Y:S01]  /*5640*/  LOP3.LUT R2, R19.reuse, 0x160, RZ, 0xfc, !PT ;  /* 0x0000016013027812 */ /* 0x040fe200078efcff */
[--C-:B------:R-:W-:Y:S01]  /*5650*/  @!P0 IMAD.IADD R4, R4, 0x1, -R21.reuse ;  /* 0x0000000104048824 */ /* 0x100fe200078e0a15 */
[----:B------:R-:W-:Y:S01]  /*5660*/  LOP3.LUT R5, R19, 0x15e, RZ, 0xfc, !PT ;  /* 0x0000015e13057812 */ /* 0x000fe200078efcff */
[----:B------:R1:W-:Y:S01]  /*5670*/  STL [R1+0x2c4], R0 ;  /* 0x0002c40001007387 */ /* 0x0003e20000100800 */
[----:B------:R-:W-:Y:S01]  /*5680*/  ISETP.GE.AND P0, PT, R6, RZ, PT ;  /* 0x000000ff0600720c */ /* 0x000fe20003f06270 */
[--C-:B------:R-:W-:Y:S01]  /*5690*/  @!P5 IMAD.IADD R11, R11, 0x1, -R21.reuse ;  /* 0x000000010b0bd824 */ /* 0x100fe200078e0a15 */
[----:B------:R-:W-:Y:S01]  /*56a0*/  IABS R8, R5 ;  /* 0x0000000500087213 */ /* 0x000fe20000000000 */
[----:B------:R-:W-:Y:S01]  /*56b0*/  @!P2 IMAD.MOV R14, RZ, RZ, -R14 ;  /* 0x000000ffff0ea224 */ /* 0x000fe200078e0a0e */
[----:B0-----:R-:W-:Y:S01]  /*56c0*/  IABS R7, R2 ;  /* 0x0000000200077213 */ /* 0x001fe20000000000 */
[----:B------:R-:W-:Y:S01]  /*56d0*/  @!P6 IMAD.IADD R12, R12, 0x1, -R21 ;  /* 0x000000010c0ce824 */ /* 0x000fe200078e0a15 */
[----:B------:R-:W-:Y:S01]  /*56e0*/  ISETP.GT.U32.AND P6, PT, R21, R4, PT ;  /* 0x000000041500720c */ /* 0x000fe20003fc4070 */
[----:B-1----:R-:W-:-:S02]  /*56f0*/  IMAD.MOV.U32 R0, RZ, RZ, R3 ;  /* 0x000000ffff007224 */ /* 0x002fc400078e0003 */
[----:B------:R-:W-:Y:S01]  /*5700*/  IMAD.HI.U32 R6, R23, R7, RZ ;  /* 0x0000000717067227 */ /* 0x000fe200078e00ff */
[----:B------:R-:W-:-:S03]  /*5710*/  ISETP.GT.U32.AND P5, PT, R21, R12, PT ;  /* 0x0000000c1500720c */ /* 0x000fc60003fa4070 */
[----:B------:R-:W-:Y:S01]  /*5720*/  IMAD.MOV.U32 R3, RZ, RZ, R8 ;  /* 0x000000ffff037224 */ /* 0x000fe200078e0008 */
[----:B------:R-:W-:Y:S01]  /*5730*/  LOP3.LUT R8, R19, 0x15a, RZ, 0xfc, !PT ;  /* 0x0000015a13087812 */ /* 0x000fe200078efcff */
[----:B------:R-:W-:Y:S01]  /*5740*/  @!P4 IMAD.MOV R0, RZ, RZ, -R0 ;  /* 0x000000ffff00c224 */ /* 0x000fe200078e0a00 */
[----:B------:R-:W-:Y:S01]  /*5750*/  ISETP.GT.U32.AND P4, PT, R21, R11, PT ;  /* 0x0000000b1500720c */ /* 0x000fe20003f84070 */
[----:B------:R-:W-:Y:S01]  /*5760*/  IMAD.MOV R6, RZ, RZ, -R6 ;  /* 0x000000ffff067224 */ /* 0x000fe200078e0a06 */
[----:B------:R-:W-:Y:S01]  /*5770*/  IABS R16, R8 ;  /* 0x0000000800107213 */ /* 0x000fe20000000000 */
[----:B------:R-:W-:Y:S01]  /*5780*/  IMAD.HI.U32 R9, R23, R3, RZ ;  /* 0x0000000317097227 */ /* 0x000fe200078e00ff */
[----:B------:R0:W-:Y:S03]  /*5790*/  STL [R1+0x298], R0 ;  /* 0x0002980001007387 */ /* 0x0001e60000100800 */
[C---:B------:R-:W-:Y:S01]  /*57a0*/  IMAD R6, R21.reuse, R6, R7 ;  /* 0x0000000615067224 */ /* 0x040fe200078e0207 */
[----:B------:R-:W-:Y:S01]  /*57b0*/  IABS R7, R10 ;  /* 0x0000000a00077213 */ /* 0x000fe20000000000 */
[----:B------:R-:W-:Y:S01]  /*57c0*/  IMAD.MOV R9, RZ, RZ, -R9 ;  /* 0x000000ffff097224 */ /* 0x000fe200078e0a09 */
[----:B------:R-:W-:Y:S01]  /*57d0*/  STL [R1+0x29c], R14 ;  /* 0x00029c0e01007387 */ /* 0x000fe20000100800 */
[----:B------:R-:W-:Y:S01]  /*57e0*/  @!P6 IMAD.IADD R4, R4, 0x1, -R21 ;  /* 0x000000010404e824 */ /* 0x000fe200078e0a15 */
[C---:B------:R-:W-:Y:S01]  /*57f0*/  ISETP.GT.U32.AND P6, PT, R21.reuse, R6, PT ;  /* 0x000000061500720c */ /* 0x040fe20003fc4070 */
[----:B------:R-:W-:-:S02]  /*5800*/  IMAD R3, R21, R9, R3 ;  /* 0x0000000915037224 */ /* 0x000fc400078e0203 */
[----:B------:R-:W-:Y:S02]  /*5810*/  @!P4 IMAD.IADD R11, R11, 0x1, -R21 ;  /* 0x000000010b0bc824 */ /* 0x000fe400078e0a15 */
[----:B------:R-:W-:Y:S01]  /*5820*/  IMAD.HI.U32 R9, R23, R7, RZ ;  /* 0x0000000717097227 */ /* 0x000fe200078e00ff */
[----:B------:R-:W-:-:S03]  /*5830*/  ISETP.GT.U32.AND P4, PT, R21, R3, PT ;  /* 0x000000031500720c */ /* 0x000fc60003f84070 */
[----:B------:R-:W-:Y:S01]  /*5840*/  @!P5 IMAD.IADD R12, R12, 0x1, -R21 ;  /* 0x000000010c0cd824 */ /* 0x000fe200078e0a15 */
[----:B------:R-:W-:Y:S01]  /*5850*/  ISETP.GE.AND P5, PT, R2, RZ, PT ;  /* 0x000000ff0200720c */ /* 0x000fe20003fa6270 */
[----:B------:R-:W-:Y:S01]  /*5860*/  IMAD.HI.U32 R13, R23, R16, RZ ;  /* 0x00000010170d7227 */ /* 0x000fe200078e00ff */
[----:B------:R-:W-:-:S03]  /*5870*/  LOP3.LUT R2, R19, 0x158, RZ, 0xfc, !PT ;  /* 0x0000015813027812 */ /* 0x000fc600078efcff */
[----:B------:R-:W-:Y:S01]  /*5880*/  @!P6 IMAD.IADD R6, R6, 0x1, -R21 ;  /* 0x000000010606e824 */ /* 0x000fe200078e0a15 */
[----:B------:R-:W-:Y:S01]  /*5890*/  ISETP.GE.AND P6, PT, R5, RZ, PT ;  /* 0x000000ff0500720c */ /* 0x000fe20003fc6270 */
[----:B------:R-:W-:Y:S01]  /*58a0*/  IMAD.MOV R9, RZ, RZ, -R9 ;  /* 0x000000ffff097224 */ /* 0x000fe200078e0a09 */
[----:B------:R-:W-:Y:S01]  /*58b0*/  LOP3.LUT R5, R19, 0x156, RZ, 0xfc, !PT ;  /* 0x0000015613057812 */ /* 0x000fe200078efcff */
[----:B------:R-:W-:Y:S01]  /*58c0*/  @!P4 IMAD.IADD R3, R3, 0x1, -R21 ;  /* 0x000000010303c824 */ /* 0x000fe200078e0a15 */
[C---:B------:R-:W-:Y:S01]  /*58d0*/  ISETP.GT.U32.AND P4, PT, R21.reuse, R6, PT ;  /* 0x000000061500720c */ /* 0x040fe20003f84070 */
[----:B0-----:R-:W-:Y:S02]  /*58e0*/  IMAD.MOV.U32 R0, RZ, RZ, R4 ;  /* 0x000000ffff007224 */ /* 0x001fe400078e0004 */
[----:B------:R-:W-:Y:S02]  /*58f0*/  IMAD.MOV R13, RZ, RZ, -R13 ;  /* 0x000000ffff0d7224 */ /* 0x000fe400078e0a0d */
[C---:B------:R-:W-:Y:S01]  /*5900*/  IMAD R7, R21.reuse, R9, R7 ;  /* 0x0000000915077224 */ /* 0x040fe200078e0207 */
[----:B------:R-:W-:Y:S01]  /*5910*/  IABS R9, R2 ;  /* 0x0000000200097213 */ /* 0x000fe20000000000 */
[----:B------:R-:W-:Y:S01]  /*5920*/  @!P1 IMAD.MOV R0, RZ, RZ, -R0 ;  /* 0x000000ffff009224 */ /* 0x000fe200078e0a00 */
[C---:B------:R-:W-:Y:S01]  /*5930*/  ISETP.GT.U32.AND P1, PT, R21.reuse, R3, PT ;  /* 0x000000031500720c */ /* 0x040fe20003f24070 */
[----:B------:R-:W-:Y:S01]  /*5940*/  IMAD R16, R21, R13, R16 ;  /* 0x0000000d15107224 */ /* 0x000fe200078e0210 */
[----:B------:R-:W-:Y:S01]  /*5950*/  IABS R13, R5 ;  /* 0x00000005000d7213 */ /* 0x000fe20000000000 */
[----:B------:R-:W-:Y:S01]  /*5960*/  IMAD.HI.U32 R4, R23, R9, RZ ;  /* 0x0000000917047227 */ /* 0x000fe200078e00ff */
[----:B------:R0:W-:Y:S01]  /*5970*/  STL [R1+0x2bc], R0 ;  /* 0x0002bc0001007387 */ /* 0x0001e20000100800 */
[----:B------:R-:W-:-:S02]  /*5980*/  ISETP.GT.U32.AND P2, PT, R21, R7, PT ;  /* 0x000000071500720c */ /* 0x000fc40003f44070 */
[----:B------:R-:W-:Y:S01]  /*5990*/  @!P3 IMAD.MOV R12, RZ, RZ, -R12 ;  /* 0x000000ffff0cb224 */ /* 0x000fe200078e0a0c */
[----:B------:R-:W-:Y:S01]  /*59a0*/  ISETP.GT.U32.AND P3, PT, R21, R16, PT ;  /* 0x000000101500720c */ /* 0x000fe20003f64070 */
[--C-:B------:R-:W-:Y:S01]  /*59b0*/  @!P4 IMAD.IADD R6, R6, 0x1, -R21.reuse ;  /* 0x000000010606c824 */ /* 0x100fe200078e0a15 */
[----:B------:R-:W-:Y:S01]  /*59c0*/  ISETP.GE.AND P4, PT, R8, RZ, PT ;  /* 0x000000ff0800720c */ /* 0x000fe20003f86270 */
[----:B------:R-:W-:Y:S01]  /*59d0*/  IMAD.MOV R4, RZ, RZ, -R4 ;  /* 0x000000ffff047224 */ /* 0x000fe200078e0a04 */
[----:B------:R1:W-:Y:S01]  /*59e0*/  STL [R1+0x2a4], R12 ;  /* 0x0002a40c01007387 */ /* 0x0003e20000100800 */
[----:B------:R-:W-:Y:S01]  /*59f0*/  @!P1 IMAD.IADD R3, R3, 0x1, -R21 ;  /* 0x0000000103039824 */ /* 0x000fe200078e0a15 */
[----:B------:R-:W-:Y:S01]  /*5a00*/  ISETP.GE.AND P1, PT, R2, RZ, PT ;  /* 0x000000ff0200720c */ /* 0x000fe20003f26270 */
[----:B0-----:R-:W-:Y:S01]  /*5a10*/  IMAD.MOV.U32 R0, RZ, RZ, R11 ;  /* 0x000000ffff007224 */ /* 0x001fe200078e000b */
[----:B------:R-:W-:Y:S01]  /*5a20*/  LOP3.LUT R2, R19, 0x154, RZ, 0xfc, !PT ;  /* 0x0000015413027812 */ /* 0x000fe200078efcff */
[----:B------:R-:W-:Y:S01]  /*5a30*/  IMAD.HI.U32 R11, R23, R13, RZ ;  /* 0x0000000d170b7227 */ /* 0x000fe200078e00ff */
[----:B------:R-:W-:-:S03]  /*5a40*/  LOP3.LUT R8, R19, 0x14c, RZ, 0xfc, !PT ;  /* 0x0000014c13087812 */ /* 0x000fc600078efcff */
[----:B------:R-:W-:Y:S01]  /*5a50*/  @!P0 IMAD.MOV R0, RZ, RZ, -R0 ;  /* 0x000000ffff008224 */ /* 0x000fe200078e0a00 */
[----:B------:R-:W-:Y:S01]  /*5a60*/  ISETP.GE.AND P0, PT, R10, RZ, PT ;  /* 0x000000ff0a00720c */ /* 0x000fe20003f06270 */
[----:B------:R-:W-:Y:S01]  /*5a70*/  IMAD.MOV R11, RZ, RZ, -R11 ;  /* 0x000000ffff0b7224 */ /* 0x000fe200078e0a0b */
[----:B------:R-:W-:Y:S01]  /*5a80*/  IABS R15, R8 ;  /* 0x00000008000f7213 */ /* 0x000fe20000000000 */
[----:B------:R-:W-:Y:S01]  /*5a90*/  IMAD R9, R21, R4, R9 ;  /* 0x0000000415097224 */ /* 0x000fe200078e0209 */
[----:B------:R0:W-:Y:S01]  /*5aa0*/  STL [R1+0x2b8], R0 ;  /* 0x0002b80001007387 */ /* 0x0001e20000100800 */
[----:B-1----:R-:W-:Y:S01]  /*5ab0*/  IMAD.MOV.U32 R12, RZ, RZ, R6 ;  /* 0x000000ffff0c7224 */ /* 0x002fe200078e0006 */
[----:B------:R-:W-:Y:S01]  /*5ac0*/  LOP3.LUT R4, R19, 0x152, RZ, 0xfc, !PT ;  /* 0x0000015213047812 */ /* 0x000fe200078efcff */
[C---:B------:R-:W-:Y:S01]  /*5ad0*/  IMAD R13, R21.reuse, R11, R13 ;  /* 0x0000000b150d7224 */ /* 0x040fe200078e020d */
[----:B------:R-:W-:Y:S01]  /*5ae0*/  IABS R11, R2 ;  /* 0x00000002000b7213 */ /* 0x000fe20000000000 */
[----:B------:R-:W-:Y:S01]  /*5af0*/  @!P5 IMAD.MOV R12, RZ, RZ, -R12 ;  /* 0x000000ffff0cd224 */ /* 0x000fe200078e0a0c */
[----:B------:R-:W-:Y:S01]  /*5b00*/  ISETP.GT.U32.AND P5, PT, R21, R9, PT ;  /* 0x000000091500720c */ /* 0x000fe20003fa4070 */
[----:B------:R-:W-:-:S02]  /*5b10*/  @!P3 IMAD.IADD R16, R16, 0x1, -R21 ;  /* 0x000000011010b824 */ /* 0x000fc400078e0a15 */
[----:B------:R-:W-:Y:S01]  /*5b20*/  @!P2 IMAD.IADD R7, R7, 0x1, -R21 ;  /* 0x000000010707a824 */ /* 0x000fe200078e0a15 */
[----:B------:R-:W-:Y:S01]  /*5b30*/  STL [R1+0x2ac], R12 ;  /* 0x0002ac0c01007387 */ /* 0x000fe20000100800 */
[----:B0-----:R-:W-:Y:S01]  /*5b40*/  IMAD.MOV.U32 R0, RZ, RZ, R3 ;  /* 0x000000ffff007224 */ /* 0x001fe200078e0003 */
[----:B------:R-:W-:Y:S01]  /*5b50*/  ISETP.GT.U32.AND P3, PT, R21, R16, PT ;  /* 0x000000101500720c */ /* 0x000fe20003f64070 */
[----:B------:R-:W-:Y:S01]  /*5b60*/  IMAD.HI.U32 R6, R23, R11, RZ ;  /* 0x0000000b17067227 */ /* 0x000fe200078e00ff */
[C---:B------:R-:W-:Y:S02]  /*5b70*/  ISETP.GT.U32.AND P2, PT, R21.reuse, R7, PT ;  /* 0x000000071500720c */ /* 0x040fe40003f44070 */
[----:B------:R-:W-:Y:S01]  /*5b80*/  IABS R3, R4 ;  /* 0x0000000400037213 */ /* 0x000fe20000000000 */
[----:B------:R-:W-:Y:S01]  /*5b90*/  @!P6 IMAD.MOV R0, RZ, RZ, -R0 ;  /* 0x000000ffff00e224 */ /* 0x000fe200078e0a00 */
[----:B------:R-:W-:Y:S01]  /*5ba0*/  ISETP.GT.U32.AND P6, PT, R21, R13, PT ;  /* 0x0000000d1500720c */ /* 0x000fe20003fc4070 */
[----:B------:R-:W-:-:S02]  /*5bb0*/  @!P5 IMAD.IADD R9, R9, 0x1, -R21 ;  /* 0x000000010909d824 */ /* 0x000fc400078e0a15 */
[----:B------:R-:W-:Y:S01]  /*5bc0*/  IMAD.MOV R6, RZ, RZ, -R6 ;  /* 0x000000ffff067224 */ /* 0x000fe200078e0a06 */
[----:B------:R0:W-:Y:S01]  /*5bd0*/  STL [R1+0x2b4], R0 ;  /* 0x0002b40001007387 */ /* 0x0001e20000100800 */
[----:B------:R-:W-:Y:S01]  /*5be0*/  IMAD.HI.U32 R14, R23, R15, RZ ;  /* 0x0000000f170e7227 */ /* 0x000fe200078e00ff */
[----:B------:R-:W-:-:S03]  /*5bf0*/  ISETP.GT.U32.AND P5, PT, R21, R9, PT ;  /* 0x000000091500720c */ /* 0x000fc60003fa4070 */
[----:B------:R-:W-:Y:S01]  /*5c00*/  @!P3 IMAD.IADD R16, R16, 0x1, -R21 ;  /* 0x000000011010b824 */ /* 0x000fe200078e0a15 */
[----:B------:R-:W-:Y:S01]  /*5c10*/  ISETP.GE.AND P3, PT, R2, RZ, PT ;  /* 0x000000ff0200720c */ /* 0x000fe20003f66270 */
[----:B------:R-:W-:-:S04]  /*5c20*/  IMAD.HI.U32 R2, R23, R3, RZ ;  /* 0x0000000317027227 */ /* 0x000fc800078e00ff */
[----:B------:R-:W-:Y:S02]  /*5c30*/  @!P6 IMAD.IADD R13, R13, 0x1, -R21 ;  /* 0x000000010d0de824 */ /* 0x000fe400078e0a15 */
[----:B------:R-:W-:Y:S02]  /*5c40*/  IMAD.MOV R2, RZ, RZ, -R2 ;  /* 0x000000ffff027224 */ /* 0x000fe400078e0a02 */
[C---:B------:R-:W-:Y:S01]  /*5c50*/  IMAD R11, R21.reuse, R6, R11 ;  /* 0x00000006150b7224 */ /* 0x040fe200078e020b */
[----:B------:R-:W-:Y:S01]  /*5c60*/  ISETP.GT.U32.AND P6, PT, R21, R13, PT ;  /* 0x0000000d1500720c */ /* 0x000fe20003fc4070 */
[----:B------:R-:W-:Y:S01]  /*5c70*/  @!P2 IMAD.IADD R7, R7, 0x1, -R21 ;  /* 0x000000010707a824 */ /* 0x000fe200078e0a15 */
[----:B------:R-:W-:Y:S01]  /*5c80*/  ISETP.GE.AND P2, PT, R5, RZ, PT ;  /* 0x000000ff0500720c */ /* 0x000fe20003f46270 */
[----:B------:R-:W-:Y:S01]  /*5c90*/  IMAD R3, R21, R2, R3 ;  /* 0x0000000215037224 */ /* 0x000fe200078e0203 */
[----:B------:R-:W-:Y:S01]  /*5ca0*/  LOP3.LUT R5, R19, 0x150, RZ, 0xfc, !PT ;  /* 0x0000015013057812 */ /* 0x000fe200078efcff */
[----:B------:R-:W-:Y:S01]  /*5cb0*/  @!P5 IMAD.IADD R9, R9, 0x1, -R21 ;  /* 0x000000010909d824 */ /* 0x000fe200078e0a15 */
[----:B------:R-:W-:Y:S01]  /*5cc0*/  ISETP.GT.U32.AND P5, PT, R21, R11, PT ;  /* 0x0000000b1500720c */ /* 0x000fe20003fa4070 */
[----:B0-----:R-:W-:Y:S01]  /*5cd0*/  IMAD.MOV.U32 R0, RZ, RZ, R7 ;  /* 0x000000ffff007224 */ /* 0x001fe200078e0007 */
[----:B------:R-:W-:Y:S01]  /*5ce0*/  IABS R10, R5 ;  /* 0x00000005000a7213 */ /* 0x000fe20000000000 */
[----:B------:R-:W-:Y:S01]  /*5cf0*/  IMAD.MOV R14, RZ, RZ, -R14 ;  /* 0x000000ffff0e7224 */ /* 0x000fe200078e0a0e */
[----:B------:R-:W-:Y:S01]  /*5d00*/  LOP3.LUT R6, R19, 0x14e, RZ, 0xfc, !PT ;  /* 0x0000014e13067812 */ /* 0x000fe200078efcff */
[----:B------:R-:W-:Y:S01]  /*5d10*/  @!P0 IMAD.MOV R0, RZ, RZ, -R0 ;  /* 0x000000ffff008224 */ /* 0x000fe200078e0a00 */
[----:B------:R-:W-:Y:S01]  /*5d20*/  ISETP.GE.AND P0, PT, R4, RZ, PT ;  /* 0x000000ff0400720c */ /* 0x000fe20003f06270 */
[----:B------:R-:W-:Y:S01]  /*5d30*/  @!P6 IMAD.IADD R13, R13, 0x1, -R21 ;  /* 0x000000010d0de824 */ /* 0x000fe200078e0a15 */
[----:B------:R-:W-:Y:S01]  /*5d40*/  ISETP.GT.U32.AND P6, PT, R21, R3, PT ;  /* 0x000000031500720c */ /* 0x000fe20003fc4070 */
[----:B------:R-:W-:Y:S01]  /*5d50*/  IMAD.HI.U32 R2, R23, R10, RZ ;  /* 0x0000000a17027227 */ /* 0x000fe200078e00ff */
[----:B------:R0:W-:Y:S01]  /*5d60*/  STL [R1+0x2b0], R0 ;  /* 0x0002b00001007387 */ /* 0x0001e20000100800 */
[----:B------:R-:W-:-:S02]  /*5d70*/  IABS R7, R6 ;  /* 0x0000000600077213 */ /* 0x000fc40000000000 */
[----:B------:R-:W-:Y:S01]  /*5d80*/  IMAD.MOV R2, RZ, RZ, -R2 ;  /* 0x000000ffff027224 */ /* 0x000fe200078e0a02 */
[----:B------:R-:W-:Y:S01]  /*5d90*/  LOP3.LUT R4, R19, 0x14a, RZ, 0xfc, !PT ;  /* 0x0000014a13047812 */ /* 0x000fe200078efcff */
[----:B------:R-:W-:Y:S02]  /*5da0*/  @!P5 IMAD.IADD R11, R11, 0x1, -R21 ;  /* 0x000000010b0bd824 */ /* 0x000fe400078e0a15 */
[----:B------:R-:W-:Y:S01]  /*5db0*/  IMAD R10, R21, R2, R10 ;  /* 0x00000002150a7224 */ /* 0x000fe200078e020a */
[----:B------:R-:W-:Y:S01]  /*5dc0*/  IABS R12, R4 ;  /* 0x00000004000c7213 */ /* 0x000fe20000000000 */
[----:B------:R-:W-:Y:S01]  /*5dd0*/  IMAD.HI.U32 R17, R23, R7, RZ ;  /* 0x0000000717117227 */ /* 0x000fe200078e00ff */
[----:B------:R-:W-:Y:S02]  /*5de0*/  LOP3.LUT R2, R19, 0x148, RZ, 0xfc, !PT ;  /* 0x0000014813027812 */ /* 0x000fe400078efcff */
[----:B------:R-:W-:Y:S01]  /*5df0*/  ISETP.GT.U32.AND P5, PT, R21, R10, PT ;  /* 0x0000000a1500720c */ /* 0x000fe20003fa4070 */
[----:B0-----:R-:W-:-:S02]  /*5e00*/  IMAD.MOV.U32 R0, RZ, RZ, R16 ;  /* 0x000000ffff007224 */ /* 0x001fc400078e0010 */
[----:B------:R-:W-:Y:S01]  /*5e10*/  @!P6 IMAD.IADD R3, R3, 0x1, -R21 ;  /* 0x000000010303e824 */ /* 0x000fe200078e0a15 */
[----:B------:R-:W-:Y:S01]  /*5e20*/  ISETP.GT.U32.AND P6, PT, R21, R11, PT ;  /* 0x0000000b1500720c */ /* 0x000fe20003fc4070 */
[----:B------:R-:W-:Y:S01]  /*5e30*/  @!P4 IMAD.MOV R0, RZ, RZ, -R0 ;  /* 0x000000ffff00c224 */ /* 0x000fe200078e0a00 */
[----:B------:R-:W-:Y:S01]  /*5e40*/  ISETP.GE.AND P4, PT, R5, RZ, PT ;  /* 0x000000ff0500720c */ /* 0x000fe20003f86270 */
[----:B------:R-:W-:Y:S01]  /*5e50*/  IMAD.MOV R17, RZ, RZ, -R17 ;  /* 0x000000ffff117224 */ /* 0x000fe200078e0a11 */
[----:B------:R-:W-:Y:S01]  /*5e60*/  IABS R5, R2 ;  /* 0x0000000200057213 */ /* 0x000fe20000000000 */
[C---:B------:R-:W-:Y:S01]  /*5e70*/  IMAD R15, R21.reuse, R14, R15 ;  /* 0x0000000e150f7224 */ /* 0x040fe200078e020f */
[----:B------:R0:W-:Y:S01]  /*5e80*/  STL [R1+0x2a8], R0 ;  /* 0x0002a80001007387 */ /* 0x0001e20000100800 */
[----:B------:R-:W-:Y:S02]  /*5e90*/  IMAD R7, R21, R17, R7 ;  /* 0x0000001115077224 */ /* 0x000fe400078e0207 */
[----:B------:R-:W-:-:S02]  /*5ea0*/  @!P5 IMAD.IADD R10, R10, 0x1, -R21 ;  /* 0x000000010a0ad824 */ /* 0x000fc400078e0a15 */
[----:B------:R-:W-:Y:S02]  /*5eb0*/  IMAD.MOV.U32 R14, RZ, RZ, R13 ;  /* 0x000000ffff0e7224 */ /* 0x000fe400078e000d */
[----:B------:R-:W-:Y:S01]  /*5ec0*/  @!P6 IMAD.IADD R11, R11, 0x1, -R21 ;  /* 0x000000010b0be824 */ /* 0x000fe200078e0a15 */
[C---:B------:R-:W-:Y:S01]  /*5ed0*/  ISETP.GT.U32.AND P6, PT, R21.reuse, R7, PT ;  /* 0x000000071500720c */ /* 0x040fe20003fc4070 */
[----:B------:R-:W-:Y:S01]  /*5ee0*/  @!P2 IMAD.MOV R14, RZ, RZ, -R14 ;  /* 0x000000ffff0ea224 */ /* 0x000fe200078e0a0e */
[----:B------:R-:W-:Y:S01]  /*5ef0*/  ISETP.GT.U32.AND P5, PT, R21, R10, PT ;  /* 0x0000000a1500720c */ /* 0x000fe20003fa4070 */
[----:B0-----:R-:W-:Y:S01]  /*5f00*/  IMAD.MOV.U32 R0, RZ, RZ, R9 ;  /* 0x000000ffff007224 */ /* 0x001fe200078e0009 */
[----:B------:R-:W-:Y:S01]  /*5f10*/  ISETP.GE.AND P2, PT, R6, RZ, PT ;  /* 0x000000ff0600720c */ /* 0x000fe20003f46270 */
[----:B------:R-:W-:-:S04]  /*5f20*/  IMAD.HI.U32 R9, R23, R12, RZ ;  /* 0x0000000c17097227 */ /* 0x000fc800078e00ff */
[----:B------:R-:W-:Y:S01]  /*5f30*/  @!P1 IMAD.MOV R0, RZ, RZ, -R0 ;  /* 0x000000ffff009224 */ /* 0x000fe200078e0a00 */
[----:B------:R-:W-:Y:S01]  /*5f40*/  ISETP.GT.U32.AND P1, PT, R21, R3, PT ;  /* 0x000000031500720c */ /* 0x000fe20003f24070 */
[----:B------:R-:W-:Y:S02]  /*5f50*/  IMAD.MOV R9, RZ, RZ, -R9 ;  /* 0x000000ffff097224 */ /* 0x000fe400078e0a09 */
[----:B------:R-:W-:Y:S01]  /*5f60*/  @!P6 IMAD.IADD R7, R7, 0x1, -R21 ;  /* 0x000000010707e824 */ /* 0x000fe200078e0a15 */
[----:B------:R0:W-:Y:S01]  /*5f70*/  STL [R1+0x288], R0 ;  /* 0x0002880001007387 */ /* 0x0001e20000100800 */
[----:B------:R-:W-:Y:S01]  /*5f80*/  IMAD R12, R21, R9, R12 ;  /* 0x00000009150c7224 */ /* 0x000fe200078e020c */
[----:B------:R-:W-:Y:S01]  /*5f90*/  LOP3.LUT R9, R19, 0x140, RZ, 0xfc, !PT ;  /* 0x0000014013097812 */ /* 0x000fe200078efcff */
[----:B------:R-:W-:Y:S01]  /*5fa0*/  IMAD.HI.U32 R13, R23, R5, RZ ;  /* 0x00000005170d7227 */ /* 0x000fe200078e00ff */
[----:B------:R1:W-:Y:S02]  /*5fb0*/  STL [R1+0x28c], R14 ;  /* 0x00028c0e01007387 */ /* 0x0003e40000100800 */
[----:B------:R-:W-:Y:S01]  /*5fc0*/  ISETP.GT.U32.AND P6, PT, R21, R12, PT ;  /* 0x0000000c1500720c */ /* 0x000fe20003fc4070 */
[----:B------:R-:W-:-:S02]  /*5fd0*/  IMAD.MOV R13, RZ, RZ, -R13 ;  /* 0x000000ffff0d7224 */ /* 0x000fc400078e0a0d */
[----:B------:R-:W-:Y:S01]  /*5fe0*/  @!P1 IMAD.IADD R3, R3, 0x1, -R21 ;  /* 0x0000000103039824 */ /* 0x000fe200078e0a15 */
[----:B------:R-:W-:Y:S01]  /*5ff0*/  ISETP.GE.AND P1, PT, R8, RZ, PT ;  /* 0x000000ff0800720c */ /* 0x000fe20003f26270 */
[----:B0-----:R-:W-:Y:S01]  /*6000*/  IMAD.MOV.U32 R0, RZ, RZ, R11 ;  /* 0x000000ffff007224 */ /* 0x001fe200078e000b */
[----:B------:R-:W-:Y:S01]  /*6010*/  IABS R8, R9 ;  /* 0x0000000900087213 */ /* 0x000fe20000000000 */
[----:B------:R-:W-:Y:S01]  /*6020*/  @!P5 IMAD.IADD R10, R10, 0x1, -R21 ;  /* 0x000000010a0ad824 */ /* 0x000fe200078e0a15 */
[----:B------:R-:W-:Y:S01]  /*6030*/  ISETP.GE.AND P5, PT, R4, RZ, PT ;  /* 0x000000ff0400720c */ /* 0x000fe20003fa6270 */
[----:B------:R-:W-:Y:S01]  /*6040*/  @!P3 IMAD.MOV R0, RZ, RZ, -R0 ;  /* 0x000000ffff00b224 */ /* 0x000fe200078e0a00 */
[C---:B------:R-:W-:Y:S01]  /*6050*/  ISETP.GT.U32.AND P3, PT, R21.reuse, R15, PT ;  /* 0x0000000f1500720c */ /* 0x040fe20003f64070 */
[----:B------:R-:W-:Y:S01]  /*6060*/  IMAD R4, R21, R13, R5 ;  /* 0x0000000d15047224 */ /* 0x000fe200078e0205 */
[C---:B------:R-:W-:Y:S01]  /*6070*/  LOP3.LUT R13, R19.reuse, 0x146, RZ, 0xfc, !PT ;  /* 0x00000146130d7812 */ /* 0x040fe200078efcff */
[----:B------:R-:W-:Y:S01]  /*6080*/  @!P6 IMAD.IADD R12, R12, 0x1, -R21 ;  /* 0x000000010c0ce824 */ /* 0x000fe200078e0a15 */
[----:B------:R0:W-:Y:S01]  /*6090*/  STL [R1+0x290], R0 ;  /* 0x0002900001007387 */ /* 0x0001e20000100800 */
[C---:B-1----:R-:W-:Y:S01]  /*60a0*/  LOP3.LUT R14, R19.reuse, 0x144, RZ, 0xfc, !PT ;  /* 0x00000144130e7812 */ /* 0x042fe200078efcff */
[----:B------:R-:W-:Y:S01]  /*60b0*/  IMAD.MOV.U32 R18, RZ, RZ, R10 ;  /* 0x000000ffff127224 */ /* 0x000fe200078e000a */
[----:B------:R-:W-:-:S02]  /*60c0*/  LOP3.LUT R5, R19, 0x142, RZ, 0xfc, !PT ;  /* 0x0000014213057812 */ /* 0x000fc400078efcff */
[----:B------:R-:W-:Y:S01]  /*60d0*/  ISETP.GT.U32.AND P6, PT, R21, R12, PT ;  /* 0x0000000c1500720c */ /* 0x000fe20003fc4070 */
[----:B------:R-:W-:Y:S01]  /*60e0*/  @!P4 IMAD.MOV R18, RZ, RZ, -R18 ;  /* 0x000000ffff12c224 */ /* 0x000fe200078e0a12 */
[----:B------:R-:W-:Y:S02]  /*60f0*/  IABS R16, R14 ;  /* 0x0000000e00107213 */ /* 0x000fe40000000000 */
[----:B------:R-:W-:Y:S01]  /*6100*/  @!P3 IMAD.IADD R15, R15, 0x1, -R21 ;  /* 0x000000010f0fb824 */ /* 0x000fe200078e0a15 */
[----:B------:R-:W-:Y:S01]  /*6110*/  ISETP.GT.U32.AND P3, PT, R21, R7, PT ;  /* 0x000000071500720c */ /* 0x000fe20003f64070 */
[----:B0-----:R-:W-:Y:S01]  /*6120*/  IMAD.MOV.U32 R0, RZ, RZ, R3 ;  /* 0x000000ffff007224 */ /* 0x001fe200078e0003 */
[----:B------:R-:W-:Y:S01]  /*6130*/  IABS R3, R13 ;  /* 0x0000000d00037213 */ /* 0x000fe20000000000 */
[----:B------:R-:W-:Y:S01]  /*6140*/  IMAD.HI.U32 R17, R23, R16, RZ ;  /* 0x0000001017117227 */ /* 0x000fe200078e00ff */
[----:B------:R-:W-:-:S03]  /*6150*/  IABS R11, R5 ;  /* 0x00000005000b7213 */ /* 0x000fc60000000000 */
[----:B------:R-:W-:Y:S01]  /*6160*/  @!P0 IMAD.MOV R0, RZ, RZ, -R0 ;  /* 0x000000ffff008224 */ /* 0x000fe200078e0a00 */
[----:B------:R-:W-:Y:S01]  /*6170*/  ISETP.GT.U32.AND P0, PT, R21, R15, PT ;  /* 0x0000000f1500720c */ /* 0x000fe20003f04070 */
[----:B------:R-:W-:-:S03]  /*6180*/  IMAD.HI.U32 R6, R23, R3, RZ ;  /* 0x0000000317067227 */ /* 0x000fc600078e00ff */
[----:B------:R0:W-:Y:S01]  /*6190*/  STL [R1+0x294], R0 ;  /* 0x0002940001007387 */ /* 0x0001e20000100800 */
[----:B------:R-:W-:Y:S02]  /*61a0*/  IMAD.MOV R6, RZ, RZ, -R6 ;  /* 0x000000ffff067224 */ /* 0x000fe400078e0a06 */
[--C-:B------:R-:W-:Y:S01]  /*61b0*/  @!P3 IMAD.IADD R7, R7, 0x1, -R21.reuse ;  /* 0x000000010707b824 */ /* 0x100fe200078e0a15 */
[----:B------:R-:W-:Y:S01]  /*61c0*/  ISETP.GT.U32.AND P3, PT, R21, R4, PT ;  /* 0x000000041500720c */ /* 0x000fe20003f64070 */
[----:B------:R-:W-:Y:S01]  /*61d0*/  @!P6 IMAD.IADD R12, R12, 0x1, -R21 ;  /* 0x000000010c0ce824 */ /* 0x000fe200078e0a15 */
[----:B------:R-:W-:Y:S01]  /*61e0*/  STL [R1+0x248], R18 ;  /* 0x0002481201007387 */ /* 0x000fe20000100800 */
[----:B------:R-:W-:Y:S02]  /*61f0*/  IMAD.MOV R17, RZ, RZ, -R17 ;  /* 0x000000ffff117224 */ /* 0x000fe400078e0a11 */
[----:B------:R-:W-:Y:S01]  /*6200*/  @!P0 IMAD.IADD R15, R15, 0x1, -R21 ;  /* 0x000000010f0f8824 */ /* 0x000fe200078e0a15 */
[----:B------:R-:W-:Y:S01]  /*6210*/  ISETP.GE.AND P0, PT, R2, RZ, PT ;  /* 0x000000ff0200720c */ /* 0x000fe20003f06270 */
[----:B------:R-:W-:-:S02]  /*6220*/  IMAD R2, R21, R6, R3 ;  /* 0x0000000615027224 */ /* 0x000fc400078e0203 */
[----:B0-----:R-:W-:Y:S02]  /*6230*/  IMAD.MOV.U32 R0, RZ, RZ, R7 ;  /* 0x000000ffff007224 */ /* 0x001fe400078e0007 */
[----:B------:R-:W-:Y:S01]  /*6240*/  IMAD.HI.U32 R3, R23, R11, RZ ;  /* 0x0000000b17037227 */ /* 0x000fe200078e00ff */
[----:B------:R-:W-:-:S03]  /*6250*/  ISETP.GT.U32.AND P6, PT, R21, R2, PT ;  /* 0x000000021500720c */ /* 0x000fc60003fc4070 */
[----:B------:R-:W-:Y:S01]  /*6260*/  @!P3 IMAD.IADD R4, R4, 0x1, -R21 ;  /* 0x000000010404b824 */ /* 0x000fe200078e0a15 */
[----:B------:R-:W-:Y:S01]  /*6270*/  ISETP.GE.AND P3, PT, R13, RZ, PT ;  /* 0x000000ff0d00720c */ /* 0x000fe20003f66270 */
[----:B------:R-:W-:Y:S02]  /*6280*/  @!P2 IMAD.MOV R0, RZ, RZ, -R0 ;  /* 0x000000ffff00a224 */ /* 0x000fe400078e0a00 */
[----:B------:R-:W-:-:S03]  /*6290*/  IMAD.HI.U32 R6, R23, R8, RZ ;  /* 0x0000000817067227 */ /* 0x000fc600078e00ff */
[----:B------:R0:W-:Y:S01]  /*62a0*/  STL [R1+0x254], R0 ;  /* 0x0002540001007387 */ /* 0x0001e20000100800 */
[----:B------:R-:W-:Y:S02]  /*62b0*/  IMAD.MOV R3, RZ, RZ, -R3 ;  /* 0x000000ffff037224 */ /* 0x000fe400078e0a03 */
[----:B------:R-:W-:Y:S01]  /*62c0*/  @!P6 IMAD.IADD R2, R2, 0x1, -R21 ;  /* 0x000000010202e824 */ /* 0x000fe200078e0a15 */
[C---:B------:R-:W-:Y:S01]  /*62d0*/  ISETP.GT.U32.AND P6, PT, R21.reuse, R4, PT ;  /* 0x000000041500720c */ /* 0x040fe20003fc4070 */
[C---:B------:R-:W-:Y:S02]  /*62e0*/  IMAD R13, R21.reuse, R17, R16 ;  /* 0x00000011150d7224 */ /* 0x040fe400078e0210 */
[----:B------:R-:W-:Y:S01]  /*62f0*/  IMAD.MOV R6, RZ, RZ, -R6 ;  /* 0x000000ffff067224 */ /* 0x000fe200078e0a06 */
[C---:B------:R-:W-:Y:S01]  /*6300*/  ISETP.GT.U32.AND P2, PT, R21.reuse, R2, PT ;  /* 0x000000021500720c */ /* 0x040fe20003f44070 */
[----:B------:R-:W-:Y:S01]  /*6310*/  IMAD R11, R21, R3, R11 ;  /* 0x00000003150b7224 */ /* 0x000fe200078e020b */
[----:B------:R-:W-:Y:S01]  /*6320*/  LOP3.LUT R3, R19, 0x13e, RZ, 0xfc, !PT ;  /* 0x0000013e13037812 */ /* 0x000fe200078efcff */
[----:B0-----:R-:W-:Y:S01]  /*6330*/  IMAD.MOV.U32 R0, RZ, RZ, R12 ;  /* 0x000000ffff007224 */ /* 0x001fe200078e000c */
[C---:B------:R-:W-:Y:S01]  /*6340*/  ISETP.GT.U32.AND P4, PT, R21.reuse, R13, PT ;  /* 0x0000000d1500720c */ /* 0x040fe20003f84070 */
[C---:B------:R-:W-:Y:S01]  /*6350*/  IMAD R8, R21.reuse, R6, R8 ;  /* 0x0000000615087224 */ /* 0x040fe200078e0208 */
[----:B------:R-:W-:Y:S01]  /*6360*/  IABS R10, R3 ;  /* 0x00000003000a7213 */ /* 0x000fe20000000000 */
[----:B------:R-:W-:Y:S01]  /*6370*/  @!P1 IMAD.MOV R15, RZ, RZ, -R15 ;  /* 0x000000ffff0f9224 */ /* 0x000fe200078e0a0f */
[----:B------:R-:W-:Y:S01]  /*6380*/  ISETP.GT.U32.AND P1, PT, R21, R11, PT ;  /* 0x0000000b1500720c */ /* 0x000fe20003f24070 */
[----:B------:R-:W-:Y:S01]  /*6390*/  @!P5 IMAD.MOV R0, RZ, RZ, -R0 ;  /* 0x000000ffff00d224 */ /* 0x000fe200078e0a00 */
[----:B------:R-:W-:Y:S01]  /*63a0*/  LOP3.LUT R6, R19, 0x13c, RZ, 0xfc, !PT ;  /* 0x0000013c13067812 */ /* 0x000fe200078efcff */
[--C-:B------:R-:W-:Y:S01]  /*63b0*/  @!P6 IMAD.IADD R4, R4, 0x1, -R21.reuse ;  /* 0x000000010404e824 */ /* 0x100fe200078e0a15 */
[----:B------:R-:W-:Y:S01]  /*63c0*/  STL [R1+0x258], R15 ;  /* 0x0002580f01007387 */ /* 0x000fe20000100800 */
[----:B------:R-:W-:Y:S01]  /*63d0*/  ISETP.GT.U32.AND P6, PT, R21, R8, PT ;  /* 0x000000081500720c */ /* 0x000fe20003fc4070 */
[----:B------:R-:W-:Y:S01]  /*63e0*/  IMAD.HI.U32 R12, R23, R10, RZ ;  /* 0x0000000a170c7227 */ /* 0x000fe200078e00ff */
[----:B------:R-:W-:Y:S01]  /*63f0*/  IABS R7, R6 ;  /* 0x0000000600077213 */ /* 0x000fe20000000000 */
[----:B------:R0:W-:Y:S01]  /*6400*/  STL [R1+0x284], R0 ;  /* 0x0002840001007387 */ /* 0x0001e20000100800 */
[----:B------:R-:W-:Y:S01]  /*6410*/  ISETP.GE.AND P5, PT, R14, RZ, PT ;  /* 0x000000ff0e00720c */ /* 0x000fe20003fa6270 */
[----:B------:R-:W-:Y:S01]  /*6420*/  IMAD.MOV R12, RZ, RZ, -R12 ;  /* 0x000000ffff0c7224 */ /* 0x000fe200078e0a0c */
[----:B------:R-:W-:Y:S01]  /*6430*/  LOP3.LUT R14, R19, 0x12a, RZ, 0xfc, !PT ;  /* 0x0000012a130e7812 */ /* 0x000fe200078efcff */
[--C-:B------:R-:W-:Y:S01]  /*6440*/  @!P2 IMAD.IADD R2, R2, 0x1, -R21.reuse ;  /* 0x000000010202a824 */ /* 0x100fe200078e0a15 */
[----:B------:R-:W-:Y:S01]  /*6450*/  ISETP.GE.AND P2, PT, R5, RZ, PT ;  /* 0x000000ff0500720c */ /* 0x000fe20003f46270 */
[--C-:B------:R-:W-:Y:S01]  /*6460*/  @!P4 IMAD.IADD R13, R13, 0x1, -R21.reuse ;  /* 0x000000010d0dc824 */ /* 0x100fe200078e0a15 */
[----:B------:R-:W-:Y:S01]  /*6470*/  ISETP.GE.AND P4, PT, R9, RZ, PT ;  /* 0x000000ff0900720c */ /* 0x000fe20003f86270 */
[----:B------:R-:W-:-:S02]  /*6480*/  @!P1 IMAD.IADD R11, R11, 0x1, -R21 ;  /* 0x000000010b0b9824 */ /* 0x000fc400078e0a15 */
[----:B0-----:R-:W-:Y:S01]  /*6490*/  IMAD.MOV.U32 R0, RZ, RZ, R4 ;  /* 0x000000ffff007224 */ /* 0x001fe200078e0004 */
[C---:B------:R-:W-:Y:S01]  /*64a0*/  ISETP.GT.U32.AND P1, PT, R21.reuse, R13, PT ;  /* 0x0000000d1500720c */ /* 0x040fe20003f24070 */
[C---:B------:R-:W-:Y:S02]  /*64b0*/  IMAD R10, R21.reuse, R12, R10 ;  /* 0x0000000c150a7224 */ /* 0x040fe400078e020a */
[----:B------:R-:W-:Y:S02]  /*64c0*/  @!P0 IMAD.MOV R0, RZ, RZ, -R0 ;  /* 0x000000ffff008224 */ /* 0x000fe400078e0a00 */
[----:B------:R-:W-:Y:S01]  /*64d0*/  @!P6 IMAD.IADD R8, R8, 0x1, -R21 ;  /* 0x000000010808e824 */ /* 0x000fe200078e0a15 */
[----:B------:R-:W-:Y:S01]  /*64e0*/  ISETP.GT.U32.AND P6, PT, R21, R11, PT ;  /* 0x0000000b1500720c */ /* 0x000fe20003fc4070 */
[----:B------:R-:W-:Y:S01]  /*64f0*/  IMAD.HI.U32 R5, R23, R7, RZ ;  /* 0x0000000717057227 */ /* 0x000fe200078e00ff */
[----:B------:R0:W-:Y:S02]  /*6500*/  STL [R1+0x25c], R0 ;  /* 0x00025c0001007387 */ /* 0x0001e40000100800 */
[----:B------:R-:W-:Y:S01]  /*6510*/  ISETP.GT.U32.AND P0, PT, R21, R8, PT ;  /* 0x000000081500720c */ /* 0x000fe20003f04070 */
[----:B------:R-:W-:Y:S01]  /*6520*/  IMAD.MOV R4, RZ, RZ, -R5 ;  /* 0x000000ffff047224 */ /* 0x000fe200078e0a05 */
[----:B------:R-:W-:Y:S01]  /*6530*/  LOP3.LUT R5, R19, 0x13a, RZ, 0xfc, !PT ;  /* 0x0000013a13057812 */ /* 0x000fe200078efcff */
[----:B------:R-:W-:Y:S01]  /*6540*/  @!P1 IMAD.IADD R13, R13, 0x1, -R21 ;  /* 0x000000010d0d9824 */ /* 0x000fe200078e0a15 */
[----:B------:R-:W-:Y:S01]  /*6550*/  ISETP.GE.AND P1, PT, R3, RZ, PT ;  /* 0x000000ff0300720c */ /* 0x000fe20003f26270 */
[----:B------:R-:W-:Y:S01]  /*6560*/  IMAD R7, R21, R4, R7 ;  /* 0x0000000415077224 */ /* 0x000fe200078e0207 */
[----:B------:R-:W-:Y:S01]  /*6570*/  IABS R4, R5 ;  /* 0x0000000500047213 */ /* 0x000fe20000000000 */
[----:B0-----:R-:W-:Y:S01]  /*6580*/  IMAD.MOV.U32 R0, RZ, RZ, R2 ;  /* 0x000000ffff007224 */ /* 0x001fe200078e0002 */
[----:B------:R-:W-:Y:S01]  /*6590*/  LOP3.LUT R2, R19, 0x138, RZ, 0xfc, !PT ;  /* 0x0000013813027812 */ /* 0x000fe200078efcff */
[----:B------:R-:W-:Y:S01]  /*65a0*/  @!P6 IMAD.IADD R11, R11, 0x1, -R21 ;  /* 0x000000010b0be824 */ /* 0x000fe200078e0a15 */
[C---:B------:R-:W-:Y:S01]  /*65b0*/  ISETP.GT.U32.AND P6, PT, R21.reuse, R7, PT ;  /* 0x000000071500720c */ /* 0x040fe20003fc4070 */
[----:B------:R-:W-:Y:S01]  /*65c0*/  @!P3 IMAD.MOV R0, RZ, RZ, -R0 ;  /* 0x000000ffff00b224 */ /* 0x000fe200078e0a00 */
[----:B------:R-:W-:Y:S01]  /*65d0*/  ISETP.GT.U32.AND P3, PT, R21, R10, PT ;  /* 0x0000000a1500720c */ /* 0x000fe20003f64070 */
[----:B------:R-:W-:Y:S01]  /*65e0*/  IMAD.HI.U32 R12, R23, R4, RZ ;  /* 0x00000004170c7227 */ /* 0x000fe200078e00ff */
[----:B------:R-:W-:-:S02]  /*65f0*/  IABS R3, R2 ;  /* 0x0000000200037213 */ /* 0x000fc40000000000 */
[----:B------:R0:W-:Y:S01]  /*6600*/  STL [R1+0x280], R0 ;  /* 0x0002800001007387 */ /* 0x0001e20000100800 */
[----:B------:R-:W-:Y:S02]  /*6610*/  IMAD.MOV R12, RZ, RZ, -R12 ;  /* 0x000000ffff0c7224 */ /* 0x000fe400078e0a0c */
[----:B------:R-:W-:Y:S01]  /*6620*/  @!P0 IMAD.IADD R8, R8, 0x1, -R21 ;  /* 0x0000000108088824 */ /* 0x000fe200078e0a15 */
[----:B------:R-:W-:Y:S01]  /*6630*/  ISETP.GE.AND P0, PT, R6, RZ, PT ;  /* 0x000000ff0600720c */ /* 0x000fe20003f06270 */
[----:B------:R-:W-:Y:S01]  /*6640*/  IMAD R4, R21, R12, R4 ;  /* 0x0000000c15047224 */ /* 0x000fe200078e0204 */
[----:B------:R-:W-:Y:S01]  /*6650*/  LOP3.LUT R6, R19, 0x136, RZ, 0xfc, !PT ;  /* 0x0000013613067812 */ /* 0x000fe200078efcff */
[----:B------:R-:W-:Y:S02]  /*6660*/  @!P2 IMAD.MOV R11, RZ, RZ, -R11 ;  /* 0x000000ffff0ba224 */ /* 0x000fe400078e0a0b */
[----:B------:R-:W-:Y:S01]  /*6670*/  @!P3 IMAD.IADD R10, R10, 0x1, -R21 ;  /* 0x000000010a0ab824 */ /* 0x000fe200078e0a15 */
[----:B------:R-:W-:Y:S01]  /*6680*/  ISETP.GE.AND P3, PT, R5, RZ, PT ;  /* 0x000000ff0500720c */ /* 0x000fe20003f66270 */
[----:B0-----:R-:W-:Y:S01]  /*6690*/  IMAD.MOV.U32 R0, RZ, RZ, R13 ;  /* 0x000000ffff007224 */ /* 0x001fe200078e000d */
[----:B------:R-:W-:Y:S01]  /*66a0*/  IABS R5, R6 ;  /* 0x0000000600057213 */ /* 0x000fe20000000000 */
[----:B------:R-:W-:Y:S01]  /*66b0*/  @!P6 IMAD.IADD R7, R7, 0x1, -R21 ;  /* 0x000000010707e824 */ /* 0x000fe200078e0a15 */
[C---:B------:R-:W-:Y:S01]  /*66c0*/  ISETP.GT.U32.AND P2, PT, R21.reuse, R4, PT ;  /* 0x000000041500720c */ /* 0x040fe20003f44070 */
[----:B------:R-:W-:Y:S01]  /*66d0*/  @!P5 IMAD.MOV R0, RZ, RZ, -R0 ;  /* 0x000000ffff00d224 */ /* 0x000fe200078e0a00 */
[----:B------:R-:W-:Y:S01]  /*66e0*/  ISETP.GT.U32.AND P5, PT, R21, R10, PT ;  /* 0x0000000a1500720c */ /* 0x000fe20003fa4070 */
[----:B------:R-:W-:Y:S01]  /*66f0*/  IMAD.HI.U32 R9, R23, R3, RZ ;  /* 0x0000000317097227 */ /* 0x000fe200078e00ff */
[----:B------:R-:W-:-:S02]  /*6700*/  ISETP.GT.U32.AND P6, PT, R21, R7, PT ;  /* 0x000000071500720c */ /* 0x000fc40003fc4070 */
[----:B------:R0:W-:Y:S01]  /*6710*/  STL [R1+0x260], R0 ;  /* 0x0002600001007387 */ /* 0x0001e20000100800 */
[----:B------:R-:W-:-:S03]  /*6720*/  IMAD.MOV R9, RZ, RZ, -R9 ;  /* 0x000000ffff097224 */ /* 0x000fc600078e0a09 */
[----:B------:R1:W-:Y:S01]  /*6730*/  STL [R1+0x278], R11 ;  /* 0x0002780b01007387 */ /* 0x0003e20000100800 */
[----:B------:R-:W-:Y:S01]  /*6740*/  IMAD R3, R21, R9, R3 ;  /* 0x0000000915037224 */ /* 0x000fe200078e0203 */
[----:B------:R-:W-:Y:S01]  /*6750*/  LOP3.LUT R9, R19, 0x132, RZ, 0xfc, !PT ;  /* 0x0000013213097812 */ /* 0x000fe200078efcff */
[--C-:B------:R-:W-:Y:S02]  /*6760*/  @!P2 IMAD.IADD R4, R4, 0x1, -R21.reuse ;  /* 0x000000010404a824 */ /* 0x100fe400078e0a15 */
[----:B------:R-:W-:Y:S01]  /*6770*/  @!P5 IMAD.IADD R10, R10, 0x1, -R21 ;  /* 0x000000010a0ad824 */ /* 0x000fe200078e0a15 */
[C---:B------:R-:W-:Y:S01]  /*6780*/  ISETP.GT.U32.AND P5, PT, R21.reuse, R3, PT ;  /* 0x000000031500720c */ /* 0x040fe20003fa4070 */
[----:B0-----:R-:W-:Y:S01]  /*6790*/  IMAD.MOV.U32 R0, RZ, RZ, R8 ;  /* 0x000000ffff007224 */ /* 0x001fe200078e0008 */
[----:B------:R-:W-:Y:S01]  /*67a0*/  ISETP.GT.U32.AND P2, PT, R21, R4, PT ;  /* 0x000000041500720c */ /* 0x000fe20003f44070 */
[----:B------:R-:W-:Y:S01]  /*67b0*/  IMAD.HI.U32 R8, R23, R5, RZ ;  /* 0x0000000517087227 */ /* 0x000fe200078e00ff */
[----:B------:R-:W-:-:S03]  /*67c0*/  IABS R18, R9 ;  /* 0x0000000900127213 */ /* 0x000fc60000000000 */
[----:B------:R-:W-:Y:S01]  /*67d0*/  @!P4 IMAD.MOV R0, RZ, RZ, -R0 ;  /* 0x000000ffff00c224 */ /* 0x000fe200078e0a00 */
[----:B------:R-:W-:Y:S01]  /*67e0*/  ISETP.GE.AND P4, PT, R2, RZ, PT ;  /* 0x000000ff0200720c */ /* 0x000fe20003f86270 */
[----:B------:R-:W-:Y:S01]  /*67f0*/  IMAD.MOV R2, RZ, RZ, -R8 ;  /* 0x000000ffff027224 */ /* 0x000fe200078e0a08 */
[----:B------:R-:W-:Y:S01]  /*6800*/  LOP3.LUT R8, R19, 0x130, RZ, 0xfc, !PT ;  /* 0x0000013013087812 */ /* 0x000fe200078efcff */
[----:B-1----:R-:W-:Y:S01]  /*6810*/  IMAD.MOV.U32 R11, RZ, RZ, R10 ;  /* 0x000000ffff0b7224 */ /* 0x002fe200078e000a */
[----:B------:R0:W-:Y:S01]  /*6820*/  STL [R1+0x27c], R0 ;  /* 0x00027c0001007387 */ /* 0x0001e20000100800 */
[----:B------:R-:W-:Y:S01]  /*6830*/  IMAD R5, R21, R2, R5 ;  /* 0x0000000215057224 */ /* 0x000fe200078e0205 */
[----:B------:R-:W-:Y:S01]  /*6840*/  IABS R2, R8 ;  /* 0x0000000800027213 */ /* 0x000fe20000000000 */
[----:B------:R-:W-:Y:S02]  /*6850*/  @!P1 IMAD.MOV R11, RZ, RZ, -R11 ;  /* 0x000000ffff0b9224 */ /* 0x000fe400078e0a0b */
[--C-:B------:R-:W-:Y:S01]  /*6860*/  @!P6 IMAD.IADD R7, R7, 0x1, -R21.reuse ;  /* 0x000000010707e824 */ /* 0x100fe200078e0a15 */
[----:B------:R-:W-:Y:S01]  /*6870*/  ISETP.GT.U32.AND P1, PT, R21, R5, PT ;  /* 0x000000051500720c */ /* 0x000fe20003f24070 */
[--C-:B------:R-:W-:Y:S01]  /*6880*/  @!P5 IMAD.IADD R3, R3, 0x1, -R21.reuse ;  /* 0x000000010303d824 */ /* 0x100fe200078e0a15 */
[----:B------:R-:W-:Y:S01]  /*6890*/  ISETP.GE.AND P6, PT, R6, RZ, PT ;  /* 0x000000ff0600720c */ /* 0x000fe20003fc6270 */
[----:B------:R-:W-:Y:S01]  /*68a0*/  @!P2 IMAD.IADD R4, R4, 0x1, -R21 ;  /* 0x000000010404a824 */ /* 0x000fe200078e0a15 */
[----:B------:R-:W-:Y:S01]  /*68b0*/  LOP3.LUT R6, R19, 0x134, RZ, 0xfc, !PT ;  /* 0x0000013413067812 */ /* 0x000fe200078efcff */
[----:B0-----:R-:W-:Y:S01]  /*68c0*/  IMAD.MOV.U32 R0, RZ, RZ, R7 ;  /* 0x000000ffff007224 */ /* 0x001fe200078e0007 */
[----:B------:R-:W-:Y:S01]  /*68d0*/  ISETP.GE.AND P2, PT, R9, RZ, PT ;  /* 0x000000ff0900720c */ /* 0x000fe20003f46270 */
[----:B------:R-:W-:Y:S01]  /*68e0*/  IMAD.HI.U32 R7, R23, R18, RZ ;  /* 0x0000001217077227 */ /* 0x000fe200078e00ff */
[----:B------:R-:W-:Y:S01]  /*68f0*/  IABS R17, R6 ;  /* 0x0000000600117213 */ /* 0x000fe20000000000 */
[----:B------:R0:W-:Y:S01]  /*6900*/  STL [R1+0x270], R11 ;  /* 0x0002700b01007387 */ /* 0x0001e20000100800 */
[----:B------:R-:W-:Y:S01]  /*6910*/  ISETP.GT.U32.AND P5, PT, R21, R3, PT ;  /* 0x000000031500720c */ /* 0x000fe20003fa4070 */
[----:B------:R-:W-:-:S02]  /*6920*/  IMAD.MOV R7, RZ, RZ, -R7 ;  /* 0x000000ffff077224 */ /* 0x000fc400078e0a07 */
[----:B------:R-:W-:-:S04]  /*6930*/  IMAD.HI.U32 R10, R23, R17, RZ ;  /* 0x00000011170a7227 */ /* 0x000fc800078e00ff */
[----:B------:R-:W-:Y:S02]  /*6940*/  @!P1 IMAD.IADD R5, R5, 0x1, -R21 ;  /* 0x0000000105059824 */ /* 0x000fe400078e0a15 */
[----:B------:R-:W-:Y:S02]  /*6950*/  IMAD.MOV R9, RZ, RZ, -R10 ;  /* 0x000000ffff097224 */ /* 0x000fe400078e0a0a */
[----:B0-----:R-:W-:Y:S01]  /*6960*/  IMAD.MOV.U32 R11, RZ, RZ, R4 ;  /* 0x000000ffff0b7224 */ /* 0x001fe200078e0004 */
[C---:B------:R-:W-:Y:S01]  /*6970*/  ISETP.GT.U32.AND P1, PT, R21.reuse, R5, PT ;  /* 0x000000051500720c */ /* 0x040fe20003f24070 */
[----:B------:R-:W-:Y:S01]  /*6980*/  IMAD R17, R21, R9, R17 ;  /* 0x0000000915117224 */ /* 0x000fe200078e0211 */
[C---:B------:R-:W-:Y:S01]  /*6990*/  LOP3.LUT R9, R19.reuse, 0x12e, RZ, 0xfc, !PT ;  /* 0x0000012e13097812 */ /* 0x040fe200078efcff */
[----:B------:R-:W-:Y:S01]  /*69a0*/  @!P3 IMAD.MOV R11, RZ, RZ, -R11 ;  /* 0x000000ffff0bb224 */ /* 0x000fe200078e0a0b */
[----:B------:R-:W-:Y:S01]  /*69b0*/  LOP3.LUT R4, R19, 0x128, RZ, 0xfc, !PT ;  /* 0x0000012813047812 */ /* 0x000fe200078efcff */
[C---:B------:R-:W-:Y:S01]  /*69c0*/  IMAD R18, R21.reuse, R7, R18 ;  /* 0x0000000715127224 */ /* 0x040fe200078e0212 */
[----:B------:R-:W-:Y:S01]  /*69d0*/  ISETP.GT.U32.AND P3, PT, R21, R17, PT ;  /* 0x000000111500720c */ /* 0x000fe20003f64070 */
[----:B------:R-:W-:Y:S01]  /*69e0*/  @!P0 IMAD.MOV R0, RZ, RZ, -R0 ;  /* 0x000000ffff008224 */ /* 0x000fe200078e0a00 */
[----:B------:R-:W-:Y:S01]  /*69f0*/  ISETP.GE.AND P0, PT, R6, RZ, PT ;  /* 0x000000ff0600720c */ /* 0x000fe20003f06270 */
[----:B------:R-:W-:Y:S01]  /*6a00*/  @!P5 IMAD.IADD R3, R3, 0x1, -R21 ;  /* 0x000000010303d824 */ /* 0x000fe200078e0a15 */
[----:B------:R-:W-:Y:S01]  /*6a10*/  ISETP.GE.AND P5, PT, R8, RZ, PT ;  /* 0x000000ff0800720c */ /* 0x000fe20003fa6270 */
[----:B------:R-:W-:Y:S01]  /*6a20*/  IMAD.HI.U32 R6, R23, R2, RZ ;  /* 0x0000000217067227 */ /* 0x000fe200078e00ff */
[----:B------:R0:W-:Y:S01]  /*6a30*/  STL [R1+0x274], R0 ;  /* 0x0002740001007387 */ /* 0x0001e20000100800 */
[----:B------:R-:W-:-:S02]  /*6a40*/  LOP3.LUT R8, R19, 0x12c, RZ, 0xfc, !PT ;  /* 0x0000012c13087812 */ /* 0x000fc400078efcff */
[--C-:B------:R-:W-:Y:S01]  /*6a50*/  @!P1 IMAD.IADD R5, R5, 0x1, -R21.reuse ;  /* 0x0000000105059824 */ /* 0x100fe200078e0a15 */
[----:B------:R-:W-:Y:S01]  /*6a60*/  ISETP.GT.U32.AND P1, PT, R21, R18, PT ;  /* 0x000000121500720c */ /* 0x000fe20003f24070 */
[----:B------:R-:W-:Y:S01]  /*6a70*/  IMAD.MOV R6, RZ, RZ, -R6 ;  /* 0x000000ffff067224 */ /* 0x000fe200078e0a06 */
[----:B------:R1:W-:Y:S01]  /*6a80*/  STL [R1+0x268], R11 ;  /* 0x0002680b01007387 */ /* 0x0003e20000100800 */
[----:B------:R-:W-:Y:S01]  /*6a90*/  @!P3 IMAD.IADD R17, R17, 0x1, -R21 ;  /* 0x000000011111b824 */ /* 0x000fe200078e0a15 */
[----:B------:R-:W-:Y:S01]  /*6aa0*/  IABS R12, R8 ;  /* 0x00000008000c7213 */ /* 0x000fe20000000000 */
[C---:B------:R-:W-:Y:S01]  /*6ab0*/  IMAD R2, R21.reuse, R6, R2 ;  /* 0x0000000615027224 */ /* 0x040fe200078e0202 */
[----:B------:R-:W-:Y:S01]  /*6ac0*/  IABS R6, R14 ;  /* 0x0000000e00067213 */ /* 0x000fe20000000000 */
[----:B0-----:R-:W-:Y:S01]  /*6ad0*/  IMAD.MOV.U32 R0, RZ, RZ, R3 ;  /* 0x000000ffff007224 */ /* 0x001fe200078e0003 */
[----:B------:R-:W-:Y:S01]  /*6ae0*/  ISETP.GT.U32.AND P3, PT, R21, R17, PT ;  /* 0x000000111500720c */ /* 0x000fe20003f64070 */
[----:B------:R-:W-:Y:S01]  /*6af0*/  IMAD.HI.U32 R7, R23, R12, RZ ;  /* 0x0000000c17077227 */ /* 0x000fe200078e00ff */
[----:B------:R-:W-:-:S03]  /*6b00*/  IABS R13, R4 ;  /* 0x00000004000d7213 */ /* 0x000fc60000000000 */
[----:B------:R-:W-:Y:S01]  /*6b10*/  @!P4 IMAD.MOV R0, RZ, RZ, -R0 ;  /* 0x000000ffff00c224 */ /* 0x000fe200078e0a00 */
[----:B------:R-:W-:Y:S01]  /*6b20*/  ISETP.GE.AND P4, PT, R9, RZ, PT ;  /* 0x000000ff0900720c */ /* 0x000fe20003f86270 */
[----:B------:R-:W-:Y:S01]  /*6b30*/  @!P1 IMAD.IADD R18, R18, 0x1, -R21 ;  /* 0x0000000112129824 */ /* 0x000fe200078e0a15 */
[----:B------:R-:W-:Y:S01]  /*6b40*/  IABS R9, R9 ;  /* 0x0000000900097213 */ /* 0x000fe20000000000 */
[----:B------:R-:W-:Y:S01]  /*6b50*/  IMAD.MOV R7, RZ, RZ, -R7 ;  /* 0x000000ffff077224 */ /* 0x000fe200078e0a07 */
[----:B------:R0:W-:Y:S01]  /*6b60*/  STL [R1+0x26c], R0 ;  /* 0x00026c0001007387 */ /* 0x0001e20000100800 */
[----:B-1----:R-:W-:Y:S01]  /*6b70*/  IMAD.HI.U32 R11, R23, R6, RZ ;  /* 0x00000006170b7227 */ /* 0x002fe200078e00ff */
[----:B------:R-:W-:-:S03]  /*6b80*/  ISETP.GT.U32.AND P1, PT, R21, R18, PT ;  /* 0x000000121500720c */ /* 0x000fc60003f24070 */
[----:B------:R-:W-:-:S04]  /*6b90*/  IMAD.HI.U32 R10, R23, R9, RZ ;  /* 0x00000009170a7227 */ /* 0x000fc800078e00ff */
[----:B------:R-:W-:Y:S02]  /*6ba0*/  IMAD.MOV R10, RZ, RZ, -R10 ;  /* 0x000000ffff0a7224 */ /* 0x000fe400078e0a0a */
[----:B0-----:R-:W-:Y:S02]  /*6bb0*/  IMAD.MOV.U32 R0, RZ, RZ, R5 ;  /* 0x000000ffff007224 */ /* 0x001fe400078e0005 */
[----:B------:R-:W-:Y:S01]  /*6bc0*/  @!P3 IMAD.IADD R17, R17, 0x1, -R21 ;  /* 0x000000011111b824 */ /* 0x000fe200078e0a15 */
[----:B------:R-:W-:Y:S01]  /*6bd0*/  ISETP.GE.AND P3, PT, R8, RZ, PT ;  /* 0x000000ff0800720c */ /* 0x000fe20003f66270 */
[----:B------:R-:W-:Y:S01]  /*6be0*/  @!P6 IMAD.MOV R0, RZ, RZ, -R0 ;  /* 0x000000ffff00e224 */ /* 0x000fe200078e0a00 */
[C---:B------:R-:W-:Y:S01]  /*6bf0*/  ISETP.GT.U32.AND P6, PT, R21.reuse, R2, PT ;  /* 0x000000021500720c */ /* 0x040fe20003fc4070 */
[----:B------:R-:W-:Y:S01]  /*6c00*/  IMAD R8, R21, R10, R9 ;  /* 0x0000000a15087224 */ /* 0x000fe200078e0209 */
[----:B------:R-:W-:Y:S01]  /*6c10*/  LOP3.LUT R10, R19, 0x126, RZ, 0xfc, !PT ;  /* 0x00000126130a7812 */ /* 0x000fe200078efcff */
[C---:B------:R-:W-:Y:S01]  /*6c20*/  IMAD R12, R21.reuse, R7, R12 ;  /* 0x00000007150c7224 */ /* 0x040fe200078e020c */
[----:B------:R0:W-:Y:S01]  /*6c30*/  STL [R1+0x264], R0 ;  /* 0x0002640001007387 */ /* 0x0001e20000100800 */
[----:B------:R-:W-:Y:S01]  /*6c40*/  @!P1 IMAD.IADD R18, R18, 0x1, -R21 ;  /* 0x0000000112129824 */ /* 0x000fe200078e0a15 */
[----:B------:R-:W-:Y:S01]  /*6c50*/  ISETP.GT.U32.AND P1, PT, R21, R8, PT ;  /* 0x000000081500720c */ /* 0x000fe20003f24070 */
[----:B------:R-:W-:Y:S01]  /*6c60*/  IMAD.MOV R5, RZ, RZ, -R11 ;  /* 0x000000ffff057224 */ /* 0x000fe200078e0a0b */
[----:B------:R-:W-:Y:S01]  /*6c70*/  IABS R7, R10 ;  /* 0x0000000a00077213 */ /* 0x000fe20000000000 */
[----:B------:R-:W-:Y:S01]  /*6c80*/  IMAD.HI.U32 R3, R23, R13, RZ ;  /* 0x0000000d17037227 */ /* 0x000fe200078e00ff */
[----:B------:R-:W-:-:S02]  /*6c90*/  LOP3.LUT R9, R19, 0x122, RZ, 0xfc, !PT ;  /* 0x0000012213097812 */ /* 0x000fc400078efcff */
[----:B------:R-:W-:Y:S01]  /*6ca0*/  LOP3.LUT R11, R19, 0x120, RZ, 0xfc, !PT ;  /* 0x00000120130b7812 */ /* 0x000fe200078efcff */
[----:B------:R-:W-:Y:S01]  /*6cb0*/  @!P6 IMAD.IADD R2, R2, 0x1, -R21 ;  /* 0x000000010202e824 */ /* 0x000fe200078e0a15 */
[C---:B------:R-:W-:Y:S01]  /*6cc0*/  ISETP.GT.U32.AND P6, PT, R21.reuse, R12, PT ;  /* 0x0000000c1500720c */ /* 0x040fe20003fc4070 */
[----:B------:R-:W-:Y:S01]  /*6cd0*/  IMAD R6, R21, R5, R6 ;  /* 0x0000000515067224 */ /* 0x000fe200078e0206 */
[----:B------:R-:W-:Y:S01]  /*6ce0*/  LOP3.LUT R5, R19, 0x124, RZ, 0xfc, !PT ;  /* 0x0000012413057812 */ /* 0x000fe200078efcff */
[----:B0-----:R-:W-:Y:S01]  /*6cf0*/  IMAD.MOV.U32 R0, RZ, RZ, R17 ;  /* 0x000000ffff007224 */ /* 0x001fe200078e0011 */
[----:B------:R-:W-:Y:S01]  /*6d00*/  IABS R16, R9 ;  /* 0x0000000900107213 */ /* 0x000fe20000000000 */
[----:B------:R-:W-:Y:S01]  /*6d10*/  @!P1 IMAD.IADD R8, R8, 0x1, -R21 ;  /* 0x0000000108089824 */ /* 0x000fe200078e0a15 */
[----:B------:R-:W-:Y:S01]  /*6d20*/  IABS R15, R5 ;  /* 0x00000005000f7213 */ /* 0x000fe20000000000 */
[----:B------:R-:W-:Y:S01]  /*6d30*/  @!P0 IMAD.MOV R0, RZ, RZ, -R0 ;  /* 0x000000ffff008224 */ /* 0x000fe200078e0a00 */
[----:B------:R-:W-:Y:S01]  /*6d40*/  ISETP.GT.U32.AND P1, PT, R21, R2, PT ;  /* 0x000000021500720c */ /* 0x000fe20003f24070 */
[----:B------:R-:W-:Y:S01]  /*6d50*/  IMAD.HI.U32 R20, R23, R7, RZ ;  /* 0x0000000717147227 */ /* 0x000fe200078e00ff */
[----:B------:R-:W-:-:S02]  /*6d60*/  ISETP.GT.U32.AND P0, PT, R21, R8, PT ;  /* 0x000000081500720c */ /* 0x000fc40003f04070 */
[----:B------:R0:W-:Y:S01]  /*6d70*/  STL [R1+0x250], R0 ;  /* 0x0002500001007387 */ /* 0x0001e20000100800 */
[----:B------:R-:W-:Y:S02]  /*6d80*/  @!P6 IMAD.IADD R12, R12, 0x1, -R21 ;  /* 0x000000010c0ce824 */ /* 0x000fe400078e0a15 */
[----:B------:R-:W-:Y:S02]  /*6d90*/  IMAD.MOV R3, RZ, RZ, -R3 ;  /* 0x000000ffff037224 */ /* 0x000fe400078e0a03 */
[----:B------:R-:W-:Y:S01]  /*6da0*/  IMAD.HI.U32 R17, R23, R15, RZ ;  /* 0x0000000f17117227 */ /* 0x000fe200078e00ff */
[----:B------:R-:W-:-:S03]  /*6db0*/  ISETP.GT.U32.AND P6, PT, R21, R12, PT ;  /* 0x0000000c1500720c */ /* 0x000fc60003fc4070 */
[----:B------:R-:W-:Y:S02]  /*6dc0*/  IMAD.MOV R20, RZ, RZ, -R20 ;  /* 0x000000ffff147224 */ /* 0x000fe400078e0a14 */
[----:B0-----:R-:W-:Y:S02]  /*6dd0*/  IMAD.MOV.U32 R0, RZ, RZ, R18 ;  /* 0x000000ffff007224 */ /* 0x001fe400078e0012 */
[C---:B------:R-:W-:Y:S01]  /*6de0*/  IMAD R13, R21.reuse, R3, R13 ;  /* 0x00000003150d7224 */ /* 0x040fe200078e020d */
[----:B------:R-:W-:Y:S01]  /*6df0*/  IABS R3, R11 ;  /* 0x0000000b00037213 */ /* 0x000fe20000000000 */
[----:B------:R-:W-:Y:S02]  /*6e00*/  IMAD.MOV R17, RZ, RZ, -R17 ;  /* 0x000000ffff117224 */ /* 0x000fe400078e0a11 */
[----:B------:R-:W-:Y:S01]  /*6e10*/  @!P2 IMAD.MOV R0, RZ, RZ, -R0 ;  /* 0x000000ffff00a224 */ /* 0x000fe200078e0a00 */
[C---:B------:R-:W-:Y:S01]  /*6e20*/  ISETP.GT.U32.AND P2, PT, R21.reuse, R6, PT ;  /* 0x000000061500720c */ /* 0x040fe20003f44070 */
[----:B------:R-:W-:-:S02]  /*6e30*/  IMAD R7, R21, R20, R7 ;  /* 0x0000001415077224 */ /* 0x000fc400078e0207 */
[----:B------:R-:W-:Y:S01]  /*6e40*/  @!P1 IMAD.IADD R2, R2, 0x1, -R21 ;  /* 0x0000000102029824 */ /* 0x000fe200078e0a15 */
[C---:B------:R-:W-:Y:S01]  /*6e50*/  ISETP.GT.U32.AND P1, PT, R21.reuse, R13, PT ;  /* 0x0000000d1500720c */ /* 0x040fe20003f24070 */
[C---:B------:R-:W-:Y:S01]  /*6e60*/  IMAD R15, R21.reuse, R17, R15 ;  /* 0x00000011150f7224 */ /* 0x040fe200078e020f */
[----:B------:R0:W-:Y:S01]  /*6e70*/  STL [R1+0x24c], R0 ;  /* 0x00024c0001007387 */ /* 0x0001e20000100800 */
[--C-:B------:R-:W-:Y:S01]  /*6e80*/  @!P0 IMAD.IADD R8, R8, 0x1, -R21.reuse ;  /* 0x0000000108088824 */ /* 0x100fe200078e0a15 */
[C---:B------:R-:W-:Y:S01]  /*6e90*/  ISETP.GT.U32.AND P0, PT, R21.reuse, R7, PT ;  /* 0x000000071500720c */ /* 0x040fe20003f04070 */
[----:B------:R-:W-:Y:S01]  /*6ea0*/  @!P6 IMAD.IADD R12, R12, 0x1, -R21 ;  /* 0x000000010c0ce824 */ /* 0x000fe200078e0a15 */
[----:B------:R-:W-:Y:S01]  /*6eb0*/  ISETP.GT.U32.AND P6, PT, R21, R15, PT ;  /* 0x0000000f1500720c */ /* 0x000fe20003fc4070 */
[----:B------:R-:W-:Y:S02]  /*6ec0*/  IMAD.MOV.U32 R22, RZ, RZ, R2 ;  /* 0x000000ffff167224 */ /* 0x000fe400078e0002 */
[----:B------:R-:W-:-:S04]  /*6ed0*/  IMAD.HI.U32 R18, R23, R16, RZ ;  /* 0x0000001017127227 */ /* 0x000fc800078e00ff */
[----:B0-----:R-:W-:Y:S02]  /*6ee0*/  IMAD.MOV.U32 R0, RZ, RZ, R8 ;  /* 0x000000ffff007224 */ /* 0x001fe400078e0008 */
[----:B------:R-:W-:Y:S02]  /*6ef0*/  @!P5 IMAD.MOV R22, RZ, RZ, -R22 ;  /* 0x000000ffff16d224 */ /* 0x000fe400078e0a16 */
[--C-:B------:R-:W-:Y:S01]  /*6f00*/  @!P2 IMAD.IADD R6, R6, 0x1, -R21.reuse ;  /* 0x000000010606a824 */ /* 0x100fe200078e0a15 */
[----:B------:R-:W-:Y:S01]  /*6f10*/  ISETP.GE.AND P2, PT, R14, RZ, PT ;  /* 0x000000ff0e00720c */ /* 0x000fe20003f46270 */
[----:B------:R-:W-:Y:S01]  /*6f20*/  @!P4 IMAD.MOV R0, RZ, RZ, -R0 ;  /* 0x000000ffff00c224 */ /* 0x000fe200078e0a00 */
[----:B------:R-:W-:Y:S01]  /*6f30*/  STL [R1+0x244], R22 ;  /* 0x0002441601007387 */ /* 0x000fe20000100800 */
[--C-:B------:R-:W-:Y:S01]  /*6f40*/  @!P1 IMAD.IADD R13, R13, 0x1, -R21.reuse ;  /* 0x000000010d0d9824 */ /* 0x100fe200078e0a15 */
[----:B------:R-:W-:Y:S01]  /*6f50*/  LOP3.LUT R14, R19, 0x11e, RZ, 0xfc, !PT ;  /* 0x0000011e130e7812 */ /* 0x000fe200078efcff */
[----:B------:R-:W-:Y:S01]  /*6f60*/  IMAD.MOV R18, RZ, RZ, -R18 ;  /* 0x000000ffff127224 */ /* 0x000fe200078e0a12 */
[----:B------:R0:W-:Y:S01]  /*6f70*/  STL [R1+0x240], R0 ;  /* 0x0002400001007387 */ /* 0x0001e20000100800 */
[--C-:B------:R-:W-:Y:S01]  /*6f80*/  @!P0 IMAD.IADD R7, R7, 0x1, -R21.reuse ;  /* 0x0000000107078824 */ /* 0x100fe200078e0a15 */
[----:B------:R-:W-:Y:S01]  /*6f90*/  ISETP.GT.U32.AND P0, PT, R21, R6, PT ;  /* 0x000000061500720c */ /* 0x000fe20003f04070 */
[----:B------:R-:W-:Y:S01]  /*6fa0*/  @!P6 IMAD.IADD R15, R15, 0x1, -R21 ;  /* 0x000000010f0fe824 */ /* 0x000fe200078e0a15 */
[C---:B------:R-:W-:Y:S01]  /*6fb0*/  ISETP.GT.U32.AND P5, PT, R21.reuse, R13, PT ;  /* 0x0000000d1500720c */ /* 0x040fe20003fa4070 */
[C---:B------:R-:W-:Y:S01]  /*6fc0*/  IMAD R16, R21.reuse, R18, R16 ;  /* 0x0000001215107224 */ /* 0x040fe200078e0210 */
[----:B------:R-:W-:Y:S01]  /*6fd0*/  ISETP.GT.U32.AND P6, PT, R21, R7, PT ;  /* 0x000000071500720c */ /* 0x000fe20003fc4070 */
[----:B------:R-:W-:Y:S01]  /*6fe0*/  IMAD.HI.U32 R20, R23, R3, RZ ;  /* 0x0000000317147227 */ /* 0x000fe200078e00ff */
[----:B------:R-:W-:-:S02]  /*6ff0*/  ISETP.GT.U32.AND P4, PT, R21, R15, PT ;  /* 0x0000000f1500720c */ /* 0x000fc40003f84070 */
[----:B------:R-:W-:Y:S01]  /*7000*/  ISETP.GE.AND P1, PT, R4, RZ, PT ;  /* 0x000000ff0400720c */ /* 0x000fe20003f26270 */
[----:B0-----:R-:W-:Y:S01]  /*7010*/  IMAD.MOV.U32 R0, RZ, RZ, R12 ;  /* 0x000000ffff007224 */ /* 0x001fe200078e000c */
[----:B------:R-:W-:Y:S01]  /*7020*/  LOP3.LUT R4, R19, 0x11c, RZ, 0xfc, !PT ;  /* 0x0000011c13047812 */ /* 0x000fe200078efcff */
[----:B------:R-:W-:Y:S01]  /*7030*/  IMAD.MOV R20, RZ, RZ, -R20 ;  /* 0x000000ffff147224 */ /* 0x000fe200078e0a14 */
[----:B------:R-:W-:Y:S01]  /*7040*/  IABS R8, R14 ;  /* 0x0000000e00087213 */ /* 0x000fe20000000000 */
[----:B------:R-:W-:Y:S01]  /*7050*/  @!P3 IMAD.MOV R0, RZ, RZ, -R0 ;  /* 0x000000ffff00b224 */ /* 0x000fe200078e0a00 */
[C---:B------:R-:W-:Y:S01]  /*7060*/  ISETP.GT.U32.AND P3, PT, R21.reuse, R16, PT ;  /* 0x000000101500720c */ /* 0x040fe20003f64070 */
[----:B------:R-:W-:Y:S01]  /*7070*/  IMAD R3, R21, R20, R3 ;  /* 0x0000001415037224 */ /* 0x000fe200078e0203 */
[----:B------:R-:W-:Y:S01]  /*7080*/  IABS R2, R4 ;  /* 0x0000000400027213 */ /* 0x000fe20000000000 */
[--C-:B------:R-:W-:Y:S01]  /*7090*/  @!P0 IMAD.IADD R6, R6, 0x1, -R21.reuse ;  /* 0x0000000106068824 */ /* 0x100fe200078e0a15 */
[----:B------:R-:W-:Y:S01]  /*70a0*/  ISETP.GE.AND P0, PT, R10, RZ, PT ;  /* 0x000000ff0a00720c */ /* 0x000fe20003f06270 */
[----:B------:R-:W-:Y:S01]  /*70b0*/  @!P5 IMAD.IADD R13, R13, 0x1, -R21 ;  /* 0x000000010d0dd824 */ /* 0x000fe200078e0a15 */
[----:B------:R-:W-:Y:S01]  /*70c0*/  ISETP.GT.U32.AND P5, PT, R21, R3, PT ;  /* 0x000000031500720c */ /* 0x000fe20003fa4070 */
[----:B------:R-:W-:Y:S01]  /*70d0*/  IMAD.HI.U32 R10, R23, R8, RZ ;  /* 0x00000008170a7227 */ /* 0x000fe200078e00ff */
[----:B------:R0:W-:Y:S03]  /*70e0*/  STL [R1+0x23c], R0 ;  /* 0x00023c0001007387 */ /* 0x0001e60000100800 */
[----:B------:R-:W-:-:S02]  /*70f0*/  IMAD.MOV.U32 R12, RZ, RZ, R6 ;  /* 0x000000ffff0c7224 */ /* 0x000fc400078e0006 */
[--C-:B------:R-:W-:Y:S01]  /*7100*/  @!P6 IMAD.IADD R7, R7, 0x1, -R21.reuse ;  /* 0x000000010707e824 */ /* 0x100fe200078e0a15 */
[----:B------:R-:W-:Y:S01]  /*7110*/  ISETP.GE.AND P6, PT, R5, RZ, PT ;  /* 0x000000ff0500720c */ /* 0x000fe20003fc6270 */
[--C-:B------:R-:W-:Y:S01]  /*7120*/  @!P4 IMAD.IADD R15, R15, 0x1, -R21.reuse ;  /* 0x000000010f0fc824 */ /* 0x100fe200078e0a15 */
[----:B------:R-:W-:Y:S01]  /*7130*/  ISETP.GE.AND P4, PT, R9, RZ, PT ;  /* 0x000000ff0900720c */ /* 0x000fe20003f86270 */
[----:B------:R-:W-:Y:S01]  /*7140*/  @!P3 IMAD.IADD R16, R16, 0x1, -R21 ;  /* 0x000000011010b824 */ /* 0x000fe200078e0a15 */
[----:B------:R-:W-:Y:S01]  /*7150*/  ISETP.GE.AND P3, PT, R11, RZ, PT ;  /* 0x000000ff0b00720c */ /* 0x000fe20003f66270 */
[----:B0-----:R-:W-:Y:S01]  /*7160*/  IMAD.MOV.U32 R0, RZ, RZ, R13 ;  /* 0x000000ffff007224 */ /* 0x001fe200078e000d */
[----:B------:R-:W-:Y:S01]  /*7170*/  LOP3.LUT R13, R19, 0x10c, RZ, 0xfc, !PT ;  /* 0x0000010c130d7812 */ /* 0x000fe200078efcff */
[----:B------:R-:W-:-:S04]  /*7180*/  IMAD.HI.U32 R5, R23, R2, RZ ;  /* 0x0000000217057227 */ /* 0x000fc800078e00ff */
[----:B------:R-:W-:Y:S01]  /*7190*/  IMAD.MOV R9, RZ, RZ, -R10 ;  /* 0x000000ffff097224 */ /* 0x000fe200078e0a0a */
[----:B------:R-:W-:Y:S01]  /*71a0*/  LOP3.LUT R10, R19, 0x116, RZ, 0xfc, !PT ;  /* 0x00000116130a7812 */ /* 0x000fe200078efcff */
[----:B------:R-:W-:Y:S01]  /*71b0*/  @!P2 IMAD.MOV R12, RZ, RZ, -R12 ;  /* 0x000000ffff0ca224 */ /* 0x000fe200078e0a0c */
[C---:B------:R-:W-:Y:S01]  /*71c0*/  ISETP.GT.U32.AND P2, PT, R21.reuse, R16, PT ;  /* 0x000000101500720c */ /* 0x040fe20003f44070 */
[----:B------:R-:W-:Y:S01]  /*71d0*/  @!P1 IMAD.MOV R0, RZ, RZ, -R0 ;  /* 0x000000ffff009224 */ /* 0x000fe200078e0a00 */
[----:B------:R-:W-:Y:S01]  /*71e0*/  ISETP.GE.AND P1, PT, R14, RZ, PT ;  /* 0x000000ff0e00720c */ /* 0x000fe20003f26270 */
[----:B------:R-:W-:Y:S01]  /*71f0*/  IMAD.MOV R5, RZ, RZ, -R5 ;  /* 0x000000ffff057224 */ /* 0x000fe200078e0a05 */
[----:B------:R-:W-:Y:S01]  /*7200*/  STL [R1+0x238], R12 ;  /* 0x0002380c01007387 */ /* 0x000fe20000100800 */
[----:B------:R-:W-:Y:S01]  /*7210*/  IMAD R6, R21, R9, R8 ;  /* 0x0000000915067224 */ /* 0x000fe200078e0208 */
[----:B------:R-:W-:Y:S01]  /*7220*/  LOP3.LUT R9, R19, 0x112, RZ, 0xfc, !PT ;  /* 0x0000011213097812 */ /* 0x000fe200078efcff */
[----:B------:R-:W-:Y:S01]  /*7230*/  @!P5 IMAD.IADD R3, R3, 0x1, -R21 ;  /* 0x000000010303d824 */ /* 0x000fe200078e0a15 */
[----:B------:R0:W-:Y:S01]  /*7240*/  STL [R1+0x234], R0 ;  /* 0x0002340001007387 */ /* 0x0001e20000100800 */
[----:B------:R-:W-:Y:S01]  /*7250*/  IMAD R5, R21, R5, R2 ;  /* 0x0000000515057224 */ /* 0x000fe200078e0202 */
[----:B------:R-:W-:Y:S01]  /*7260*/  LOP3.LUT R2, R19, 0x118, RZ, 0xfc, !PT ;  /* 0x0000011813027812 */ /* 0x000fe200078efcff */
[----:B------:R-:W-:Y:S01]  /*7270*/  @!P0 IMAD.MOV R7, RZ, RZ, -R7 ;  /* 0x000000ffff078224 */ /* 0x000fe200078e0a07 */
[C---:B------:R-:W-:Y:S01]  /*7280*/  ISETP.GT.U32.AND P0, PT, R21.reuse, R6, PT ;  /* 0x000000061500720c */ /* 0x040fe20003f04070 */
[----:B------:R-:W-:Y:S01]  /*7290*/  @!P2 IMAD.IADD R16, R16, 0x1, -R21 ;  /* 0x000000011010a824 */ /* 0x000fe200078e0a15 */
[----:B------:R-:W-:-:S02]  /*72a0*/  ISETP.GT.U32.AND P5, PT, R21, R3, PT ;  /* 0x000000031500720c */ /* 0x000fc40003fa4070 */
[----:B------:R1:W-:Y:S01]  /*72b0*/  STL [R1+0x20c], R7 ;  /* 0x00020c0701007387 */ /* 0x0003e20000100800 */
[----:B------:R-:W-:Y:S01]  /*72c0*/  ISETP.GE.AND P2, PT, R4, RZ, PT ;  /* 0x000000ff0400720c */ /* 0x000fe20003f46270 */
[----:B0-----:R-:W-:Y:S01]  /*72d0*/  IMAD.MOV.U32 R0, RZ, RZ, R15 ;  /* 0x000000ffff007224 */ /* 0x001fe200078e000f */
[----:B------:R-:W-:Y:S02]  /*72e0*/  IABS R4, R2 ;  /* 0x0000000200047213 */ /* 0x000fe40000000000 */
[----:B------:R-:W-:Y:S01]  /*72f0*/  IABS R12, R13 ;  /* 0x0000000d000c7213 */ /* 0x000fe20000000000 */
[----:B------:R-:W-:Y:S01]  /*7300*/  @!P6 IMAD.MOV R0, RZ, RZ, -R0 ;  /* 0x000000ffff00e224 */ /* 0x000fe200078e0a00 */
[----:B------:R-:W-:Y:S02]  /*7310*/  ISETP.GT.U32.AND P6, PT, R21, R5, PT ;  /* 0x000000051500720c */ /* 0x000fe40003fc4070 */
[--C-:B------:R-:W-:Y:S01]  /*7320*/  @!P0 IMAD.IADD R6, R6, 0x1, -R21.reuse ;  /* 0x0000000106068824 */ /* 0x100fe200078e0a15 */
[----:B-1----:R-:W-:Y:S01]  /*7330*/  LOP3.LUT R7, R19, 0x11a, RZ, 0xfc, !PT ;  /* 0x0000011a13077812 */ /* 0x002fe200078efcff */
[----:B------:R0:W-:Y:S01]  /*7340*/  STL [R1+0x4], R0 ;  /* 0x0000040001007387 */ /* 0x0001e20000100800 */
[----:B------:R-:W-:Y:S01]  /*7350*/  @!P5 IMAD.IADD R3, R3, 0x1, -R21 ;  /* 0x000000010303d824 */ /* 0x000fe200078e0a15 */
[----:B------:R-:W-:Y:S01]  /*7360*/  ISETP.GE.AND P0, PT, R2, RZ, PT ;  /* 0x000000ff0200720c */ /* 0x000fe20003f06270 */
[----:B------:R-:W-:Y:S01]  /*7370*/  IMAD.HI.U32 R2, R23, R4, RZ ;  /* 0x0000000417027227 */ /* 0x000fe200078e00ff */
[----:B------:R-:W-:-:S02]  /*7380*/  IABS R11, R7 ;  /* 0x00000007000b7213 */ /* 0x000fc40000000000 */
[----:B------:R-:W-:Y:S01]  /*7390*/  ISETP.GE.AND P5, PT, R7, RZ, PT ;  /* 0x000000ff0700720c */ /* 0x000fe20003fa6270 */
[----:B------:R-:W-:Y:S02]  /*73a0*/  IMAD.MOV R2, RZ, RZ, -R2 ;  /* 0x000000ffff027224 */ /* 0x000fe400078e0a02 */
[----:B------:R-:W-:Y:S01]  /*73b0*/  @!P6 IMAD.IADD R5, R5, 0x1, -R21 ;  /* 0x000000010505e824 */ /* 0x000fe200078e0a15 */
[----:B------:R-:W-:Y:S01]  /*73c0*/  ISETP.GT.U32.AND P6, PT, R21, R6, PT ;  /* 0x000000061500720c */ /* 0x000fe20003fc4070 */
[----:B0-----:R-:W-:Y:S01]  /*73d0*/  IMAD.MOV.U32 R0, RZ, RZ, R16 ;  /* 0x000000ffff007224 */ /* 0x001fe200078e0010 */
[----:B------:R-:W-:Y:S01]  /*73e0*/  LOP3.LUT R16, R19, 0x10e, RZ, 0xfc, !PT ;  /* 0x0000010e13107812 */ /* 0x000fe200078efcff */
[----:B------:R-:W-:-:S04]  /*73f0*/  IMAD.HI.U32 R7, R23, R11, RZ ;  /* 0x0000000b17077227 */ /* 0x000fc800078e00ff */
[----:B------:R-:W-:Y:S01]  /*7400*/  @!P4 IMAD.MOV R0, RZ, RZ, -R0 ;  /* 0x000000ffff00c224 */ /* 0x000fe200078e0a00 */
[C---:B------:R-:W-:Y:S01]  /*7410*/  ISETP.GT.U32.AND P4, PT, R21.reuse, R5, PT ;  /* 0x000000051500720c */ /* 0x040fe20003f84070 */
[----:B------:R-:W-:Y:S01]  /*7420*/  IMAD R4, R21, R2, R4 ;  /* 0x0000000215047224 */ /* 0x000fe200078e0204 */
[----:B------:R-:W-:Y:S02]  /*7430*/  LOP3.LUT R2, R19, 0x110, RZ, 0xfc, !PT ;  /* 0x0000011013027812 */ /* 0x000fe400078efcff */
[----:B------:R0:W-:Y:S01]  /*7440*/  STL [R1+0x214], R0 ;  /* 0x0002140001007387 */ /* 0x0001e20000100800 */
[----:B------:R-:W-:-:S04]  /*7450*/  @!P6 IMAD.IADD R6, R6, 0x1, -R21 ;  /* 0x000000010606e824 */ /* 0x000fc800078e0a15 */
[----:B------:R-:W-:-:S04]  /*7460*/  IMAD.MOV.U32 R8, RZ, RZ, R6 ;  /* 0x000000ffff087224 */ /* 0x000fc800078e0006 */
[----:B------:R-:W-:Y:S01]  /*7470*/  @!P1 IMAD.MOV R8, RZ, RZ, -R8 ;  /* 0x000000ffff089224 */ /* 0x000fe200078e0a08 */
[----:B------:R-:W-:Y:S01]  /*7480*/  ISETP.GT.U32.AND P1, PT, R21, R4, PT ;  /* 0x000000041500720c */ /* 0x000fe20003f24070 */
[----:B0-----:R-:W-:Y:S02]  /*7490*/  IMAD.MOV.U32 R0, RZ, RZ, R3 ;  /* 0x000000ffff007224 */ /* 0x001fe400078e0003 */
[----:B------:R-:W-:Y:S01]  /*74a0*/  IMAD.MOV R3, RZ, RZ, -R7 ;  /* 0x000000ffff037224 */ /* 0x000fe200078e0a07 */
[----:B------:R-:W-:Y:S01]  /*74b0*/  LOP3.LUT R7, R19, 0x114, RZ, 0xfc, !PT ;  /* 0x0000011413077812 */ /* 0x000fe200078efcff */
[----:B------:R-:W-:Y:S01]  /*74c0*/  @!P3 IMAD.MOV R0, RZ, RZ, -R0 ;  /* 0x000000ffff00b224 */ /* 0x000fe200078e0a00 */
[----:B------:R-:W-:Y:S01]  /*74d0*/  ISETP.GE.AND P3, PT, R10, RZ, PT ;  /* 0x000000ff0a00720c */ /* 0x000fe20003f66270 */
[----:B------:R-:W-:Y:S01]  /*74e0*/  IMAD R11, R21, R3, R11 ;  /* 0x00000003150b7224 */ /* 0x000fe200078e020b */
[----:B------:R-:W-:Y:S01]  /*74f0*/  IABS R10, R10 ;  /* 0x0000000a000a7213 */ /* 0x000fe20000000000 */
[----:B------:R-:W-:Y:S01]  /*7500*/  @!P4 IMAD.IADD R5, R5, 0x1, -R21 ;  /* 0x000000010505c824 */ /* 0x000fe200078e0a15 */
[----:B------:R0:W-:Y:S01]  /*7510*/  STL [R1+0x218], R0 ;  /* 0x0002180001007387 */ /* 0x0001e20000100800 */
[----:B------:R-:W-:-:S02]  /*7520*/  ISETP.GE.AND P4, PT, R7, RZ, PT ;  /* 0x000000ff0700720c */ /* 0x000fc40003f86270 */
[----:B------:R-:W-:Y:S01]  /*7530*/  ISETP.GT.U32.AND P6, PT, R21, R11, PT ;  /* 0x0000000b1500720c */ /* 0x000fe20003fc4070 */
[----:B------:R-:W-:Y:S01]  /*7540*/  IMAD.HI.U32 R3, R23, R10, RZ ;  /* 0x0000000a17037227 */ /* 0x000fe200078e00ff */
[----:B------:R1:W-:Y:S01]  /*7550*/  STL [R1+0x21c], R8 ;  /* 0x00021c0801007387 */ /* 0x0003e20000100800 */
[----:B------:R-:W-:Y:S02]  /*7560*/  IABS R7, R7 ;  /* 0x0000000700077213 */ /* 0x000fe40000000000 */
[----:B------:R-:W-:Y:S02]  /*7570*/  IMAD.MOV R6, RZ, RZ, -R3 ;  /* 0x000000ffff067224 */ /* 0x000fe400078e0a03 */
[----:B0-----:R-:W-:Y:S02]  /*7580*/  IMAD.MOV.U32 R0, RZ, RZ, R5 ;  /* 0x000000ffff007224 */ /* 0x001fe400078e0005 */
[--C-:B------:R-:W-:Y:S02]  /*7590*/  @!P1 IMAD.IADD R4, R4, 0x1, -R21.reuse ;  /* 0x0000000104049824 */ /* 0x100fe400078e0a15 */
[----:B------:R-:W-:Y:S01]  /*75a0*/  @!P2 IMAD.MOV R0, RZ, RZ, -R0 ;  /* 0x000000ffff00a224 */ /* 0x000fe200078e0a00 */
[----:B------:R-:W-:Y:S01]  /*75b0*/  ISETP.GE.AND P2, PT, R9, RZ, PT ;  /* 0x000000ff0900720c */ /* 0x000fe20003f46270 */
[----:B------:R-:W-:Y:S01]  /*75c0*/  @!P6 IMAD.IADD R11, R11, 0x1, -R21 ;  /* 0x000000010b0be824 */ /* 0x000fe200078e0a15 */
[----:B------:R-:W-:Y:S01]  /*75d0*/  IABS R9, R9 ;  /* 0x0000000900097213 */ /* 0x000fe20000000000 */
[----:B------:R-:W-:Y:S01]  /*75e0*/  IMAD R10, R21, R6, R10 ;  /* 0x00000006150a7224 */ /* 0x000fe200078e020a */
[----:B-1----:R-:W-:Y:S01]  /*75f0*/  IABS R8, R2 ;  /* 0x0000000200087213 */ /* 0x002fe20000000000 */
[----:B------:R-:W-:Y:S01]  /*7600*/  IMAD.HI.U32 R3, R23, R7, RZ ;  /* 0x0000000717037227 */ /* 0x000fe200078e00ff */
[C---:B------:R-:W-:Y:S01]  /*7610*/  ISETP.GT.U32.AND P6, PT, R21.reuse, R11, PT ;  /* 0x0000000b1500720c */ /* 0x040fe20003fc4070 */
[----:B------:R0:W-:Y:S01]  /*7620*/  STL [R1+0x230], R0 ;  /* 0x0002300001007387 */ /* 0x0001e20000100800 */
[----:B------:R-:W-:Y:S01]  /*7630*/  ISETP.GT.U32.AND P1, PT, R21, R4, PT ;  /* 0x000000041500720c */ /* 0x000fe20003f24070 */
[----:B------:R-:W-:-:S04]  /*7640*/  IMAD.HI.U32 R5, R23, R9, RZ ;  /* 0x0000000917057227 */ /* 0x000fc800078e00ff */
[----:B------:R-:W-:-:S04]  /*7650*/  IMAD.HI.U32 R6, R23, R8, RZ ;  /* 0x0000000817067227 */ /* 0x000fc800078e00ff */
[----:B------:R-:W-:Y:S02]  /*7660*/  IMAD.MOV R5, RZ, RZ, -R5 ;  /* 0x000000ffff057224 */ /* 0x000fe400078e0a05 */
[----:B------:R-:W-:Y:S01]  /*7670*/  @!P6 IMAD.IADD R11, R11, 0x1, -R21 ;  /* 0x000000010b0be824 */ /* 0x000fe200078e0a15 */
[C---:B------:R-:W-:Y:S01]  /*7680*/  ISETP.GT.U32.AND P6, PT, R21.reuse, R10, PT ;  /* 0x0000000a1500720c */ /* 0x040fe20003fc4070 */
[----:B------:R-:W-:Y:S02]  /*7690*/  IMAD.MOV R3, RZ, RZ, -R3 ;  /* 0x000000ffff037224 */ /* 0x000fe400078e0a03 */
[----:B------:R-:W-:Y:S02]  /*76a0*/  IMAD.MOV R6, RZ, RZ, -R6 ;  /* 0x000000ffff067224 */ /* 0x000fe400078e0a06 */
[C---:B------:R-:W-:Y:S02]  /*76b0*/  IMAD R9, R21.reuse, R5, R9 ;  /* 0x0000000515097224 */ /* 0x040fe400078e0209 */
[----:B------:R-:W-:Y:S01]  /*76c0*/  IMAD R7, R21, R3, R7 ;  /* 0x0000000315077224 */ /* 0x000fe200078e0207 */
[----:B------:R-:W-:Y:S01]  /*76d0*/  IABS R3, R16 ;  /* 0x0000001000037213 */ /* 0x000fe20000000000 */
[----:B0-----:R-:W-:-:S02]  /*76e0*/  IMAD.MOV.U32 R0, RZ, RZ, R11 ;  /* 0x000000ffff007224 */ /* 0x001fc400078e000b */
[----:B------:R-:W-:Y:S01]  /*76f0*/  IMAD R8, R21, R6, R8 ;  /* 0x0000000615087224 */ /* 0x000fe200078e0208 */
[----:B------:R-:W-:Y:S01]  /*7700*/  LOP3.LUT R6, R19, 0x10a, RZ, 0xfc, !PT ;  /* 0x0000010a13067812 */ /* 0x000fe200078efcff */
[--C-:B------:R-:W-:Y:S01]  /*7710*/  @!P1 IMAD.IADD R4, R4, 0x1, -R21.reuse ;  /* 0x0000000104049824 */ /* 0x100fe200078e0a15 */
[C---:B------:R-:W-:Y:S01]  /*7720*/  ISETP.GT.U32.AND P1, PT, R21.reuse, R9, PT ;  /* 0x000000091500720c */ /* 0x040fe20003f24070 */
[----:B------:R-:W-:Y:S01]  /*7730*/  @!P5 IMAD.MOV R0, RZ, RZ, -R0 ;  /* 0x000000ffff00d224 */ /* 0x000fe200078e0a00 */
[C---:B------:R-:W-:Y:S01]  /*7740*/  ISETP.GT.U32.AND P5, PT, R21.reuse, R7, PT ;  /* 0x000000071500720c */ /* 0x040fe20003fa4070 */
[----:B------:R-:W-:Y:S01]  /*7750*/  @!P6 IMAD.IADD R10, R10, 0x1, -R21 ;  /* 0x000000010a0ae824 */ /* 0x000fe200078e0a15 */
[----:B------:R-:W-:Y:S01]  /*7760*/  ISETP.GT.U32.AND P6, PT, R21, R8, PT ;  /* 0x000000081500720c */ /* 0x000fe20003fc4070 */
[----:B------:R-:W-:Y:S01]  /*7770*/  IMAD.HI.U32 R5, R23, R3, RZ ;  /* 0x0000000317057227 */ /* 0x000fe200078e00ff */
[----:B------:R0:W-:Y:S01]  /*7780*/  STL [R1+0x22c], R0 ;  /* 0x00022c0001007387 */ /* 0x0001e20000100800 */
[----:B------:R-:W-:-:S02]  /*7790*/  IABS R15, R6 ;  /* 0x00000006000f7213 */ /* 0x000fc40000000000 */
[----:B------:R-:W-:-:S03]  /*77a0*/  IMAD.MOV R5, RZ, RZ, -R5 ;  /* 0x000000ffff057224 */ /* 0x000fc600078e0a05 */
[----:B------:R-:W-:-:S04]  /*77b0*/  IMAD.HI.U32 R11, R23, R15, RZ ;  /* 0x0000000f170b7227 */ /* 0x000fc800078e00ff */
[--C-:B------:R-:W-:Y:S02]  /*77c0*/  @!P1 IMAD.IADD R9, R9, 0x1, -R21.reuse ;  /* 0x0000000109099824 */ /* 0x100fe400078e0a15 */
[--C-:B------:R-:W-:Y:S01]  /*77d0*/  @!P5 IMAD.IADD R7, R7, 0x1, -R21.reuse ;  /* 0x000000010707d824 */ /* 0x100fe200078e0a15 */
[C---:B------:R-:W-:Y:S01]  /*77e0*/  ISETP.GT.U32.AND P5, PT, R21.reuse, R10, PT ;  /* 0x0000000a1500720c */ /* 0x040fe20003fa4070 */
[----:B------:R-:W-:Y:S01]  /*77f0*/  @!P6 IMAD.IADD R8, R8, 0x1, -R21 ;  /* 0x000000010808e824 */ /* 0x000fe200078e0a15 */
[C---:B------:R-:W-:Y:S01]  /*7800*/  ISETP.GT.U32.AND P6, PT, R21.reuse, R9, PT ;  /* 0x000000091500720c */ /* 0x040fe20003fc4070 */
[----:B0-----:R-:W-:Y:S01]  /*7810*/  IMAD.MOV.U32 R0, RZ, RZ, R4 ;  /* 0x000000ffff007224 */ /* 0x001fe200078e0004 */
[----:B------:R-:W-:Y:S01]  /*7820*/  ISETP.GT.U32.AND P1, PT, R21, R7, PT ;  /* 0x000000071500720c */ /* 0x000fe20003f24070 */
[----:B------:R-:W-:-:S04]  /*7830*/  IMAD.HI.U32 R4, R23, R12, RZ ;  /* 0x0000000c17047227 */ /* 0x000fc800078e00ff */
[----:B------:R-:W-:Y:S02]  /*7840*/  IMAD.MOV R4, RZ, RZ, -R4 ;  /* 0x000000ffff047224 */ /* 0x000fe400078e0a04 */
[----:B------:R-:W-:Y:S01]  /*7850*/  @!P0 IMAD.MOV R0, RZ, RZ, -R0 ;  /* 0x000000ffff008224 */ /* 0x000fe200078e0a00 */
[C---:B------:R-:W-:Y:S01]  /*7860*/  ISETP.GT.U32.AND P0, PT, R21.reuse, R8, PT ;  /* 0x000000081500720c */ /* 0x040fe20003f04070 */
[----:B------:R-:W-:Y:S01]  /*7870*/  IMAD R3, R21, R5, R3 ;  /* 0x0000000515037224 */ /* 0x000fe200078e0203 */
[----:B------:R-:W-:Y:S01]  /*7880*/  LOP3.LUT R5, R19, 0x108, RZ, 0xfc, !PT ;  /* 0x0000010813057812 */ /* 0x000fe200078efcff */
[----:B------:R-:W-:Y:S01]  /*7890*/  IMAD R12, R21, R4, R12 ;  /* 0x00000004150c7224 */ /* 0x000fe200078e020c */
[----:B------:R-:W-:Y:S01]  /*78a0*/  LOP3.LUT R4, R19, 0x106, RZ, 0xfc, !PT ;  /* 0x0000010613047812 */ /* 0x000fe200078efcff */
[--C-:B------:R-:W-:Y:S01]  /*78b0*/  @!P5 IMAD.IADD R10, R10, 0x1, -R21.reuse ;  /* 0x000000010a0ad824 */ /* 0x100fe200078e0a15 */
[----:B------:R-:W-:Y:S01]  /*78c0*/  ISETP.GT.U32.AND P5, PT, R21, R3, PT ;  /* 0x000000031500720c */ /* 0x000fe20003fa4070 */
[--C-:B------:R-:W-:Y:S01]  /*78d0*/  @!P6 IMAD.IADD R9, R9, 0x1, -R21.reuse ;  /* 0x000000010909e824 */ /* 0x100fe200078e0a15 */
[----:B------:R-:W-:Y:S01]  /*78e0*/  ISETP.GT.U32.AND P6, PT, R21, R12, PT ;  /* 0x0000000c1500720c */ /* 0x000fe20003fc4070 */
[--C-:B------:R-:W-:Y:S01]  /*78f0*/  @!P1 IMAD.IADD R7, R7, 0x1, -R21.reuse ;  /* 0x0000000107079824 */ /* 0x100fe200078e0a15 */
[----:B------:R0:W-:Y:S01]  /*7900*/  STL [R1+0x224], R0 ;  /* 0x0002240001007387 */ /* 0x0001e20000100800 */
[----:B------:R-:W-:Y:S01]  /*7910*/  IMAD.MOV.U32 R17, RZ, RZ, R10 ;  /* 0x000000ffff117224 */ /* 0x000fe200078e000a */
[----:B------:R-:W-:Y:S01]  /*7920*/  ISETP.GE.AND P1, PT, R2, RZ, PT ;  /* 0x000000ff0200720c */ /* 0x000fe20003f26270 */
[----:B------:R-:W-:Y:S01]  /*7930*/  @!P0 IMAD.IADD R8, R8, 0x1, -R21 ;  /* 0x0000000108088824 */ /* 0x000fe200078e0a15 */
[----:B------:R-:W-:Y:S01]  /*7940*/  ISETP.GE.AND P0, PT, R16, RZ, PT ;  /* 0x000000ff1000720c */ /* 0x000fe20003f06270 */
[----:B------:R-:W-:Y:S01]  /*7950*/  IMAD.MOV R11, RZ, RZ, -R11 ;  /* 0x000000ffff0b7224 */ /* 0x000fe200078e0a0b */
[----:B------:R-:W-:Y:S01]  /*7960*/  IABS R16, R4 ;  /* 0x0000000400107213 */ /* 0x000fe20000000000 */
[----:B------:R-:W-:Y:S01]  /*7970*/  @!P3 IMAD.MOV R17, RZ, RZ, -R17 ;  /* 0x000000ffff11b224 */ /* 0x000fe200078e0a11 */
[----:B------:R-:W-:Y:S01]  /*7980*/  IABS R14, R5 ;  /* 0x00000005000e7213 */ /* 0x000fe20000000000 */
[--C-:B------:R-:W-:Y:S01]  /*7990*/  @!P5 IMAD.IADD R3, R3, 0x1, -R21.reuse ;  /* 0x000000010303d824 */ /* 0x100fe200078e0a15 */
[----:B------:R-:W-:Y:S01]  /*79a0*/  ISETP.GE.AND P5, PT, R13, RZ, PT ;  /* 0x000000ff0d00720c */ /* 0x000fe20003fa6270 */
[----:B------:R-:W-:Y:S01]  /*79b0*/  @!P6 IMAD.IADD R12, R12, 0x1, -R21 ;  /* 0x000000010c0ce824 */ /* 0x000fe200078e0a15 */
[----:B------:R-:W-:Y:S01]  /*79c0*/  STL [R1+0x1f0], R17 ;  /* 0x0001f01101007387 */ /* 0x000fe20000100800 */
[----:B------:R-:W-:Y:S01]  /*79d0*/  IMAD.MOV.U32 R13, RZ, RZ, R16 ;  /* 0x000000ffff0d7224 */ /* 0x000fe200078e0010 */
[C---:B------:R-:W-:Y:S01]  /*79e0*/  ISETP.GT.U32.AND P3, PT, R21.reuse, R3, PT ;  /* 0x000000031500720c */ /* 0x040fe20003f64070 */
[----:B0-----:R-:W-:Y:S01]  /*79f0*/  IMAD.MOV.U32 R0, RZ, RZ, R7 ;  /* 0x000000ffff007224 */ /* 0x001fe200078e0007 */
[----:B------:R-:W-:Y:S01]  /*7a00*/  ISETP.GT.U32.AND P6, PT, R21, R12, PT ;  /* 0x0000000c1500720c */ /* 0x000fe20003fc4070 */
[----:B------:R-:W-:-:S04]  /*7a10*/  IMAD.HI.U32 R10, R23, R13, RZ ;  /* 0x0000000d170a7227 */ /* 0x000fc800078e00ff */
[----:B------:R-:W-:Y:S02]  /*7a20*/  IMAD.MOV R7, RZ, RZ, -R10 ;  /* 0x000000ffff077224 */ /* 0x000fe400078e0a0a */
[C---:B------:R-:W-:Y:S02]  /*7a30*/  IMAD R15, R21.reuse, R11, R15 ;  /* 0x0000000b150f7224 */ /* 0x040fe400078e020f */
[C---:B------:R-:W-:Y:S02]  /*7a40*/  IMAD R13, R21.reuse, R7, R13 ;  /* 0x00000007150d7224 */ /* 0x040fe400078e020d */
[----:B------:R-:W-:Y:S01]  /*7a50*/  @!P4 IMAD.MOV R0, RZ, RZ, -R0 ;  /* 0x000000ffff00c224 */ /* 0x000fe200078e0a00 */
[C---:B------:R-:W-:Y:S01]  /*7a60*/  ISETP.GT.U32.AND P4, PT, R21.reuse, R15, PT ;  /* 0x0000000f1500720c */ /* 0x040fe20003f84070 */
[--C-:B------:R-:W-:Y:S01]  /*7a70*/  @!P6 IMAD.IADD R12, R12, 0x1, -R21.reuse ;  /* 0x000000010c0ce824 */ /* 0x100fe200078e0a15 */
[----:B------:R-:W-:Y:S01]  /*7a80*/  ISETP.GT.U32.AND P6, PT, R21, R13, PT ;  /* 0x0000000d1500720c */ /* 0x000fe20003fc4070 */
[----:B------:R-:W-:Y:S01]  /*7a90*/  IMAD.HI.U32 R2, R23, R14, RZ ;  /* 0x0000000e17027227 */ /* 0x000fe200078e00ff */
[----:B------:R0:W-:Y:S03]  /*7aa0*/  STL [R1+0x1f4], R0 ;  /* 0x0001f40001007387 */ /* 0x0001e60000100800 */
[----:B------:R-:W-:Y:S01]  /*7ab0*/  @!P3 IMAD.IADD R3, R3, 0x1, -R21 ;  /* 0x000000010303b824 */ /* 0x000fe200078e0a15 */
[----:B------:R-:W-:Y:S01]  /*7ac0*/  ISETP.GE.AND P3, PT, R5, RZ, PT ;  /* 0x000000ff0500720c */ /* 0x000fe20003f66270 */
[----:B------:R-:W-:Y:S01]  /*7ad0*/  IMAD.MOV R2, RZ, RZ, -R2 ;  /* 0x000000ffff027224 */ /* 0x000fe200078e0a02 */
[----:B------:R-:W-:Y:S01]  /*7ae0*/  LOP3.LUT R5, R19, 0x102, RZ, 0xfc, !PT ;  /* 0x0000010213057812 */ /* 0x000fe200078efcff */
[----:B------:R-:W-:Y:S01]  /*7af0*/  @!P2 IMAD.MOV R9, RZ, RZ, -R9 ;  /* 0x000000ffff09a224 */ /* 0x000fe200078e0a09 */
[----:B------:R-:W-:Y:S01]  /*7b00*/  ISETP.GE.AND P2, PT, R6, RZ, PT ;  /* 0x000000ff0600720c */ /* 0x000fe20003f46270 */
[--C-:B------:R-:W-:Y:S01]  /*7b10*/  @!P4 IMAD.IADD R15, R15, 0x1, -R21.reuse ;  /* 0x000000010f0fc824 */ /* 0x100fe200078e0a15 */
[----:B------:R-:W-:Y:S01]  /*7b20*/  ISETP.GE.AND P4, PT, R4, RZ, PT ;  /* 0x000000ff0400720c */ /* 0x000fe20003f86270 */
[----:B0-----:R-:W-:Y:S01]  /*7b30*/  IMAD.MOV.U32 R0, RZ, RZ, R8 ;  /* 0x000000ffff007224 */ /* 0x001fe200078e0008 */
[----:B------:R-:W-:Y:S01]  /*7b40*/  IABS R4, R5 ;  /* 0x0000000500047213 */ /* 0x000fe20000000000 */
[----:B------:R-:W-:Y:S01]  /*7b50*/  @!P6 IMAD.IADD R13, R13, 0x1, -R21 ;  /* 0x000000010d0de824 */ /* 0x000fe200078e0a15 */
[----:B------:R-:W-:Y:S01]  /*7b60*/  STL [R1+0x1f8], R9 ;  /* 0x0001f80901007387 */ /* 0x000fe20000100800 */
[----:B------:R-:W-:Y:S01]  /*7b70*/  @!P1 IMAD.MOV R0, RZ, RZ, -R0 ;  /* 0x000000ffff009224 */ /* 0x000fe200078e0a00 */
[----:B------:R-:W-:Y:S01]  /*7b80*/  LOP3.LUT R8, R19, 0x100, RZ, 0xfc, !PT ;  /* 0x0000010013087812 */ /* 0x000fe200078efcff */
[----:B------:R-:W-:Y:S01]  /*7b90*/  IMAD R14, R21, R2, R14 ;  /* 0x00000002150e7224 */ /* 0x000fe200078e020e */
[----:B------:R-:W-:Y:S01]  /*7ba0*/  LOP3.LUT R2, R19, 0x104, RZ, 0xfc, !PT ;  /* 0x0000010413027812 */ /* 0x000fe200078efcff */
[----:B------:R-:W-:Y:S01]  /*7bb0*/  IMAD.HI.U32 R6, R23, R4, RZ ;  /* 0x0000000417067227 */ /* 0x000fe200078e00ff */
[----:B------:R0:W-:Y:S01]  /*7bc0*/  STL [R1+0x1fc], R0 ;  /* 0x0001fc0001007387 */ /* 0x0001e20000100800 */
[----:B------:R-:W-:-:S02]  /*7bd0*/  ISETP.GT.U32.AND P6, PT, R21, R13, PT ;  /* 0x0000000d1500720c */ /* 0x000fc40003fc4070 */
[----:B------:R-:W-:Y:S01]  /*7be0*/  IABS R10, R2 ;  /* 0x00000002000a7213 */ /* 0x000fe20000000000 */
[----:B------:R-:W-:Y:S01]  /*7bf0*/  IMAD.MOV R6, RZ, RZ, -R6 ;  /* 0x000000ffff067224 */ /* 0x000fe200078e0a06 */
[----:B------:R-:W-:Y:S01]  /*7c00*/  ISETP.GT.U32.AND P1, PT, R21, R14, PT ;  /* 0x0000000e1500720c */ /* 0x000fe20003f24070 */
[----:B------:R-:W-:Y:S01]  /*7c10*/  IMAD.MOV.U32 R17, RZ, RZ, R12 ;  /* 0x000000ffff117224 */ /* 0x000fe200078e000c */
[----:B------:R-:W-:Y:S01]  /*7c20*/  IABS R11, R8 ;  /* 0x00000008000b7213 */ /* 0x000fe20000000000 */
[----:B------:R-:W-:-:S04]  /*7c30*/  IMAD.HI.U32 R7, R23, R10, RZ ;  /* 0x0000000a17077227 */ /* 0x000fc800078e00ff */
[----:B0-----:R-:W-:Y:S01]  /*7c40*/  IMAD.MOV.U32 R0, RZ, RZ, R3 ;  /* 0x000000ffff007224 */ /* 0x001fe200078e0003 */
[----:B------:R-:W-:Y:S01]  /*7c50*/  LOP3.LUT R3, R19, 0xfe, RZ, 0xfc, !PT ;  /* 0x000000fe13037812 */ /* 0x000fe200078efcff */
[----:B------:R-:W-:Y:S01]  /*7c60*/  IMAD R4, R21, R6, R4 ;  /* 0x0000000615047224 */ /* 0x000fe200078e0204 */
[----:B------:R-:W-:Y:S01]  /*7c70*/  LOP3.LUT R6, R19, 0xfc, RZ, 0xfc, !PT ;  /* 0x000000fc13067812 */ /* 0x000fe200078efcff */
[----:B------:R-:W-:Y:S01]  /*7c80*/  @!P0 IMAD.MOV R0, RZ, RZ, -R0 ;  /* 0x000000ffff008224 */ /* 0x000fe200078e0a00 */
[----:B------:R-:W-:Y:S01]  /*7c90*/  ISETP.GT.U32.AND P0, PT, R21, R15, PT ;  /* 0x0000000f1500720c */ /* 0x000fe20003f04070 */
[----:B------:R-:W-:Y:S01]  /*7ca0*/  IMAD.MOV R7, RZ, RZ, -R7 ;  /* 0x000000ffff077224 */ /* 0x000fe200078e0a07 */
[----:B------:R-:W-:Y:S01]  /*7cb0*/  IABS R9, R6 ;  /* 0x0000000600097213 */ /* 0x000fe20000000000 */
[--C-:B------:R-:W-:Y:S01]  /*7cc0*/  @!P6 IMAD.IADD R13, R13, 0x1, -R21.reuse ;  /* 0x000000010d0de824 */ /* 0x100fe200078e0a15 */
[C---:B------:R-:W-:Y:S01]  /*7cd0*/  ISETP.GT.U32.AND P6, PT, R21.reuse, R4, PT ;  /* 0x000000041500720c */ /* 0x040fe20003fc4070 */
[----:B------:R-:W-:Y:S01]  /*7ce0*/  IMAD R10, R21, R7, R10 ;  /* 0x00000007150a7224 */ /* 0x000fe200078e020a */
[----:B------:R0:W-:Y:S01]  /*7cf0*/  STL [R1+0x200], R0 ;  /* 0x0002000001007387 */ /* 0x0001e20000100800 */
[----:B------:R-:W-:Y:S01]  /*7d00*/  @!P1 IMAD.IADD R14, R14, 0x1, -R21 ;  /* 0x000000010e0e9824 */ /* 0x000fe200078e0a15 */
[----:B------:R-:W-:Y:S01]  /*7d10*/  IABS R7, R3 ;  /* 0x0000000300077213 */ /* 0x000fe20000000000 */
[----:B------:R-:W-:-:S03]  /*7d20*/  IMAD.HI.U32 R12, R23, R9, RZ ;  /* 0x00000009170c7227 */ /* 0x000fc600078e00ff */
[----:B------:R-:W-:Y:S01]  /*7d30*/  ISETP.GT.U32.AND P1, PT, R21, R14, PT ;  /* 0x0000000e1500720c */ /* 0x000fe20003f24070 */
[----:B------:R-:W-:Y:S01]  /*7d40*/  @!P0 IMAD.IADD R15, R15, 0x1, -R21 ;  /* 0x000000010f0f8824 */ /* 0x000fe200078e0a15 */
[----:B------:R-:W-:Y:S01]  /*7d50*/  ISETP.GT.U32.AND P0, PT, R21, R10, PT ;  /* 0x0000000a1500720c */ /* 0x000fe20003f04070 */
[----:B------:R-:W-:-:S04]  /*7d60*/  IMAD.HI.U32 R16, R23, R11, RZ ;  /* 0x0000000b17107227 */ /* 0x000fc800078e00ff */
[----:B------:R-:W-:Y:S02]  /*7d70*/  @!P6 IMAD.IADD R4, R4, 0x1, -R21 ;  /* 0x000000010404e824 */ /* 0x000fe400078e0a15 */
[----:B0-----:R-:W-:Y:S02]  /*7d80*/  IMAD.MOV.U32 R0, RZ, RZ, R15 ;  /* 0x000000ffff007224 */ /* 0x001fe400078e000f */
[----:B------:R-:W-:Y:S01]  /*7d90*/  @!P5 IMAD.MOV R17, RZ, RZ, -R17 ;  /* 0x000000ffff11d224 */ /* 0x000fe200078e0a11 */
[----:B------:R-:W-:Y:S01]  /*7da0*/  ISETP.GT.U32.AND P6, PT, R21, R4, PT ;  /* 0x000000041500720c */ /* 0x000fe20003fc4070 */
[--C-:B------:R-:W-:Y:S01]  /*7db0*/  @!P1 IMAD.IADD R14, R14, 0x1, -R21.reuse ;  /* 0x000000010e0e9824 */ /* 0x100fe200078e0a15 */
[----:B------:R-:W-:Y:S01]  /*7dc0*/  ISETP.GE.AND P1, PT, R2, RZ, PT ;  /* 0x000000ff0200720c */ /* 0x000fe20003f26270 */
[----:B------:R-:W-:Y:S01]  /*7dd0*/  @!P0 IMAD.IADD R10, R10, 0x1, -R21 ;  /* 0x000000010a0a8824 */ /* 0x000fe200078e0a15 */
[----:B------:R-:W-:Y:S01]  /*7de0*/  STL [R1+0x16c], R17 ;  /* 0x00016c1101007387 */ /* 0x000fe20000100800 */
[----:B------:R-:W-:Y:S01]  /*7df0*/  IMAD.MOV R12, RZ, RZ, -R12 ;  /* 0x000000ffff0c7224 */ /* 0x000fe200078e0a0c */
[----:B------:R-:W-:Y:S01]  /*7e00*/  ISETP.GE.AND P0, PT, R5, RZ, PT ;  /* 0x000000ff0500720c */ /* 0x000fe20003f06270 */
[----:B------:R-:W-:Y:S01]  /*7e10*/  @!P2 IMAD.MOV R0, RZ, RZ, -R0 ;  /* 0x000000ffff00a224 */ /* 0x000fe200078e0a00 */
[----:B------:R-:W-:Y:S01]  /*7e20*/  ISETP.GT.U32.AND P5, PT, R21, R10, PT ;  /* 0x0000000a1500720c */ /* 0x000fe20003fa4070 */
[----:B------:R-:W-:Y:S01]  /*7e30*/  IMAD.MOV R16, RZ, RZ, -R16 ;  /* 0x000000ffff107224 */ /* 0x000fe200078e0a10 */
[----:B------:R-:W-:Y:S01]  /*7e40*/  LOP3.LUT R5, R19, 0xfa, RZ, 0xfc, !PT ;  /* 0x000000fa13057812 */ /* 0x000fe200078efcff */
[----:B------:R-:W-:Y:S01]  /*7e50*/  @!P3 IMAD.MOV R14, RZ, RZ, -R14 ;  /* 0x000000ffff0eb224 */ /* 0x000fe200078e0a0e */
[----:B------:R-:W-:Y:S01]  /*7e60*/  ISETP.GE.AND P3, PT, R8, RZ, PT ;  /* 0x000000ff0800720c */ /* 0x000fe20003f66270 */
[----:B------:R-:W-:Y:S01]  /*7e70*/  IMAD R8, R21, R12, R9 ;  /* 0x0000000c15087224 */ /* 0x000fe200078e0209 */
[----:B------:R0:W-:Y:S01]  /*7e80*/  STL [R1+0x170], R0 ;  /* 0x0001700001007387 */ /* 0x0001e20000100800 */
[----:B------:R-:W-:-:S03]  /*7e90*/  IMAD.HI.U32 R2, R23, R7, RZ ;  /* 0x0000000717027227 */ /* 0x000fc600078e00ff */
[----:B------:R-:W-:Y:S01]  /*7ea0*/  STL [R1+0x180], R14 ;  /* 0x0001800e01007387 */ /* 0x000fe20000100800 */
[----:B------:R-:W-:Y:S01]  /*7eb0*/  IMAD R11, R21, R16, R11 ;  /* 0x00000010150b7224 */ /* 0x000fe200078e020b */
[----:B------:R-:W-:Y:S01]  /*7ec0*/  LOP3.LUT R16, R19, 0xd0, RZ, 0xfc, !PT ;  /* 0x000000d013107812 */ /* 0x000fe200078efcff */
[----:B------:R-:W-:Y:S01]  /*7ed0*/  @!P6 IMAD.IADD R4, R4, 0x1, -R21 ;  /* 0x000000010404e824 */ /* 0x000fe200078e0a15 */
[C---:B------:R-:W-:Y:S01]  /*7ee0*/  ISETP.GT.U32.AND P6, PT, R21.reuse, R8, PT ;  /* 0x000000081500720c */ /* 0x040fe20003fc4070 */
[----:B------:R-:W-:Y:S01]  /*7ef0*/  IMAD.MOV R2, RZ, RZ, -R2 ;  /* 0x000000ffff027224 */ /* 0x000fe200078e0a02 */
[C---:B------:R-:W-:Y:S01]  /*7f00*/  ISETP.GT.U32.AND P2, PT, R21.reuse, R11, PT ;  /* 0x0000000b1500720c */ /* 0x040fe20003f44070 */
[----:B0-----:R-:W-:Y:S01]  /*7f10*/  IMAD.MOV.U32 R0, RZ, RZ, R13 ;  /* 0x000000ffff007224 */ /* 0x001fe200078e000d */
[----:B------:R-:W-:Y:S01]  /*7f20*/  IABS R17, R16 ;  /* 0x0000001000117213 */ /* 0x000fe20000000000 */
[----:B------:R-:W-:Y:S01]  /*7f30*/  IMAD R7, R21, R2, R7 ;  /* 0x0000000215077224 */ /* 0x000fe200078e0207 */
[----:B------:R-:W-:Y:S01]  /*7f40*/  IABS R2, R5 ;  /* 0x0000000500027213 */ /* 0x000fe20000000000 */
[----:B------:R-:W-:-:S02]  /*7f50*/  @!P4 IMAD.MOV R0, RZ, RZ, -R0 ;  /* 0x000000ffff00c224 */ /* 0x000fc400078e0a00 */
[--C-:B------:R-:W-:Y:S01]  /*7f60*/  @!P5 IMAD.IADD R10, R10, 0x1, -R21.reuse ;  /* 0x000000010a0ad824 */ /* 0x100fe200078e0a15 */
[----:B------:R-:W-:Y:S01]  /*7f70*/  ISETP.GT.U32.AND P4, PT, R21, R7, PT ;  /* 0x000000071500720c */ /* 0x000fe20003f84070 */
[----:B------:R-:W-:Y:S01]  /*7f80*/  IMAD.HI.U32 R9, R23, R2, RZ ;  /* 0x0000000217097227 */ /* 0x000fe200078e00ff */
[----:B------:R0:W-:Y:S01]  /*7f90*/  STL [R1+0x1dc], R0 ;  /* 0x0001dc0001007387 */ /* 0x0001e20000100800 */
[----:B------:R-:W-:Y:S02]  /*7fa0*/  ISETP.GE.AND P5, PT, R3, RZ, PT ;  /* 0x000000ff0300720c */ /* 0x000fe40003fa6270 */
[----:B------:R-:W-:Y:S01]  /*7fb0*/  LOP3.LUT R3, R19, 0xf8, RZ, 0xfc, !PT ;  /* 0x000000f813037812 */ /* 0x000fe200078efcff */
[--C-:B------:R-:W-:Y:S02]  /*7fc0*/  @!P6 IMAD.IADD R8, R8, 0x1, -R21.reuse ;  /* 0x000000010808e824 */ /* 0x100fe400078e0a15 */
[----:B------:R-:W-:Y:S01]  /*7fd0*/  @!P2 IMAD.IADD R11, R11, 0x1, -R21 ;  /* 0x000000010b0ba824 */ /* 0x000fe200078e0a15 */
[----:B------:R-:W-:Y:S01]  /*7fe0*/  ISETP.GE.AND P2, PT, R6, RZ, PT ;  /* 0x000000ff0600720c */ /* 0x000fe20003f46270 */
[----:B------:R-:W-:Y:S01]  /*7ff0*/  IMAD.MOV R9, RZ, RZ, -R9 ;  /* 0x000000ffff097224 */ /* 0x000fe200078e0a09 */
[----:B------:R-:W-:Y:S01]  /*8000*/  ISETP.GT.U32.AND P6, PT, R21, R8, PT ;  /* 0x000000081500720c */ /* 0x000fe20003fc4070 */
[----:B0-----:R-:W-:Y:S01]  /*8010*/  IMAD.MOV.U32 R0, RZ, RZ, R10 ;  /* 0x000000ffff007224 */ /* 0x001fe200078e000a */
[----:B------:R-:W-:Y:S01]  /*8020*/  IABS R10, R3 ;  /* 0x00000003000a7213 */ /* 0x000fe20000000000 */
[----:B------:R-:W-:Y:S01]  /*8030*/  @!P4 IMAD.IADD R7, R7, 0x1, -R21 ;  /* 0x000000010707c824 */ /* 0x000fe200078e0a15 */
[----:B------:R-:W-:Y:S01]  /*8040*/  LOP3.LUT R6, R19, 0xf6, RZ, 0xfc, !PT ;  /* 0x000000f613067812 */ /* 0x000fe200078efcff */
[----:B------:R-:W-:Y:S01]  /*8050*/  @!P1 IMAD.MOV R0, RZ, RZ, -R0 ;  /* 0x000000ffff009224 */ /* 0x000fe200078e0a00 */
[C---:B------:R-:W-:Y:S01]  /*8060*/  ISETP.GT.U32.AND P1, PT, R21.reuse, R11, PT ;  /* 0x0000000b1500720c */ /* 0x040fe20003f24070 */
[C---:B------:R-:W-:Y:S01]  /*8070*/  IMAD R2, R21.reuse, R9, R2 ;  /* 0x0000000915027224 */ /* 0x040fe200078e0202 */
[----:B------:R-:W-:Y:S01]  /*8080*/  ISETP.GT.U32.AND P4, PT, R21, R7, PT ;  /* 0x000000071500720c */ /* 0x000fe20003f84070 */
[----:B------:R-:W-:Y:S01]  /*8090*/  IMAD.HI.U32 R22, R23, R17, RZ ;  /* 0x0000001117167227 */ /* 0x000fe200078e00ff */
[----:B------:R0:W-:Y:S01]  /*80a0*/  STL [R1+0x1e4], R0 ;  /* 0x0001e40001007387 */ /* 0x0001e20000100800 */
[----:B------:R-:W-:-:S02]  /*80b0*/  IABS R9, R6 ;  /* 0x0000000600097213 */ /* 0x000fc40000000000 */
[----:B------:R-:W-:Y:S02]  /*80c0*/  @!P6 IMAD.IADD R8, R8, 0x1, -R21 ;  /* 0x000000010808e824 */ /* 0x000fe400078e0a15 */
[----:B------:R-:W-:Y:S02]  /*80d0*/  IMAD.MOV R22, RZ, RZ, -R22 ;  /* 0x000000ffff167224 */ /* 0x000fe400078e0a16 */
[----:B------:R-:W-:-:S04]  /*80e0*/  IMAD.HI.U32 R13, R23, R9, RZ ;  /* 0x00000009170d7227 */ /* 0x000fc800078e00ff */
[----:B0-----:R-:W-:Y:S02]  /*80f0*/  IMAD.MOV.U32 R0, RZ, RZ, R4 ;  /* 0x000000ffff007224 */ /* 0x001fe400078e0004 */
[----:B------:R-:W-:-:S04]  /*8100*/  IMAD.HI.U32 R4, R23, R10, RZ ;  /* 0x0000000a17047227 */ /* 0x000fc800078e00ff */
[----:B------:R-:W-:Y:S02]  /*8110*/  IMAD.MOV R4, RZ, RZ, -R4 ;  /* 0x000000ffff047224 */ /* 0x000fe400078e0a04 */
[--C-:B------:R-:W-:Y:S01]  /*8120*/  @!P1 IMAD.IADD R11, R11, 0x1, -R21.reuse ;  /* 0x000000010b0b9824 */ /* 0x100fe200078e0a15 */
[C---:B------:R-:W-:Y:S01]  /*8130*/  ISETP.GT.U32.AND P1, PT, R21.reuse, R2, PT ;  /* 0x000000021500720c */ /* 0x040fe20003f24070 */
[----:B------:R-:W-:Y:S01]  /*8140*/  IMAD R10, R21, R4, R10 ;  /* 0x00000004150a7224 */ /* 0x000fe200078e020a */
[----:B------:R-:W-:Y:S01]  /*8150*/  LOP3.LUT R4, R19, 0xf2, RZ, 0xfc, !PT ;  /* 0x000000f213047812 */ /* 0x000fe200078efcff */
[----:B------:R-:W-:Y:S01]  /*8160*/  @!P0 IMAD.MOV R0, RZ, RZ, -R0 ;  /* 0x000000ffff008224 */ /* 0x000fe200078e0a00 */
[----:B------:R-:W-:Y:S01]  /*8170*/  ISETP.GE.AND P0, PT, R5, RZ, PT ;  /* 0x000000ff0500720c */ /* 0x000fe20003f06270 */
[----:B------:R-:W-:Y:S01]  /*8180*/  @!P4 IMAD.IADD R7, R7, 0x1, -R21 ;  /* 0x000000010707c824 */ /* 0x000fe200078e0a15 */
[----:B------:R-:W-:Y:S01]  /*8190*/  ISETP.GT.U32.AND P6, PT, R21, R10, PT ;  /* 0x0000000a1500720c */ /* 0x000fe20003fc4070 */
[----:B------:R-:W-:Y:S01]  /*81a0*/  IMAD.MOV R13, RZ, RZ, -R13 ;  /* 0x000000ffff0d7224 */ /* 0x000fe200078e0a0d */
[----:B------:R-:W-:Y:S01]  /*81b0*/  ISETP.GE.AND P4, PT, R3, RZ, PT ;  /* 0x000000ff0300720c */ /* 0x000fe20003f86270 */
[----:B------:R0:W-:Y:S01]  /*81c0*/  STL [R1+0x1ec], R0 ;  /* 0x0001ec0001007387 */ /* 0x0001e20000100800 */
[----:B------:R-:W-:Y:S01]  /*81d0*/  LOP3.LUT R3, R19, 0xf4, RZ, 0xfc, !PT ;  /* 0x000000f413037812 */ /* 0x000fe200078efcff */
[C---:B------:R-:W-:Y:S01]  /*81e0*/  IMAD R9, R21.reuse, R13, R9 ;  /* 0x0000000d15097224 */ /* 0x040fe200078e0209 */
[----:B------:R-:W-:Y:S01]  /*81f0*/  IABS R12, R4 ;  /* 0x00000004000c7213 */ /* 0x000fe20000000000 */
[----:B------:R-:W-:Y:S01]  /*8200*/  @!P1 IMAD.IADD R2, R2, 0x1, -R21 ;  /* 0x0000000102029824 */ /* 0x000fe200078e0a15 */
[----:B------:R-:W-:Y:S01]  /*8210*/  IABS R5, R3 ;  /* 0x0000000300057213 */ /* 0x000fe20000000000 */
[----:B------:R-:W-:-:S03]  /*8220*/  IMAD R17, R21, R22, R17 ;  /* 0x0000001615117224 */ /* 0x000fc600078e0211 */
[C---:B------:R-:W-:Y:S01]  /*8230*/  ISETP.GT.U32.AND P1, PT, R21.reuse, R2, PT ;  /* 0x000000021500720c */ /* 0x040fe20003f24070 */
[----:B0-----:R-:W-:Y:S02]  /*8240*/  IMAD.MOV.U32 R0, RZ, RZ, R11 ;  /* 0x000000ffff007224 */ /* 0x001fe400078e000b */
[----:B------:R-:W-:Y:S02]  /*8250*/  @!P6 IMAD.IADD R10, R10, 0x1, -R21 ;  /* 0x000000010a0ae824 */ /* 0x000fe400078e0a15 */
[----:B------:R-:W-:Y:S01]  /*8260*/  @!P3 IMAD.MOV R0, RZ, RZ, -R0 ;  /* 0x000000ffff00b224 */ /* 0x000fe200078e0a00 */
[----:B------:R-:W-:Y:S01]  /*8270*/  ISETP.GE.AND P3, PT, R6, RZ, PT ;  /* 0x000000ff0600720c */ /* 0x000fe20003f66270 */
[----:B------:R-:W-:Y:S01]  /*8280*/  IMAD.MOV.U32 R11, RZ, RZ, R7 ;  /* 0x000000ffff0b7224 */ /* 0x000fe200078e0007 */
[----:B------:R-:W-:Y:S01]  /*8290*/  ISETP.GT.U32.AND P6, PT, R21, R10, PT ;  /* 0x0000000a1500720c */ /* 0x000fe20003fc4070 */
[----:B------:R-:W-:Y:S01]  /*82a0*/  IMAD.HI.U32 R6, R23, R5, RZ ;  /* 0x0000000517067227 */ /* 0x000fe200078e00ff */
[----:B------:R0:W-:Y:S03]  /*82b0*/  STL [R1+0x1e8], R0 ;  /* 0x0001e80001007387 */ /* 0x0001e60000100800 */
[----:B------:R-:W-:Y:S01]  /*82c0*/  @!P5 IMAD.MOV R11, RZ, RZ, -R11 ;  /* 0x000000ffff0bd224 */ /* 0x000fe200078e0a0b */
[----:B------:R-:W-:Y:S01]  /*82d0*/  ISETP.GT.U32.AND P5, PT, R21, R9, PT ;  /* 0x000000091500720c */ /* 0x000fe20003fa4070 */
[----:B------:R-:W-:-:S02]  /*82e0*/  IMAD.MOV R6, RZ, RZ, -R6 ;  /* 0x000000ffff067224 */ /* 0x000fc400078e0a06 */
[----:B------:R-:W-:Y:S01]  /*82f0*/  IMAD.HI.U32 R7, R23, R12, RZ ;  /* 0x0000000c17077227 */ /* 0x000fe200078e00ff */
[----:B------:R1:W-:Y:S03]  /*8300*/  STL [R1+0x1bc], R11 ;  /* 0x0001bc0b01007387 */ /* 0x0003e60000100800 */
[C---:B------:R-:W-:Y:S02]  /*8310*/  IMAD R5, R21.reuse, R6, R5 ;  /* 0x0000000615057224 */ /* 0x040fe400078e0205 */
[----:B------:R-:W-:Y:S02]  /*8320*/  @!P6 IMAD.IADD R10, R10, 0x1, -R21 ;  /* 0x000000010a0ae824 */ /* 0x000fe400078e0a15 */
[----:B------:R-:W-:Y:S01]  /*8330*/  IMAD.MOV R7, RZ, RZ, -R7 ;  /* 0x000000ffff077224 */ /* 0x000fe200078e0a07 */
[----:B------:R-:W-:Y:S01]  /*8340*/  ISETP.GT.U32.AND P6, PT, R21, R5, PT ;  /* 0x000000051500720c */ /* 0x000fe20003fc4070 */
[--C-:B------:R-:W-:Y:S01]  /*8350*/  @!P1 IMAD.IADD R2, R2, 0x1, -R21.reuse ;  /* 0x0000000102029824 */ /* 0x100fe200078e0a15 */
[----:B------:R-:W-:Y:S01]  /*8360*/  ISETP.GE.AND P1, PT, R4, RZ, PT ;  /* 0x000000ff0400720c */ /* 0x000fe20003f26270 */
[----:B------:R-:W-:-:S02]  /*8370*/  @!P5 IMAD.IADD R9, R9, 0x1, -R21 ;  /* 0x000000010909d824 */ /* 0x000fc400078e0a15 */
[----:B0-----:R-:W-:Y:S01]  /*8380*/  IMAD.MOV.U32 R0, RZ, RZ, R8 ;  /* 0x000000ffff007224 */ /* 0x001fe200078e0008 */
[----:B------:R-:W-:Y:S01]  /*8390*/  LOP3.LUT R8, R19, 0xf0, RZ, 0xfc, !PT ;  /* 0x000000f013087812 */ /* 0x000fe200078efcff */
[C---:B------:R-:W-:Y:S01]  /*83a0*/  IMAD R12, R21.reuse, R7, R12 ;  /* 0x00000007150c7224 */ /* 0x040fe200078e020c */
[----:B------:R-:W-:Y:S01]  /*83b0*/  ISETP.GT.U32.AND P5, PT, R21, R9, PT ;  /* 0x000000091500720c */ /* 0x000fe20003fa4070 */
[----:B-1----:R-:W-:Y:S01]  /*83c0*/  IMAD.MOV.U32 R11, RZ, RZ, R2 ;  /* 0x000000ffff0b7224 */ /* 0x002fe200078e0002 */
[----:B------:R-:W-:Y:S01]  /*83d0*/  LOP3.LUT R7, R19, 0xee, RZ, 0xfc, !PT ;  /* 0x000000ee13077812 */ /* 0x000fe200078efcff */
[----:B------:R-:W-:Y:S01]  /*83e0*/  @!P2 IMAD.MOV R0, RZ, RZ, -R0 ;  /* 0x000000ffff00a224 */ /* 0x000fe200078e0a00 */
[----:B------:R-:W-:Y:S01]  /*83f0*/  IABS R4, R8 ;  /* 0x0000000800047213 */ /* 0x000fe20000000000 */
[----:B------:R-:W-:Y:S01]  /*8400*/  @!P0 IMAD.MOV R11, RZ, RZ, -R11 ;  /* 0x000000ffff0b8224 */ /* 0x000fe200078e0a0b */
[----:B------:R-:W-:Y:S01]  /*8410*/  ISETP.GT.U32.AND P0, PT, R21, R12, PT ;  /* 0x0000000c1500720c */ /* 0x000fe20003f04070 */
[----:B------:R-:W-:Y:S01]  /*8420*/  @!P6 IMAD.IADD R5, R5, 0x1, -R21 ;  /* 0x000000010505e824 */ /* 0x000fe200078e0a15 */
[----:B------:R0:W-:Y:S01]  /*8430*/  STL [R1+0x1c0], R0 ;  /* 0x0001c00001007387 */ /* 0x0001e20000100800 */
[----:B------:R-:W-:-:S02]  /*8440*/  IABS R6, R7 ;  /* 0x0000000700067213 */ /* 0x000fc40000000000 */
[----:B------:R-:W-:Y:S01]  /*8450*/  ISETP.GE.AND P2, PT, R3, RZ, PT ;  /* 0x000000ff0300720c */ /* 0x000fe20003f46270 */
[----:B------:R-:W-:Y:S01]  /*8460*/  STL [R1+0x1d8], R11 ;  /* 0x0001d80b01007387 */ /* 0x000fe20000100800 */
[----:B------:R-:W-:Y:S01]  /*8470*/  ISETP.GT.U32.AND P6, PT, R21, R5, PT ;  /* 0x000000051500720c */ /* 0x000fe20003fc4070 */
[----:B------:R-:W-:Y:S01]  /*8480*/  @!P5 IMAD.IADD R9, R9, 0x1, -R21 ;  /* 0x000000010909d824 */ /* 0x000fe200078e0a15 */
[----:B------:R-:W-:Y:S01]  /*8490*/  ISETP.GE.AND P5, PT, R7, RZ, PT ;  /* 0x000000ff0700720c */ /* 0x000fe20003fa6270 */
[----:B------:R-:W-:Y:S01]  /*84a0*/  IMAD.HI.U32 R7, R23, R6, RZ ;  /* 0x0000000617077227 */ /* 0x000fe200078e00ff */
[----:B------:R-:W-:-:S03]  /*84b0*/  LOP3.LUT R3, R19, 0xec, RZ, 0xfc, !PT ;  /* 0x000000ec13037812 */ /* 0x000fc600078efcff */
[----:B0-----:R-:W-:Y:S01]  /*84c0*/  IMAD.MOV.U32 R0, RZ, RZ, R10 ;  /* 0x000000ffff007224 */ /* 0x001fe200078e000a */
[----:B------:R-:W-:Y:S01]  /*84d0*/  IABS R2, R3 ;  /* 0x0000000300027213 */ /* 0x000fe20000000000 */
        /* <DEDUP_REMOVED lines=9> */
[----:B------:R-:W-:Y:S02]  /*8570*/  IMAD R4, R21, R10, R4 ;  /* 0x0000000a15047224 */ /* 0x000fe400078e0204 */
[----:B------:R-:W-:-:S03]  /*8580*/  IMAD.HI.U32 R8, R23, R2, RZ ;  /* 0x0000000217087227 */ /* 0x000fc600078e00ff */
[----:B------:R-:W-:Y:S01]  /*8590*/  ISETP.GT.U32.AND P6, PT, R21, R4, PT ;  /* 0x000000041500720c */ /* 0x000fe20003fc4070 */
[----:B0-----:R-:W-:Y:S02]  /*85a0*/  IMAD.MOV.U32 R0, RZ, RZ, R9 ;  /* 0x000000ffff007224 */ /* 0x001fe400078e0009 */
[----:B------:R-:W-:Y:S02]  /*85b0*/  IMAD.MOV R8, RZ, RZ, -R8 ;  /* 0x000000ffff087224 */ /* 0x000fe400078e0a08 */
[----:B------:R-:W-:Y:S01]  /*85c0*/  @!P3 IMAD.MOV R0, RZ, RZ, -R0 ;  /* 0x000000ffff00b224 */ /* 0x000fe200078e0a00 */
[----:B------:R-:W-:Y:S01]  /*85d0*/  ISETP.GE.AND P3, PT, R3, RZ, PT ;  /* 0x000000ff0300720c */ /* 0x000fe20003f66270 */
[----:B------:R-:W-:Y:S01]  /*85e0*/  IMAD R3, R21, R7, R6 ;  /* 0x0000000715037224 */ /* 0x000fe200078e0206 */
[----:B------:R-:W-:Y:S01]  /*85f0*/  LOP3.LUT R7, R19, 0xe4, RZ, 0xfc, !PT ;  /* 0x000000e413077812 */ /* 0x000fe200078efcff */
[--C-:B------:R-:W-:Y:S01]  /*8600*/  @!P0 IMAD.IADD R12, R12, 0x1, -R21.reuse ;  /* 0x000000010c0c8824 */ /* 0x100fe200078e0a15 */
[----:B------:R0:W-:Y:S01]  /*8610*/  STL [R1+0x1c8], R0 ;  /* 0x0001c80001007387 */ /* 0x0001e20000100800 */
[----:B------:R-:W-:Y:S01]  /*8620*/  IMAD R2, R21, R8, R2 ;  /* 0x0000000815027224 */ /* 0x000fe200078e0202 */
[----:B------:R-:W-:Y:S01]  /*8630*/  LOP3.LUT R8, R19, 0xea, RZ, 0xfc, !PT ;  /* 0x000000ea13087812 */ /* 0x000fe200078efcff */
[----:B------:R-:W-:Y:S01]  /*8640*/  @!P6 IMAD.IADD R4, R4, 0x1, -R21 ;  /* 0x000000010404e824 */ /* 0x000fe200078e0a15 */
[----:B------:R-:W-:-:S02]  /*8650*/  IABS R11, R7 ;  /* 0x00000007000b7213 */ /* 0x000fc40000000000 */
[----:B------:R-:W-:Y:S02]  /*8660*/  ISETP.GE.AND P0, PT, R8, RZ, PT ;  /* 0x000000ff0800720c */ /* 0x000fe40003f06270 */
[----:B------:R-:W-:Y:S01]  /*8670*/  ISETP.GT.U32.AND P6, PT, R21, R4, PT ;  /* 0x000000041500720c */ /* 0x000fe20003fc4070 */
[----:B0-----:R-:W-:Y:S01]  /*8680*/  IMAD.MOV.U32 R0, RZ, RZ, R5 ;  /* 0x000000ffff007224 */ /* 0x001fe200078e0005 */
[----:B------:R-:W-:Y:S02]  /*8690*/  IABS R8, R8 ;  /* 0x0000000800087213 */ /* 0x000fe40000000000 */
[----:B------:R-:W-:Y:S01]  /*86a0*/  LOP3.LUT R5, R19, 0xe8, RZ, 0xfc, !PT ;  /* 0x000000e813057812 */ /* 0x000fe200078efcff */
[----:B------:R-:W-:Y:S01]  /*86b0*/  @!P2 IMAD.MOV R0, RZ, RZ, -R0 ;  /* 0x000000ffff00a224 */ /* 0x000fe200078e0a00 */
[----:B------:R-:W-:Y:S02]  /*86c0*/  ISETP.GT.U32.AND P2, PT, R21, R3, PT ;  /* 0x000000031500720c */ /* 0x000fe40003f44070 */
[----:B------:R-:W-:-:S02]  /*86d0*/  IABS R9, R5 ;  /* 0x0000000500097213 */ /* 0x000fc40000000000 */
[----:B------:R0:W-:Y:S01]  /*86e0*/  STL [R1+0x1cc], R0 ;  /* 0x0001cc0001007387 */ /* 0x0001e20000100800 */
[----:B------:R-:W-:Y:S02]  /*86f0*/  LOP3.LUT R6, R19, 0xe6, RZ, 0xfc, !PT ;  /* 0x000000e613067812 */ /* 0x000fe400078efcff */
[----:B------:R-:W-:Y:S01]  /*8700*/  @!P6 IMAD.IADD R4, R4, 0x1, -R21 ;  /* 0x000000010404e824 */ /* 0x000fe200078e0a15 */
[----:B------:R-:W-:Y:S01]  /*8710*/  ISETP.GE.AND P6, PT, R5, RZ, PT ;  /* 0x000000ff0500720c */ /* 0x000fe20003fc6270 */
[----:B------:R-:W-:Y:S01]  /*8720*/  IMAD.HI.U32 R5, R23, R11, RZ ;  /* 0x0000000b17057227 */ /* 0x000fe200078e00ff */
[----:B------:R-:W-:-:S03]  /*8730*/  IABS R10, R6 ;  /* 0x00000006000a7213 */ /* 0x000fc60000000000 */
[----:B------:R-:W-:Y:S02]  /*8740*/  IMAD.MOV.U32 R15, RZ, RZ, R4 ;  /* 0x000000ffff0f7224 */ /* 0x000fe400078e0004 */
[----:B0-----:R-:W-:Y:S02]  /*8750*/  IMAD.MOV.U32 R0, RZ, RZ, R12 ;  /* 0x000000ffff007224 */ /* 0x001fe400078e000c */
[----:B------:R-:W-:Y:S02]  /*8760*/  @!P2 IMAD.IADD R3, R3, 0x1, -R21 ;  /* 0x000000010303a824 */ /* 0x000fe400078e0a15 */
[----:B------:R-:W-:Y:S01]  /*8770*/  @!P1 IMAD.MOV R0, RZ, RZ, -R0 ;  /* 0x000000ffff009224 */ /* 0x000fe200078e0a00 */
[----:B------:R-:W-:Y:S01]  /*8780*/  ISETP.GT.U32.AND P1, PT, R21, R2, PT ;  /* 0x000000021500720c */ /* 0x000fe20003f24070 */
[----:B------:R-:W-:Y:S01]  /*8790*/  IMAD.HI.U32 R12, R23, R8, RZ ;  /* 0x00000008170c7227 */ /* 0x000fe200078e00ff */
[----:B------:R-:W-:Y:S02]  /*87a0*/  ISETP.GT.U32.AND P2, PT, R21, R3, PT ;  /* 0x000000031500720c */ /* 0x000fe40003f44070 */
[----:B------:R0:W-:Y:S01]  /*87b0*/  STL [R1+0x1c4], R0 ;  /* 0x0001c40001007387 */ /* 0x0001e20000100800 */
[----:B------:R-:W-:-:S02]  /*87c0*/  IMAD.MOV R12, RZ, RZ, -R12 ;  /* 0x000000ffff0c7224 */ /* 0x000fc400078e0a0c */
[----:B------:R-:W-:Y:S02]  /*87d0*/  @!P4 IMAD.MOV R15, RZ, RZ, -R15 ;  /* 0x000000ffff0fc224 */ /* 0x000fe400078e0a0f */
[----:B------:R-:W-:Y:S02]  /*87e0*/  IMAD R8, R21, R12, R8 ;  /* 0x0000000c15087224 */ /* 0x000fe400078e0208 */
[----:B------:R-:W-:Y:S01]  /*87f0*/  IMAD.MOV R4, RZ, RZ, -R5 ;  /* 0x000000ffff047224 */ /* 0x000fe200078e0a05 */
[----:B------:R-:W-:Y:S01]  /*8800*/  STL [R1+0x1b4], R15 ;  /* 0x0001b40f01007387 */ /* 0x000fe20000100800 */
[--C-:B------:R-:W-:Y:S01]  /*8810*/  @!P1 IMAD.IADD R2, R2, 0x1, -R21.reuse ;  /* 0x0000000102029824 */ /* 0x100fe200078e0a15 */
[----:B------:R-:W-:Y:S01]  /*8820*/  LOP3.LUT R5, R19, 0xde, RZ, 0xfc, !PT ;  /* 0x000000de13057812 */ /* 0x000fe200078efcff */
[----:B------:R-:W-:Y:S01]  /*8830*/  @!P2 IMAD.IADD R3, R3, 0x1, -R21 ;  /* 0x000000010303a824 */ /* 0x000fe200078e0a15 */
[----:B------:R-:W-:Y:S01]  /*8840*/  ISETP.GT.U32.AND P2, PT, R21, R8, PT ;  /* 0x000000081500720c */ /* 0x000fe20003f44070 */
[----:B------:R-:W-:Y:S01]  /*8850*/  IMAD.HI.U32 R13, R23, R9, RZ ;  /* 0x00000009170d7227 */ /* 0x000fe200078e00ff */
[----:B------:R-:W-:-:S03]  /*8860*/  ISETP.GT.U32.AND P1, PT, R21, R2, PT ;  /* 0x000000021500720c */ /* 0x000fc60003f24070 */
[----:B0-----:R-:W-:Y:S01]  /*8870*/  IMAD.MOV.U32 R0, RZ, RZ, R3 ;  /* 0x000000ffff007224 */ /* 0x001fe200078e0003 */
[----:B------:R-:W-:Y:S01]  /*8880*/  LOP3.LUT R3, R19, 0xe2, RZ, 0xfc, !PT ;  /* 0x000000e213037812 */ /* 0x000fe200078efcff */
[----:B------:R-:W-:Y:S01]  /*8890*/  IMAD R11, R21, R4, R11 ;  /* 0x00000004150b7224 */ /* 0x000fe200078e020b */
[----:B------:R-:W-:Y:S01]  /*88a0*/  LOP3.LUT R4, R19, 0xe0, RZ, 0xfc, !PT ;  /* 0x000000e013047812 */ /* 0x000fe200078efcff */
[----:B------:R-:W-:Y:S01]  /*88b0*/  @!P5 IMAD.MOV R0, RZ, RZ, -R0 ;  /* 0x000000ffff00d224 */ /* 0x000fe200078e0a00 */
[----:B------:R-:W-:Y:S01]  /*88c0*/  ISETP.GE.AND P5, PT, R6, RZ, PT ;  /* 0x000000ff0600720c */ /* 0x000fe20003fa6270 */
[----:B------:R-:W-:Y:S02]  /*88d0*/  IMAD.MOV R13, RZ, RZ, -R13 ;  /* 0x000000ffff0d7224 */ /* 0x000fe400078e0a0d */
[----:B------:R-:W-:Y:S01]  /*88e0*/  IMAD.HI.U32 R14, R23, R10, RZ ;  /* 0x0000000a170e7227 */ /* 0x000fe200078e00ff */
[----:B------:R0:W-:Y:S03]  /*88f0*/  STL [R1+0x1a8], R0 ;  /* 0x0001a80001007387 */ /* 0x0001e60000100800 */
[----:B------:R-:W-:-:S02]  /*8900*/  @!P1 IMAD.IADD R2, R2, 0x1, -R21 ;  /* 0x0000000102029824 */ /* 0x000fc400078e0a15 */
[C---:B------:R-:W-:Y:S01]  /*8910*/  IMAD R13, R21.reuse, R13, R9 ;  /* 0x0000000d150d7224 */ /* 0x040fe200078e0209 */
[----:B------:R-:W-:Y:S01]  /*8920*/  IABS R9, R3 ;  /* 0x0000000300097213 */ /* 0x000fe20000000000 */
        /* <DEDUP_REMOVED lines=10> */
[----:B------:R-:W-:-:S02]  /*89d0*/  ISETP.GT.U32.AND P1, PT, R21, R10, PT ;  /* 0x0000000a1500720c */ /* 0x000fc40003f24070 */
[----:B------:R-:W-:Y:S01]  /*89e0*/  IABS R14, R5 ;  /* 0x00000005000e7213 */ /* 0x000fe20000000000 */
[----:B------:R-:W-:Y:S01]  /*89f0*/  IMAD.MOV R6, RZ, RZ, -R6 ;  /* 0x000000ffff067224 */ /* 0x000fe200078e0a06 */
[----:B------:R0:W-:Y:S01]  /*8a00*/  STL [R1+0x1a4], R0 ;  /* 0x0001a40001007387 */ /* 0x0001e20000100800 */
[----:B------:R-:W-:Y:S02]  /*8a10*/  @!P4 IMAD.IADD R13, R13, 0x1, -R21 ;  /* 0x000000010d0dc824 */ /* 0x000fe400078e0a15 */
[----:B------:R-:W-:Y:S02]  /*8a20*/  IMAD R9, R21, R6, R9 ;  /* 0x0000000615097224 */ /* 0x000fe400078e0209 */
[----:B------:R-:W-:Y:S01]  /*8a30*/  IMAD.HI.U32 R6, R23, R2, RZ ;  /* 0x0000000217067227 */ /* 0x000fe200078e00ff */
[----:B------:R-:W-:-:S03]  /*8a40*/  ISETP.GT.U32.AND P4, PT, R21, R13, PT ;  /* 0x0000000d1500720c */ /* 0x000fc60003f84070 */
[--C-:B------:R-:W-:Y:S02]  /*8a50*/  @!P3 IMAD.IADD R11, R11, 0x1, -R21.reuse ;  /* 0x000000010b0bb824 */ /* 0x100fe400078e0a15 */
[--C-:B------:R-:W-:Y:S01]  /*8a60*/  @!P2 IMAD.IADD R8, R8, 0x1, -R21.reuse ;  /* 0x000000010808a824 */ /* 0x100fe200078e0a15 */
[----:B------:R-:W-:Y:S01]  /*8a70*/  ISETP.GE.AND P2, PT, R7, RZ, PT ;  /* 0x000000ff0700720c */ /* 0x000fe20003f46270 */
[----:B------:R-:W-:Y:S01]  /*8a80*/  IMAD.MOV R6, RZ, RZ, -R6 ;  /* 0x000000ffff067224 */ /* 0x000fe200078e0a06 */
[C---:B------:R-:W-:Y:S01]  /*8a90*/  ISETP.GT.U32.AND P3, PT, R21.reuse, R11, PT ;  /* 0x0000000b1500720c */ /* 0x040fe20003f64070 */
[--C-:B------:R-:W-:Y:S02]  /*8aa0*/  @!P1 IMAD.IADD R10, R10, 0x1, -R21.reuse ;  /* 0x000000010a0a9824 */ /* 0x100fe400078e0a15 */
[----:B------:R-:W-:Y:S02]  /*8ab0*/  IMAD.MOV.U32 R12, RZ, RZ, R8 ;  /* 0x000000ffff0c7224 */ /* 0x000fe400078e0008 */
[C---:B------:R-:W-:Y:S01]  /*8ac0*/  IMAD R8, R21.reuse, R6, R2 ;  /* 0x0000000615087224 */ /* 0x040fe200078e0202 */
[----:B------:R-:W-:Y:S01]  /*8ad0*/  ISETP.GT.U32.AND P1, PT, R21, R10, PT ;  /* 0x0000000a1500720c */ /* 0x000fe20003f24070 */
[----:B------:R-:W-:Y:S01]  /*8ae0*/  @!P4 IMAD.IADD R13, R13, 0x1, -R21 ;  /* 0x000000010d0dc824 */ /* 0x000fe200078e0a15 */
[----:B------:R-:W-:Y:S01]  /*8af0*/  ISETP.GT.U32.AND P4, PT, R21, R9, PT ;  /* 0x000000091500720c */ /* 0x000fe20003f84070 */
[----:B------:R-:W-:Y:S01]  /*8b00*/  IMAD.HI.U32 R7, R23, R14, RZ ;  /* 0x0000000e17077227 */ /* 0x000fe200078e00ff */
[----:B------:R-:W-:-:S02]  /*8b10*/  LOP3.LUT R2, R19, 0xdc, RZ, 0xfc, !PT ;  /* 0x000000dc13027812 */ /* 0x000fc400078efcff */
[----:B------:R-:W-:Y:S01]  /*8b20*/  LOP3.LUT R6, R19, 0xd6, RZ, 0xfc, !PT ;  /* 0x000000d613067812 */ /* 0x000fe200078efcff */
[----:B------:R-:W-:Y:S01]  /*8b30*/  @!P3 IMAD.IADD R11, R11, 0x1, -R21 ;  /* 0x000000010b0bb824 */ /* 0x000fe200078e0a15 */
[----:B------:R-:W-:Y:S01]  /*8b40*/  ISETP.GT.U32.AND P3, PT, R21, R8, PT ;  /* 0x000000081500720c */ /* 0x000fe20003f64070 */
[----:B------:R-:W-:Y:S01]  /*8b50*/  @!P0 IMAD.MOV R12, RZ, RZ, -R12 ;  /* 0x000000ffff0c8224 */ /* 0x000fe200078e0a0c */
[----:B------:R-:W-:Y:S01]  /*8b60*/  ISETP.GE.AND P0, PT, R3, RZ, PT ;  /* 0x000000ff0300720c */ /* 0x000fe20003f06270 */
[----:B------:R-:W-:Y:S01]  /*8b70*/  IMAD.MOV R7, RZ, RZ, -R7 ;  /* 0x000000ffff077224 */ /* 0x000fe200078e0a07 */
[----:B------:R-:W-:Y:S01]  /*8b80*/  LOP3.LUT R3, R19, 0xda, RZ, 0xfc, !PT ;  /* 0x000000da13037812 */ /* 0x000fe200078efcff */
[----:B------:R-:W-:Y:S01]  /*8b90*/  @!P1 IMAD.IADD R10, R10, 0x1, -R21 ;  /* 0x000000010a0a9824 */ /* 0x000fe200078e0a15 */
[----:B------:R-:W-:Y:S01]  /*8ba0*/  ISETP.GE.AND P1, PT, R5, RZ, PT ;  /* 0x000000ff0500720c */ /* 0x000fe20003f26270 */
[----:B0-----:R-:W-:Y:S01]  /*8bb0*/  IMAD.MOV.U32 R0, RZ, RZ, R13 ;  /* 0x000000ffff007224 */ /* 0x001fe200078e000d */
[----:B------:R-:W-:Y:S01]  /*8bc0*/  IABS R5, R2 ;  /* 0x0000000200057213 */ /* 0x000fe20000000000 */
[----:B------:R0:W-:Y:S01]  /*8bd0*/  STL [R1+0x1a0], R12 ;  /* 0x0001a00c01007387 */ /* 0x0001e20000100800 */
[----:B------:R-:W-:Y:S01]  /*8be0*/  IMAD R14, R21, R7, R14 ;  /* 0x00000007150e7224 */ /* 0x000fe200078e020e */
[----:B------:R-:W-:Y:S01]  /*8bf0*/  LOP3.LUT R13, R19, 0xd4, RZ, 0xfc, !PT ;  /* 0x000000d4130d7812 */ /* 0x000fe200078efcff */
[----:B------:R-:W-:-:S02]  /*8c00*/  @!P4 IMAD.IADD R9, R9, 0x1, -R21 ;  /* 0x000000010909c824 */ /* 0x000fc400078e0a15 */
[----:B------:R-:W-:Y:S02]  /*8c10*/  @!P3 IMAD.IADD R8, R8, 0x1, -R21 ;  /* 0x000000010808b824 */ /* 0x000fe400078e0a15 */
[----:B------:R-:W-:Y:S01]  /*8c20*/  IMAD.HI.U32 R7, R23, R5, RZ ;  /* 0x0000000517077227 */ /* 0x000fe200078e00ff */
[C---:B------:R-:W-:Y:S02]  /*8c30*/  ISETP.GT.U32.AND P4, PT, R21.reuse, R9, PT ;  /* 0x000000091500720c */ /* 0x040fe40003f84070 */
[----:B------:R-:W-:Y:S01]  /*8c40*/  ISETP.GT.U32.AND P3, PT, R21, R8, PT ;  /* 0x000000081500720c */ /* 0x000fe20003f64070 */
[----:B0-----:R-:W-:Y:S01]  /*8c50*/  IMAD.MOV.U32 R12, RZ, RZ, R10 ;  /* 0x000000ffff0c7224 */ /* 0x001fe200078e000a */
[----:B------:R-:W-:Y:S01]  /*8c60*/  IABS R10, R6 ;  /* 0x00000006000a7213 */ /* 0x000fe20000000000 */
[----:B------:R-:W-:Y:S01]  /*8c70*/  @!P6 IMAD.MOV R0, RZ, RZ, -R0 ;  /* 0x000000ffff00e224 */ /* 0x000fe200078e0a00 */
[----:B------:R-:W-:Y:S01]  /*8c80*/  ISETP.GE.AND P6, PT, R4, RZ, PT ;  /* 0x000000ff0400720c */ /* 0x000fe20003fc6270 */
[----:B------:R-:W-:Y:S01]  /*8c90*/  @!P5 IMAD.MOV R12, RZ, RZ, -R12 ;  /* 0x000000ffff0cd224 */ /* 0x000fe200078e0a0c */
[----:B------:R-:W-:Y:S01]  /*8ca0*/  ISETP.GE.AND P5, PT, R2, RZ, PT ;  /* 0x000000ff0200720c */ /* 0x000fe20003fa6270 */
[----:B------:R-:W-:Y:S01]  /*8cb0*/  IMAD.MOV R7, RZ, RZ, -R7 ;  /* 0x000000ffff077224 */ /* 0x000fe200078e0a07 */
[----:B------:R0:W-:Y:S01]  /*8cc0*/  STL [R1+0x184], R0 ;  /* 0x0001840001007387 */ /* 0x0001e20000100800 */
[----:B------:R-:W-:-:S02]  /*8cd0*/  LOP3.LUT R2, R19, 0xd8, RZ, 0xfc, !PT ;  /* 0x000000d813027812 */ /* 0x000fc400078efcff */
[----:B------:R-:W-:Y:S01]  /*8ce0*/  IMAD R5, R21, R7, R5 ;  /* 0x0000000715057224 */ /* 0x000fe200078e0205 */
[----:B------:R1:W-:Y:S01]  /*8cf0*/  STL [R1+0x198], R12 ;  /* 0x0001980c01007387 */ /* 0x0003e20000100800 */
[--C-:B------:R-:W-:Y:S01]  /*8d00*/  @!P3 IMAD.IADD R8, R8, 0x1, -R21.reuse ;  /* 0x000000010808b824 */ /* 0x100fe200078e0a15 */
[----:B------:R-:W-:Y:S01]  /*8d10*/  IABS R4, R2 ;  /* 0x0000000200047213 */ /* 0x000fe20000000000 */
[----:B------:R-:W-:Y:S01]  /*8d20*/  @!P4 IMAD.IADD R9, R9, 0x1, -R21 ;  /* 0x000000010909c824 */ /* 0x000fe200078e0a15 */
[C---:B------:R-:W-:Y:S01]  /*8d30*/  ISETP.GT.U32.AND P3, PT, R21.reuse, R5, PT ;  /* 0x000000051500720c */ /* 0x040fe20003f64070 */
[----:B0-----:R-:W-:Y:S01]  /*8d40*/  IMAD.MOV.U32 R0, RZ, RZ, R11 ;  /* 0x000000ffff007224 */ /* 0x001fe200078e000b */
[----:B------:R-:W-:Y:S01]  /*8d50*/  ISETP.GT.U32.AND P4, PT, R21, R14, PT ;  /* 0x0000000e1500720c */ /* 0x000fe20003f84070 */
[----:B------:R-:W-:Y:S01]  /*8d60*/  IMAD.MOV.U32 R11, RZ, RZ, R9 ;  /* 0x000000ffff0b7224 */ /* 0x000fe200078e0009 */
[----:B------:R-:W-:Y:S01]  /*8d70*/  LOP3.LUT R9, R19, 0xcc, RZ, 0xfc, !PT ;  /* 0x000000cc13097812 */ /* 0x000fe200078efcff */
[----:B------:R-:W-:Y:S01]  /*8d80*/  @!P2 IMAD.MOV R0, RZ, RZ, -R0 ;  /* 0x000000ffff00a224 */ /* 0x000fe200078e0a00 */
[----:B-1----:R-:W-:Y:S01]  /*8d90*/  IABS R12, R3 ;  /* 0x00000003000c7213 */ /* 0x002fe20000000000 */
[----:B------:R-:W-:Y:S01]  /*8da0*/  @!P0 IMAD.MOV R11, RZ, RZ, -R11 ;  /* 0x000000ffff0b8224 */ /* 0x000fe200078e0a0b */
[----:B------:R-:W-:Y:S01]  /*8db0*/  ISETP.GE.AND P2, PT, R3, RZ, PT ;  /* 0x000000ff0300720c */ /* 0x000fe20003f46270 */
[C---:B------:R-:W-:Y:S01]  /*8dc0*/  IMAD.HI.U32 R7, R23.reuse, R4, RZ ;  /* 0x0000000417077227 */ /* 0x040fe200078e00ff */
[----:B------:R0:W-:Y:S03]  /*8dd0*/  STL [R1+0x19c], R0 ;  /* 0x00019c0001007387 */ /* 0x0001e60000100800 */
[----:B------:R-:W-:Y:S01]  /*8de0*/  IMAD.HI.U32 R3, R23, R12, RZ ;  /* 0x0000000c17037227 */ /* 0x000fe200078e00ff */
[----:B------:R1:W-:Y:S03]  /*8df0*/  STL [R1+0x18c], R11 ;  /* 0x00018c0b01007387 */ /* 0x0003e60000100800 */
[----:B------:R-:W-:-:S02]  /*8e00*/  IMAD.MOV R3, RZ, RZ, -R3 ;  /* 0x000000ffff037224 */ /* 0x000fc400078e0a03 */
[----:B------:R-:W-:Y:S02]  /*8e10*/  @!P3 IMAD.IADD R5, R5, 0x1, -R21 ;  /* 0x000000010505b824 */ /* 0x000fe400078e0a15 */
[C---:B------:R-:W-:Y:S02]  /*8e20*/  IMAD R12, R21.reuse, R3, R12 ;  /* 0x00000003150c7224 */ /* 0x040fe400078e020c */
[----:B0-----:R-:W-:Y:S01]  /*8e30*/  IMAD.MOV.U32 R0, RZ, RZ, R8 ;  /* 0x000000ffff007224 */ /* 0x001fe200078e0008 */
[C---:B------:R-:W-:Y:S01]  /*8e40*/  ISETP.GT.U32.AND P3, PT, R21.reuse, R5, PT ;  /* 0x000000051500720c */ /* 0x040fe20003f64070 */
[----:B------:R-:W-:Y:S01]  /*8e50*/  IMAD.MOV R7, RZ, RZ, -R7 ;  /* 0x000000ffff077224 */ /* 0x000fe200078e0a07 */
[C---:B------:R-:W-:Y:S01]  /*8e60*/  ISETP.GT.U32.AND P0, PT, R21.reuse, R12, PT ;  /* 0x0000000c1500720c */ /* 0x040fe20003f04070 */
[----:B------:R-:W-:Y:S01]  /*8e70*/  @!P6 IMAD.MOV R0, RZ, RZ, -R0 ;  /* 0x000000ffff00e224 */ /* 0x000fe200078e0a00 */
[----:B------:R-:W-:Y:S01]  /*8e80*/  ISETP.GE.AND P6, PT, R2, RZ, PT ;  /* 0x000000ff0200720c */ /* 0x000fe20003fc6270 */
[--C-:B------:R-:W-:Y:S01]  /*8e90*/  @!P4 IMAD.IADD R14, R14, 0x1, -R21.reuse ;  /* 0x000000010e0ec824 */ /* 0x100fe200078e0a15 */
[----:B------:R-:W-:Y:S01]  /*8ea0*/  IABS R8, R9 ;  /* 0x0000000900087213 */ /* 0x000fe20000000000 */
[----:B------:R-:W-:Y:S01]  /*8eb0*/  IMAD R2, R21, R7, R4 ;  /* 0x0000000715027224 */ /* 0x000fe200078e0204 */
[----:B------:R-:W-:Y:S01]  /*8ec0*/  IABS R7, R13 ;  /* 0x0000000d00077213 */ /* 0x000fe20000000000 */
[----:B------:R-:W-:Y:S01]  /*8ed0*/  IMAD.HI.U32 R3, R23, R10, RZ ;  /* 0x0000000a17037227 */ /* 0x000fe200078e00ff */
[----:B------:R-:W-:Y:S01]  /*8ee0*/  ISETP.GT.U32.AND P4, PT, R21, R14, PT ;  /* 0x0000000e1500720c */ /* 0x000fe20003f84070 */
[----:B------:R0:W-:Y:S01]  /*8ef0*/  STL [R1+0x194], R0 ;  /* 0x0001940001007387 */ /* 0x0001e20000100800 */
[----:B------:R-:W-:Y:S01]  /*8f00*/  LOP3.LUT R4, R19, 0xce, RZ, 0xfc, !PT ;  /* 0x000000ce13047812 */ /* 0x000fe200078efcff */
[--C-:B------:R-:W-:Y:S01]  /*8f10*/  @!P3 IMAD.IADD R5, R5, 0x1, -R21.reuse ;  /* 0x000000010505b824 */ /* 0x100fe200078e0a15 */
[----:B------:R-:W-:Y:S01]  /*8f20*/  ISETP.GT.U32.AND P3, PT, R21, R2, PT ;  /* 0x000000021500720c */ /* 0x000fe20003f64070 */
[----:B------:R-:W-:-:S02]  /*8f30*/  @!P0 IMAD.IADD R12, R12, 0x1, -R21 ;  /* 0x000000010c0c8824 */ /* 0x000fc400078e0a15 */
[----:B------:R-:W-:Y:S02]  /*8f40*/  IMAD.MOV R3, RZ, RZ, -R3 ;  /* 0x000000ffff037224 */ /* 0x000fe400078e0a03 */
[----:B-1----:R-:W-:Y:S01]  /*8f50*/  IMAD.HI.U32 R11, R23, R7, RZ ;  /* 0x00000007170b7227 */ /* 0x002fe200078e00ff */
[----:B------:R-:W-:-:S03]  /*8f60*/  ISETP.GT.U32.AND P0, PT, R21, R12, PT ;  /* 0x0000000c1500720c */ /* 0x000fc60003f04070 */
[----:B------:R-:W-:Y:S01]  /*8f70*/  IMAD R10, R21, R3, R10 ;  /* 0x00000003150a7224 */ /* 0x000fe200078e020a */
[----:B------:R-:W-:Y:S01]  /*8f80*/  LOP3.LUT R3, R19, 0xd2, RZ, 0xfc, !PT ;  /* 0x000000d213037812 */ /* 0x000fe200078efcff */
[----:B------:R-:W-:Y:S02]  /*8f90*/  IMAD.MOV R11, RZ, RZ, -R11 ;  /* 0x000000ffff0b7224 */ /* 0x000fe400078e0a0b */
[----:B------:R-:W-:Y:S01]  /*8fa0*/  @!P4 IMAD.IADD R14, R14, 0x1, -R21 ;  /* 0x000000010e0ec824 */ /* 0x000fe200078e0a15 */
[----:B------:R-:W-:Y:S01]  /*8fb0*/  IABS R20, R3 ;  /* 0x0000000300147213 */ /* 0x000fe20000000000 */
[C---:B------:R-:W-:Y:S01]  /*8fc0*/  IMAD R7, R21.reuse, R11, R7 ;  /* 0x0000000b15077224 */ /* 0x040fe200078e0207 */
[----:B------:R-:W-:Y:S01]  /*8fd0*/  ISETP.GE.AND P4, PT, R6, RZ, PT ;  /* 0x000000ff0600720c */ /* 0x000fe20003f86270 */
[--C-:B------:R-:W-:Y:S01]  /*8fe0*/  @!P3 IMAD.IADD R2, R2, 0x1, -R21.reuse ;  /* 0x000000010202b824 */ /* 0x100fe200078e0a15 */
[----:B------:R-:W-:Y:S01]  /*8ff0*/  IABS R6, R4 ;  /* 0x0000000400067213 */ /* 0x000fe20000000000 */
[----:B------:R-:W-:Y:S01]  /*9000*/  @!P0 IMAD.IADD R12, R12, 0x1, -R21 ;  /* 0x000000010c0c8824 */ /* 0x000fe200078e0a15 */
[----:B------:R-:W-:Y:S01]  /*9010*/  ISETP.GT.U32.AND P0, PT, R21, R10, PT ;  /* 0x0000000a1500720c */ /* 0x000fe20003f04070 */
[----:B------:R-:W-:Y:S01]  /*9020*/  IMAD.HI.U32 R18, R23, R20, RZ ;  /* 0x0000001417127227 */ /* 0x000fe200078e00ff */
[----:B------:R-:W-:-:S03]  /*9030*/  ISETP.GT.U32.AND P3, PT, R21, R7, PT ;  /* 0x000000071500720c */ /* 0x000fc60003f64070 */
[----:B0-----:R-:W-:Y:S01]  /*9040*/  IMAD.MOV.U32 R0, RZ, RZ, R14 ;  /* 0x000000ffff007224 */ /* 0x001fe200078e000e */
[----:B------:R-:W-:Y:S01]  /*9050*/  LOP3.LUT R14, R19, 0xc8, RZ, 0xfc, !PT ;  /* 0x000000c8130e7812 */ /* 0x000fe200078efcff */
[----:B------:R-:W-:Y:S02]  /*9060*/  IMAD.MOV R18, RZ, RZ, -R18 ;  /* 0x000000ffff127224 */ /* 0x000fe400078e0a12 */
[----:B------:R-:W-:Y:S01]  /*9070*/  @!P1 IMAD.MOV R0, RZ, RZ, -R0 ;  /* 0x000000ffff009224 */ /* 0x000fe200078e0a00 */
[C---:B------:R-:W-:Y:S01]  /*9080*/  ISETP.GT.U32.AND P1, PT, R21.reuse, R2, PT ;  /* 0x000000021500720c */ /* 0x040fe20003f24070 */
[----:B------:R-:W-:Y:S02]  /*9090*/  IMAD R18, R21, R18, R20 ;  /* 0x0000001215127224 */ /* 0x000fe400078e0214 */
[--C-:B------:R-:W-:Y:S01]  /*90a0*/  @!P0 IMAD.IADD R10, R10, 0x1, -R21.reuse ;  /* 0x000000010a0a8824 */ /* 0x100fe200078e0a15 */
[----:B------:R0:W-:Y:S01]  /*90b0*/  STL [R1+0x17c], R0 ;  /* 0x00017c0001007387 */ /* 0x0001e20000100800 */
[----:B------:R-:W-:Y:S01]  /*90c0*/  @!P3 IMAD.IADD R7, R7, 0x1, -R21 ;  /* 0x000000010707b824 */ /* 0x000fe200078e0a15 */
[----:B------:R-:W-:Y:S01]  /*90d0*/  ISETP.GT.U32.AND P0, PT, R21, R18, PT ;  /* 0x000000121500720c */ /* 0x000fe20003f04070 */
[----:B------:R-:W-:Y:S01]  /*90e0*/  IMAD.HI.U32 R15, R23, R6, RZ ;  /* 0x00000006170f7227 */ /* 0x000fe200078e00ff */
[----:B------:R-:W-:-:S03]  /*90f0*/  ISETP.GT.U32.AND P3, PT, R21, R10, PT ;  /* 0x0000000a1500720c */ /* 0x000fc60003f64070 */
[----:B------:R-:W-:-:S04]  /*9100*/  IMAD.HI.U32 R11, R23, R8, RZ ;  /* 0x00000008170b7227 */ /* 0x000fc800078e00ff */
[----:B0-----:R-:W-:Y:S01]  /*9110*/  IMAD.MOV.U32 R0, RZ, RZ, R5 ;  /* 0x000000ffff007224 */ /* 0x001fe200078e0005 */
[----:B------:R-:W-:Y:S01]  /*9120*/  IABS R5, R14 ;  /* 0x0000000e00057213 */ /* 0x000fe20000000000 */
[----:B------:R-:W-:Y:S02]  /*9130*/  IMAD.MOV R15, RZ, RZ, -R15 ;  /* 0x000000ffff0f7224 */ /* 0x000fe400078e0a0f */
[----:B------:R-:W-:Y:S01]  /*9140*/  @!P5 IMAD.MOV R0, RZ, RZ, -R0 ;  /* 0x000000ffff00d224 */ /* 0x000fe200078e0a00 */
[C---:B------:R-:W-:Y:S01]  /*9150*/  ISETP.GT.U32.AND P5, PT, R21.reuse, R7, PT ;  /* 0x000000071500720c */ /* 0x040fe20003fa4070 */
[----:B------:R-:W-:Y:S02]  /*9160*/  IMAD.MOV R11, RZ, RZ, -R11 ;  /* 0x000000ffff0b7224 */ /* 0x000fe400078e0a0b */
[C---:B------:R-:W-:Y:S01]  /*9170*/  IMAD R6, R21.reuse, R15, R6 ;  /* 0x0000000f15067224 */ /* 0x040fe200078e0206 */
[----:B------:R0:W-:Y:S01]  /*9180*/  STL [R1+0x178], R0 ;  /* 0x0001780001007387 */ /* 0x0001e20000100800 */
[----:B------:R-:W-:Y:S01]  /*9190*/  IMAD R8, R21, R11, R8 ;  /* 0x0000000b15087224 */ /* 0x000fe200078e0208 */
[----:B------:R-:W-:Y:S01]  /*91a0*/  LOP3.LUT R15, R19, 0xca, RZ, 0xfc, !PT ;  /* 0x000000ca130f7812 */ /* 0x000fe200078efcff */
[----:B------:R-:W-:-:S02]  /*91b0*/  @!P0 IMAD.IADD R18, R18, 0x1, -R21 ;  /* 0x0000000112128824 */ /* 0x000fc400078e0a15 */
[--C-:B------:R-:W-:Y:S01]  /*91c0*/  @!P1 IMAD.IADD R2, R2, 0x1, -R21.reuse ;  /* 0x0000000102029824 */ /* 0x100fe200078e0a15 */
[C---:B------:R-:W-:Y:S01]  /*91d0*/  ISETP.GT.U32.AND P1, PT, R21.reuse, R6, PT ;  /* 0x000000061500720c */ /* 0x040fe20003f24070 */
[--C-:B------:R-:W-:Y:S01]  /*91e0*/  @!P3 IMAD.IADD R10, R10, 0x1, -R21.reuse ;  /* 0x000000010a0ab824 */ /* 0x100fe200078e0a15 */
[----:B------:R-:W-:Y:S01]  /*91f0*/  ISETP.GT.U32.AND P0, PT, R21, R18, PT ;  /* 0x000000121500720c */ /* 0x000fe20003f04070 */
[----:B------:R-:W-:Y:S01]  /*9200*/  @!P5 IMAD.IADD R7, R7, 0x1, -R21 ;  /* 0x000000010707d824 */ /* 0x000fe200078e0a15 */
[----:B------:R-:W-:Y:S01]  /*9210*/  ISETP.GT.U32.AND P5, PT, R21, R8, PT ;  /* 0x000000081500720c */ /* 0x000fe20003fa4070 */
[----:B0-----:R-:W-:Y:S01]  /*9220*/  IMAD.MOV.U32 R0, RZ, RZ, R12 ;  /* 0x000000ffff007224 */ /* 0x001fe200078e000c */
[----:B------:R-:W-:Y:S01]  /*9230*/  IABS R11, R15 ;  /* 0x0000000f000b7213 */ /* 0x000fe20000000000 */
[----:B------:R-:W-:Y:S01]  /*9240*/  IMAD.MOV.U32 R20, RZ, RZ, R2 ;  /* 0x000000ffff147224 */ /* 0x000fe200078e0002 */
[----:B------:R-:W-:Y:S01]  /*9250*/  ISETP.GE.AND P3, PT, R13, RZ, PT ;  /* 0x000000ff0d00720c */ /* 0x000fe20003f66270 */
[----:B------:R-:W-:Y:S01]  /*9260*/  @!P2 IMAD.MOV R0, RZ, RZ, -R0 ;  /* 0x000000ffff00a224 */ /* 0x000fe200078e0a00 */
[----:B------:R-:W-:Y:S01]  /*9270*/  ISETP.GT.U32.AND P2, PT, R21, R17, PT ;  /* 0x000000111500720c */ /* 0x000fe20003f44070 */
[----:B------:R-:W-:Y:S01]  /*9280*/  IMAD.HI.U32 R12, R23, R11, RZ ;  /* 0x0000000b170c7227 */ /* 0x000fe200078e00ff */
[----:B------:R-:W-:-:S02]  /*9290*/  LOP3.LUT R2, R19, 0xc6, RZ, 0xfc, !PT ;  /* 0x000000c613027812 */ /* 0x000fc400078efcff */
[----:B------:R0:W-:Y:S01]  /*92a0*/  STL [R1+0x174], R0 ;  /* 0x0001740001007387 */ /* 0x0001e20000100800 */
[--C-:B------:R-:W-:Y:S01]  /*92b0*/  @!P1 IMAD.IADD R6, R6, 0x1, -R21.reuse ;  /* 0x0000000106069824 */ /* 0x100fe200078e0a15 */
[----:B------:R-:W-:Y:S01]  /*92c0*/  ISETP.GE.AND P1, PT, R4, RZ, PT ;  /* 0x000000ff0400720c */ /* 0x000fe20003f26270 */
[--C-:B------:R-:W-:Y:S01]  /*92d0*/  @!P0 IMAD.IADD R18, R18, 0x1, -R21.reuse ;  /* 0x0000000112128824 */ /* 0x100fe200078e0a15 */
[----:B------:R-:W-:Y:S01]  /*92e0*/  ISETP.GE.AND P0, PT, R3, RZ, PT ;  /* 0x000000ff0300720c */ /* 0x000fe20003f06270 */
[----:B------:R-:W-:Y:S01]  /*92f0*/  @!P5 IMAD.IADD R8, R8, 0x1, -R21 ;  /* 0x000000010808d824 */ /* 0x000fe200078e0a15 */
[----:B------:R-:W-:Y:S01]  /*9300*/  LOP3.LUT R3, R19, 0xc4, RZ, 0xfc, !PT ;  /* 0x000000c413037812 */ /* 0x000fe200078efcff */
[----:B------:R-:W-:-:S04]  /*9310*/  IMAD.HI.U32 R13, R23, R5, RZ ;  /* 0x00000005170d7227 */ /* 0x000fc800078e00ff */
[----:B------:R-:W-:Y:S01]  /*9320*/  @!P2 IMAD.IADD R17, R17, 0x1, -R21 ;  /* 0x000000011111a824 */ /* 0x000fe200078e0a15 */
[----:B------:R-:W-:Y:S01]  /*9330*/  ISETP.GE.AND P2, PT, R16, RZ, PT ;  /* 0x000000ff1000720c */ /* 0x000fe20003f46270 */
[----:B0-----:R-:W-:Y:S02]  /*9340*/  IMAD.MOV.U32 R0, RZ, RZ, R10 ;  /* 0x000000ffff007224 */ /* 0x001fe400078e000a */
[----:B------:R-:W-:Y:S01]  /*9350*/  @!P6 IMAD.MOV R20, RZ, RZ, -R20 ;  /* 0x000000ffff14e224 */ /* 0x000fe200078e0a14 */
[C---:B------:R-:W-:Y:S01]  /*9360*/  ISETP.GT.U32.AND P5, PT, R21.reuse, R17, PT ;  /* 0x000000111500720c */ /* 0x040fe20003fa4070 */
[----:B------:R-:W-:Y:S01]  /*9370*/  @!P4 IMAD.MOV R0, RZ, RZ, -R0 ;  /* 0x000000ffff00c224 */ /* 0x000fe200078e0a00 */
[C---:B------:R-:W-:Y:S01]  /*9380*/  ISETP.GT.U32.AND P4, PT, R21.reuse, R6, PT ;  /* 0x000000061500720c */ /* 0x040fe20003f84070 */
[----:B------:R-:W-:Y:S01]  /*9390*/  IMAD.MOV R12, RZ, RZ, -R12 ;  /* 0x000000ffff0c7224 */ /* 0x000fe200078e0a0c */
[----:B------:R-:W-:Y:S01]  /*93a0*/  STL [R1+0x168], R20 ;  /* 0x0001681401007387 */ /* 0x000fe20000100800 */
[----:B------:R-:W-:Y:S01]  /*93b0*/  IMAD.MOV R13, RZ, RZ, -R13 ;  /* 0x000000ffff0d7224 */ /* 0x000fe200078e0a0d */
[C---:B------:R-:W-:Y:S01]  /*93c0*/  ISETP.GT.U32.AND P6, PT, R21.reuse, R8, PT ;  /* 0x000000081500720c */ /* 0x040fe20003fc4070 */
[----:B------:R-:W-:Y:S01]  /*93d0*/  IMAD R11, R21, R12, R11 ;  /* 0x0000000c150b7224 */ /* 0x000fe200078e020b */
[----:B------:R0:W-:Y:S01]  /*93e0*/  STL [R1+0x15c], R0 ;  /* 0x00015c0001007387 */ /* 0x0001e20000100800 */
[----:B------:R-:W-:-:S02]  /*93f0*/  IMAD.MOV.U32 R4, RZ, RZ, R7 ;  /* 0x000000ffff047224 */ /* 0x000fc400078e0007 */
[C---:B------:R-:W-:Y:S02]  /*9400*/  IMAD R5, R21.reuse, R13, R5 ;  /* 0x0000000d15057224 */ /* 0x040fe400078e0205 */
[----:B------:R-:W-:Y:S01]  /*9410*/  @!P3 IMAD.MOV R4, RZ, RZ, -R4 ;  /* 0x000000ffff04b224 */ /* 0x000fe200078e0a04 */
[----:B------:R-:W-:Y:S01]  /*9420*/  ISETP.GT.U32.AND P3, PT, R21, R11, PT ;  /* 0x0000000b1500720c */ /* 0x000fe20003f64070 */
[--C-:B------:R-:W-:Y:S01]  /*9430*/  @!P5 IMAD.IADD R17, R17, 0x1, -R21.reuse ;  /* 0x000000011111d824 */ /* 0x100fe200078e0a15 */
[----:B------:R-:W-:Y:S01]  /*9440*/  ISETP.GT.U32.AND P5, PT, R21, R5, PT ;  /* 0x000000051500720c */ /* 0x000fe20003fa4070 */
[----:B------:R-:W-:Y:S01]  /*9450*/  @!P4 IMAD.IADD R6, R6, 0x1, -R21 ;  /* 0x000000010606c824 */ /* 0x000fe200078e0a15 */
[----:B------:R1:W-:Y:S01]  /*9460*/  STL [R1+0x158], R4 ;  /* 0x0001580401007387 */ /* 0x0003e20000100800 */
[----:B0-----:R-:W-:Y:S01]  /*9470*/  IMAD.MOV.U32 R0, RZ, RZ, R18 ;  /* 0x000000ffff007224 */ /* 0x001fe200078e0012 */
[----:B------:R-:W-:Y:S01]  /*9480*/  ISETP.GE.AND P4, PT, R15, RZ, PT ;  /* 0x000000ff0f00720c */ /* 0x000fe20003f86270 */
[----:B------:R-:W-:-:S02]  /*9490*/  IMAD.MOV.U32 R10, RZ, RZ, R17 ;  /* 0x000000ffff0a7224 */ /* 0x000fc400078e0011 */
[----:B------:R-:W-:Y:S01]  /*94a0*/  @!P0 IMAD.MOV R0, RZ, RZ, -R0 ;  /* 0x000000ffff008224 */ /* 0x000fe200078e0a00 */
[----:B------:R-:W-:Y:S01]  /*94b0*/  ISETP.GE.AND P0, PT, R9, RZ, PT ;  /* 0x000000ff0900720c */ /* 0x000fe20003f06270 */
[----:B------:R-:W-:Y:S01]  /*94c0*/  @!P2 IMAD.MOV R10, RZ, RZ, -R10 ;  /* 0x000000ffff0aa224 */ /* 0x000fe200078e0a0a */
[----:B------:R-:W-:Y:S01]  /*94d0*/  IABS R9, R2 ;  /* 0x0000000200097213 */ /* 0x000fe20000000000 */
[--C-:B------:R-:W-:Y:S01]  /*94e0*/  @!P6 IMAD.IADD R8, R8, 0x1, -R21.reuse ;  /* 0x000000010808e824 */ /* 0x100fe200078e0a15 */
[----:B------:R0:W-:Y:S01]  /*94f0*/  STL [R1+0x154], R0 ;  /* 0x0001540001007387 */ /* 0x0001e20000100800 */
[----:B------:R-:W-:Y:S01]  /*9500*/  @!P3 IMAD.IADD R11, R11, 0x1, -R21 ;  /* 0x000000010b0bb824 */ /* 0x000fe200078e0a15 */
[----:B-1----:R-:W-:Y:S01]  /*9510*/  IABS R4, R3 ;  /* 0x0000000300047213 */ /* 0x002fe20000000000 */
[----:B------:R-:W-:Y:S01]  /*9520*/  IMAD.HI.U32 R7, R23, R9, RZ ;  /* 0x0000000917077227 */ /* 0x000fe200078e00ff */
[----:B------:R-:W-:Y:S01]  /*9530*/  STL [R1+0x150], R10 ;  /* 0x0001500a01007387 */ /* 0x000fe20000100800 */
[----:B------:R-:W-:-:S02]  /*9540*/  ISETP.GE.AND P3, PT, R2, RZ, PT ;  /* 0x000000ff0200720c */ /* 0x000fc40003f66270 */
[----:B------:R-:W-:Y:S01]  /*9550*/  IMAD.MOV R7, RZ, RZ, -R7 ;  /* 0x000000ffff077224 */ /* 0x000fe200078e0a07 */
[----:B------:R-:W-:Y:S01]  /*9560*/  ISETP.GT.U32.AND P2, PT, R21, R11, PT ;  /* 0x0000000b1500720c */ /* 0x000fe20003f44070 */
[----:B------:R-:W-:Y:S01]  /*9570*/  @!P5 IMAD.IADD R5, R5, 0x1, -R21 ;  /* 0x000000010505d824 */ /* 0x000fe200078e0a15 */
[----:B------:R-:W-:Y:S01]  /*9580*/  ISETP.GE.AND P6, PT, R14, RZ, PT ;  /* 0x000000ff0e00720c */ /* 0x000fe20003fc6270 */
[----:B0-----:R-:W-:Y:S01]  /*9590*/  IMAD.MOV.U32 R0, RZ, RZ, R6 ;  /* 0x000000ffff007224 */ /* 0x001fe200078e0006 */
[----:B------:R-:W-:Y:S01]  /*95a0*/  ISETP.GE.AND P5, PT, R3, RZ, PT ;  /* 0x000000ff0300720c */ /* 0x000fe20003fa6270 */
[----:B------:R-:W-:Y:S01]  /*95b0*/  IMAD R9, R21, R7, R9 ;  /* 0x0000000715097224 */ /* 0x000fe200078e0209 */
[----:B------:R-:W-:Y:S01]  /*95c0*/  LOP3.LUT R3, R19, 0xc2, RZ, 0xfc, !PT ;  /* 0x000000c213037812 */ /* 0x000fe200078efcff */
[----:B------:R-:W-:Y:S01]  /*95d0*/  @!P1 IMAD.MOV R0, RZ, RZ, -R0 ;  /* 0x000000ffff009224 */ /* 0x000fe200078e0a00 */
[----:B------:R-:W-:Y:S01]  /*95e0*/  ISETP.GT.U32.AND P1, PT, R21, R5, PT ;  /* 0x000000051500720c */ /* 0x000fe20003f24070 */
[----:B------:R-:W-:-:S03]  /*95f0*/  IMAD.HI.U32 R2, R23, R4, RZ ;  /* 0x0000000417027227 */ /* 0x000fc600078e00ff */
[----:B------:R0:W-:Y:S01]  /*9600*/  STL [R1+0x14c], R0 ;  /* 0x00014c0001007387 */ /* 0x0001e20000100800 */
[----:B------:R-:W-:Y:S02]  /*9610*/  IMAD.MOV R2, RZ, RZ, -R2 ;  /* 0x000000ffff027224 */ /* 0x000fe400078e0a02 */
[--C-:B------:R-:W-:Y:S01]  /*9620*/  @!P2 IMAD.IADD R11, R11, 0x1, -R21.reuse ;  /* 0x000000010b0ba824 */ /* 0x100fe200078e0a15 */
[----:B------:R-:W-:Y:S01]  /*9630*/  ISETP.GE.AND P2, PT, R3, RZ, PT ;  /* 0x000000ff0300720c */ /* 0x000fe20003f46270 */
[----:B------:R-:W-:Y:S01]  /*9640*/  IMAD R14, R21, R2, R4 ;  /* 0x00000002150e7224 */ /* 0x000fe200078e0204 */
[----:B------:R-:W-:Y:S02]  /*9650*/  IABS R3, R3 ;  /* 0x0000000300037213 */ /* 0x000fe40000000000 */
[----:B------:R-:W-:Y:S01]  /*9660*/  LOP3.LUT R2, R19, 0xbe, RZ, 0xfc, !PT ;  /* 0x000000be13027812 */ /* 0x000fe200078efcff */
[----:B------:R-:W-:Y:S01]  /*9670*/  @!P1 IMAD.IADD R5, R5, 0x1, -R21 ;  /* 0x0000000105059824 */ /* 0x000fe200078e0a15 */
[----:B------:R-:W-:Y:S01]  /*9680*/  ISETP.GT.U32.AND P1, PT, R21, R14, PT ;  /* 0x0000000e1500720c */ /* 0x000fe20003f24070 */
[----:B0-----:R-:W-:Y:S01]  /*9690*/  IMAD.MOV.U32 R0, RZ, RZ, R8 ;  /* 0x000000ffff007224 */ /* 0x001fe200078e0008 */
[----:B------:R-:W-:Y:S01]  /*96a0*/  LOP3.LUT R4, R19, 0xc0, RZ, 0xfc, !PT ;  /* 0x000000c013047812 */ /* 0x000fe200078efcff */
[----:B------:R-:W-:Y:S01]  /*96b0*/  IMAD.HI.U32 R10, R23, R3, RZ ;  /* 0x00000003170a7227 */ /* 0x000fe200078e00ff */
[----:B------:R-:W-:-:S02]  /*96c0*/  IABS R6, R2 ;  /* 0x0000000200067213 */ /* 0x000fc40000000000 */
[----:B------:R-:W-:Y:S01]  /*96d0*/  IABS R7, R4 ;  /* 0x0000000400077213 */ /* 0x000fe20000000000 */
[----:B------:R-:W-:Y:S01]  /*96e0*/  @!P0 IMAD.MOV R0, RZ, RZ, -R0 ;  /* 0x000000ffff008224 */ /* 0x000fe200078e0a00 */
[----:B------:R-:W-:Y:S01]  /*96f0*/  ISETP.GT.U32.AND P0, PT, R21, R9, PT ;  /* 0x000000091500720c */ /* 0x000fe20003f04070 */
[----:B------:R-:W-:Y:S02]  /*9700*/  IMAD.MOV R10, RZ, RZ, -R10 ;  /* 0x000000ffff0a7224 */ /* 0x000fe400078e0a0a */
[----:B------:R-:W-:Y:S01]  /*9710*/  IMAD.HI.U32 R8, R23, R7, RZ ;  /* 0x0000000717087227 */ /* 0x000fe200078e00ff */
[----:B------:R0:W-:Y:S03]  /*9720*/  STL [R1+0x148], R0 ;  /* 0x0001480001007387 */ /* 0x0001e60000100800 */
[----:B------:R-:W-:Y:S02]  /*9730*/  @!P1 IMAD.IADD R14, R14, 0x1, -R21 ;  /* 0x000000010e0e9824 */ /* 0x000fe400078e0a15 */
[----:B------:R-:W-:-:S03]  /*9740*/  IMAD.MOV R8, RZ, RZ, -R8 ;  /* 0x000000ffff087224 */ /* 0x000fc600078e0a08 */
[----:B------:R-:W-:Y:S01]  /*9750*/  ISETP.GT.U32.AND P1, PT, R21, R14, PT ;  /* 0x0000000e1500720c */ /* 0x000fe20003f24070 */
[----:B------:R-:W-:Y:S01]  /*9760*/  @!P0 IMAD.IADD R9, R9, 0x1, -R21 ;  /* 0x0000000109098824 */ /* 0x000fe200078e0a15 */
[----:B------:R-:W-:Y:S01]  /*9770*/  ISETP.GE.AND P0, PT, R4, RZ, PT ;  /* 0x000000ff0400720c */ /* 0x000fe20003f06270 */
[----:B0-----:R-:W-:Y:S02]  /*9780*/  IMAD.MOV.U32 R0, RZ, RZ, R11 ;  /* 0x000000ffff007224 */ /* 0x001fe400078e000b */
[----:B------:R-:W-:Y:S01]  /*9790*/  IMAD R11, R21, R10, R3 ;  /* 0x0000000a150b7224 */ /* 0x000fe200078e0203 */
[----:B------:R-:W-:Y:S01]  /*97a0*/  LOP3.LUT R10, R19, 0xba, RZ, 0xfc, !PT ;  /* 0x000000ba130a7812 */ /* 0x000fe200078efcff */
[----:B------:R-:W-:Y:S01]  /*97b0*/  @!P4 IMAD.MOV R0, RZ, RZ, -R0 ;  /* 0x000000ffff00c224 */ /* 0x000fe200078e0a00 */
[----:B------:R-:W-:Y:S01]  /*97c0*/  ISETP.GT.U32.AND P4, PT, R21, R9, PT ;  /* 0x000000091500720c */ /* 0x000fe20003f84070 */
[----:B------:R-:W-:Y:S01]  /*97d0*/  IMAD.HI.U32 R4, R23, R6, RZ ;  /* 0x0000000617047227 */ /* 0x000fe200078e00ff */
[----:B------:R-:W-:-:S02]  /*97e0*/  LOP3.LUT R3, R19, 0xb6, RZ, 0xfc, !PT ;  /* 0x000000b613037812 */ /* 0x000fc400078efcff */
[----:B------:R0:W-:Y:S01]  /*97f0*/  STL [R1+0xc0], R0 ;  /* 0x0000c00001007387 */ /* 0x0001e20000100800 */
[----:B------:R-:W-:Y:S01]  /*9800*/  IMAD.MOV R4, RZ, RZ, -R4 ;  /* 0x000000ffff047224 */ /* 0x000fe200078e0a04 */
[----:B------:R-:W-:Y:S01]  /*9810*/  IABS R13, R10 ;  /* 0x0000000a000d7213 */ /* 0x000fe20000000000 */
[C---:B------:R-:W-:Y:S01]  /*9820*/  IMAD R7, R21.reuse, R8, R7 ;  /* 0x0000000815077224 */ /* 0x040fe200078e0207 */
[----:B------:R-:W-:Y:S01]  /*9830*/  IABS R8, R3 ;  /* 0x0000000300087213 */ /* 0x000fe20000000000 */
[----:B------:R-:W-:Y:S01]  /*9840*/  IMAD R6, R21, R4, R6 ;  /* 0x0000000415067224 */ /* 0x000fe200078e0206 */
[----:B------:R-:W-:Y:S01]  /*9850*/  LOP3.LUT R4, R19, 0xb8, RZ, 0xfc, !PT ;  /* 0x000000b813047812 */ /* 0x000fe200078efcff */
[--C-:B------:R-:W-:Y:S01]  /*9860*/  @!P1 IMAD.IADD R14, R14, 0x1, -R21.reuse ;  /* 0x000000010e0e9824 */ /* 0x100fe200078e0a15 */
[----:B------:R-:W-:Y:S01]  /*9870*/  ISETP.GT.U32.AND P1, PT, R21, R7, PT ;  /* 0x000000071500720c */ /* 0x000fe20003f24070 */
[----:B------:R-:W-:Y:S01]  /*9880*/  @!P4 IMAD.IADD R9, R9, 0x1, -R21 ;  /* 0x000000010909c824 */ /* 0x000fe200078e0a15 */
[----:B------:R-:W-:Y:S01]  /*9890*/  ISETP.GT.U32.AND P4, PT, R21, R11, PT ;  /* 0x0000000b1500720c */ /* 0x000fe20003f84070 */
[----:B0-----:R-:W-:Y:S01]  /*98a0*/  IMAD.MOV.U32 R0, RZ, RZ, R5 ;  /* 0x000000ffff007224 */ /* 0x001fe200078e0005 */
[----:B------:R-:W-:-:S03]  /*98b0*/  IABS R12, R4 ;  /* 0x00000004000c7213 */ /* 0x000fc60000000000 */
[----:B------:R-:W-:Y:S01]  /*98c0*/  @!P6 IMAD.MOV R0, RZ, RZ, -R0 ;  /* 0x000000ffff00e224 */ /* 0x000fe200078e0a00 */
[----:B------:R-:W-:Y:S02]  /*98d0*/  ISETP.GE.AND P6, PT, R2, RZ, PT ;  /* 0x000000ff0200720c */ /* 0x000fe40003fc6270 */
[----:B------:R-:W-:Y:S02]  /*98e0*/  LOP3.LUT R2, R19, 0xbc, RZ, 0xfc, !PT ;  /* 0x000000bc13027812 */ /* 0x000fe400078efcff */
[----:B------:R0:W-:Y:S01]  /*98f0*/  STL [R1+0x144], R0 ;  /* 0x0001440001007387 */ /* 0x0001e20000100800 */
[--C-:B------:R-:W-:Y:S01]  /*9900*/  @!P1 IMAD.IADD R7, R7, 0x1, -R21.reuse ;  /* 0x0000000107079824 */ /* 0x100fe200078e0a15 */
[----:B------:R-:W-:Y:S01]  /*9910*/  IABS R5, R2 ;  /* 0x0000000200057213 */ /* 0x000fe20000000000 */
[----:B------:R-:W-:-:S03]  /*9920*/  @!P4 IMAD.IADD R11, R11, 0x1, -R21 ;  /* 0x000000010b0bc824 */ /* 0x000fc600078e0a15 */
[C---:B------:R-:W-:Y:S02]  /*9930*/  ISETP.GT.U32.AND P1, PT, R21.reuse, R7, PT ;  /* 0x000000071500720c */ /* 0x040fe40003f24070 */
[----:B------:R-:W-:Y:S01]  /*9940*/  ISETP.GT.U32.AND P4, PT, R21, R11, PT ;  /* 0x0000000b1500720c */ /* 0x000fe20003f84070 */
[----:B0-----:R-:W-:Y:S02]  /*9950*/  IMAD.MOV.U32 R0, RZ, RZ, R9 ;  /* 0x000000ffff007224 */ /* 0x001fe400078e0009 */
[----:B------:R-:W-:-:S04]  /*9960*/  IMAD.HI.U32 R9, R23, R5, RZ ;  /* 0x0000000517097227 */ /* 0x000fc800078e00ff */
[----:B------:R-:W-:Y:S01]  /*9970*/  @!P3 IMAD.MOV R0, RZ, RZ, -R0 ;  /* 0x000000ffff00b224 */ /* 0x000fe200078e0a00 */
[----:B------:R-:W-:Y:S01]  /*9980*/  ISETP.GT.U32.AND P3, PT, R21, R6, PT ;  /* 0x000000061500720c */ /* 0x000fe20003f64070 */
[----:B------:R-:W-:Y:S02]  /*9990*/  IMAD.MOV R9, RZ, RZ, -R9 ;  /* 0x000000ffff097224 */ /* 0x000fe400078e0a09 */
[--C-:B------:R-:W-:Y:S01]  /*99a0*/  @!P1 IMAD.IADD R7, R7, 0x1, -R21.reuse ;  /* 0x0000000107079824 */ /* 0x100fe200078e0a15 */
[----:B------:R0:W-:Y:S01]  /*99b0*/  STL [R1+0x100], R0 ;  /* 0x0001000001007387 */ /* 0x0001e20000100800 */
[----:B------:R-:W-:Y:S01]  /*99c0*/  @!P4 IMAD.IADD R11, R11, 0x1, -R21 ;  /* 0x000000010b0bc824 */ /* 0x000fe200078e0a15 */
[----:B------:R-:W-:Y:S01]  /*99d0*/  ISETP.GE.AND P1, PT, R10, RZ, PT ;  /* 0x000000ff0a00720c */ /* 0x000fe20003f26270 */
[----:B------:R-:W-:Y:S01]  /*99e0*/  @!P0 IMAD.MOV R7, RZ, RZ, -R7 ;  /* 0x000000ffff078224 */ /* 0x000fe200078e0a07 */
[----:B------:R-:W-:Y:S02]  /*99f0*/  ISETP.GE.AND P0, PT, R4, RZ, PT ;  /* 0x000000ff0400720c */ /* 0x000fe40003f06270 */
[----:B------:R-:W-:-:S03]  /*9a00*/  LOP3.LUT R4, R19, 0xb2, RZ, 0xfc, !PT ;  /* 0x000000b213047812 */ /* 0x000fc600078efcff */
        /* <DEDUP_REMOVED lines=18> */
[----:B------:R-:W-:Y:S01]  /*9b30*/  @!P3 IMAD.IADD R6, R6, 0x1, -R21 ;  /* 0x000000010606b824 */ /* 0x000fe200078e0a15 */
[----:B------:R0:W-:Y:S01]  /*9b40*/  STL [R1+0x12c], R0 ;  /* 0x00012c0001007387 */ /* 0x0001e20000100800 */
[C---:B------:R-:W-:Y:S01]  /*9b50*/  IMAD R10, R21.reuse, R14, R13 ;  /* 0x0000000e150a7224 */ /* 0x040fe200078e020d */
[C---:B------:R-:W-:Y:S01]  /*9b60*/  ISETP.GT.U32.AND P3, PT, R21.reuse, R12, PT ;  /* 0x0000000c1500720c */ /* 0x040fe20003f64070 */
[C---:B------:R-:W-:Y:S01]  /*9b70*/  IMAD R8, R21.reuse, R9, R8 ;  /* 0x0000000915087224 */ /* 0x040fe200078e0208 */
[----:B------:R1:W-:Y:S01]  /*9b80*/  STL [R1+0x134], R7 ;  /* 0x0001340701007387 */ /* 0x0003e20000100800 */
[----:B------:R-:W-:Y:S01]  /*9b90*/  @!P4 IMAD.IADD R2, R2, 0x1, -R21 ;  /* 0x000000010202c824 */ /* 0x000fe200078e0a15 */
[----:B------:R-:W-:-:S02]  /*9ba0*/  ISETP.GT.U32.AND P4, PT, R21, R10, PT ;  /* 0x0000000a1500720c */ /* 0x000fc40003f84070 */
[----:B------:R-:W-:Y:S01]  /*9bb0*/  IABS R11, R5 ;  /* 0x00000005000b7213 */ /* 0x000fe20000000000 */
[----:B0-----:R-:W-:Y:S01]  /*9bc0*/  IMAD.MOV.U32 R0, RZ, RZ, R6 ;  /* 0x000000ffff007224 */ /* 0x001fe200078e0006 */
[----:B------:R-:W-:-:S03]  /*9bd0*/  ISETP.GT.U32.AND P2, PT, R21, R2, PT ;  /* 0x000000021500720c */ /* 0x000fc60003f44070 */
[----:B------:R-:W-:Y:S01]  /*9be0*/  IMAD.HI.U32 R6, R23, R11, RZ ;  /* 0x0000000b17067227 */ /* 0x000fe200078e00ff */
[----:B-1----:R-:W-:Y:S02]  /*9bf0*/  IABS R7, R4 ;  /* 0x0000000400077213 */ /* 0x002fe40000000000 */
[----:B------:R-:W-:Y:S01]  /*9c00*/  LOP3.LUT R9, R19, 0xac, RZ, 0xfc, !PT ;  /* 0x000000ac13097812 */ /* 0x000fe200078efcff */
[----:B------:R-:W-:Y:S01]  /*9c10*/  @!P6 IMAD.MOV R0, RZ, RZ, -R0 ;  /* 0x000000ffff00e224 */ /* 0x000fe200078e0a00 */
[----:B------:R-:W-:Y:S01]  /*9c20*/  ISETP.GT.U32.AND P6, PT, R21, R8, PT ;  /* 0x000000081500720c */ /* 0x000fe20003fc4070 */
[--C-:B------:R-:W-:Y:S01]  /*9c30*/  @!P3 IMAD.IADD R12, R12, 0x1, -R21.reuse ;  /* 0x000000010c0cb824 */ /* 0x100fe200078e0a15 */
[----:B------:R-:W-:Y:S01]  /*9c40*/  IABS R13, R9 ;  /* 0x00000009000d7213 */ /* 0x000fe20000000000 */
[--C-:B------:R-:W-:Y:S01]  /*9c50*/  @!P4 IMAD.IADD R10, R10, 0x1, -R21.reuse ;  /* 0x000000010a0ac824 */ /* 0x100fe200078e0a15 */
[----:B------:R-:W-:Y:S01]  /*9c60*/  ISETP.GE.AND P4, PT, R5, RZ, PT ;  /* 0x000000ff0500720c */ /* 0x000fe20003f86270 */
[----:B------:R-:W-:Y:S01]  /*9c70*/  IMAD.HI.U32 R5, R23, R7, RZ ;  /* 0x0000000717057227 */ /* 0x000fe200078e00ff */
[----:B------:R0:W-:Y:S02]  /*9c80*/  STL [R1+0x138], R0 ;  /* 0x0001380001007387 */ /* 0x0001e40000100800 */
[----:B------:R-:W-:Y:S01]  /*9c90*/  ISETP.GT.U32.AND P3, PT, R21, R10, PT ;  /* 0x0000000a1500720c */ /* 0x000fe20003f64070 */
[----:B------:R-:W-:Y:S01]  /*9ca0*/  @!P2 IMAD.IADD R2, R2, 0x1, -R21 ;  /* 0x000000010202a824 */ /* 0x000fe200078e0a15 */
[----:B------:R-:W-:Y:S01]  /*9cb0*/  ISETP.GE.AND P2, PT, R3, RZ, PT ;  /* 0x000000ff0300720c */ /* 0x000fe20003f46270 */
[----:B------:R-:W-:Y:S01]  /*9cc0*/  IMAD.MOV R5, RZ, RZ, -R5 ;  /* 0x000000ffff057224 */ /* 0x000fe200078e0a05 */
[----:B------:R-:W-:Y:S01]  /*9cd0*/  LOP3.LUT R3, R19, 0xb0, RZ, 0xfc, !PT ;  /* 0x000000b013037812 */ /* 0x000fe200078efcff */
[----:B------:R-:W-:Y:S01]  /*9ce0*/  @!P6 IMAD.IADD R8, R8, 0x1, -R21 ;  /* 0x000000010808e824 */ /* 0x000fe200078e0a15 */
[----:B------:R-:W-:Y:S01]  /*9cf0*/  ISETP.GT.U32.AND P6, PT, R21, R12, PT ;  /* 0x0000000c1500720c */ /* 0x000fe20003fc4070 */
[----:B------:R-:W-:-:S02]  /*9d00*/  IMAD.MOV R6, RZ, RZ, -R6 ;  /* 0x000000ffff067224 */ /* 0x000fc400078e0a06 */
[----:B0-----:R-:W-:Y:S01]  /*9d10*/  IMAD.MOV.U32 R0, RZ, RZ, R2 ;  /* 0x000000ffff007224 */ /* 0x001fe200078e0002 */
[----:B------:R-:W-:Y:S01]  /*9d20*/  LOP3.LUT R2, R19, 0xae, RZ, 0xfc, !PT ;  /* 0x000000ae13027812 */ /* 0x000fe200078efcff */
[C---:B------:R-:W-:Y:S02]  /*9d30*/  IMAD R7, R21.reuse, R5, R7 ;  /* 0x0000000515077224 */ /* 0x040fe400078e0207 */
[C---:B------:R-:W-:Y:S01]  /*9d40*/  IMAD R11, R21.reuse, R6, R11 ;  /* 0x00000006150b7224 */ /* 0x040fe200078e020b */
[----:B------:R-:W-:Y:S01]  /*9d50*/  IABS R5, R2 ;  /* 0x0000000200057213 */ /* 0x000fe20000000000 */
[----:B------:R-:W-:Y:S01]  /*9d60*/  @!P5 IMAD.MOV R0, RZ, RZ, -R0 ;  /* 0x000000ffff00d224 */ /* 0x000fe200078e0a00 */
[C---:B------:R-:W-:Y:S01]  /*9d70*/  ISETP.GT.U32.AND P5, PT, R21.reuse, R8, PT ;  /* 0x000000081500720c */ /* 0x040fe20003fa4070 */
[--C-:B------:R-:W-:Y:S01]  /*9d80*/  @!P3 IMAD.IADD R10, R10, 0x1, -R21.reuse ;  /* 0x000000010a0ab824 */ /* 0x100fe200078e0a15 */
[C---:B------:R-:W-:Y:S01]  /*9d90*/  ISETP.GT.U32.AND P3, PT, R21.reuse, R11, PT ;  /* 0x0000000b1500720c */ /* 0x040fe20003f64070 */
[----:B------:R-:W-:Y:S01]  /*9da0*/  @!P6 IMAD.IADD R12, R12, 0x1, -R21 ;  /* 0x000000010c0ce824 */ /* 0x000fe200078e0a15 */
[----:B------:R-:W-:Y:S01]  /*9db0*/  ISETP.GT.U32.AND P6, PT, R21, R7, PT ;  /* 0x000000071500720c */ /* 0x000fe20003fc4070 */
[----:B------:R0:W-:Y:S01]  /*9dc0*/  STL [R1+0x13c], R0 ;  /* 0x00013c0001007387 */ /* 0x0001e20000100800 */
[----:B------:R-:W-:Y:S01]  /*9dd0*/  IABS R6, R3 ;  /* 0x0000000300067213 */ /* 0x000fe20000000000 */
[----:B------:R-:W-:-:S04]  /*9de0*/  IMAD.HI.U32 R14, R23, R5, RZ ;  /* 0x00000005170e7227 */ /* 0x000fc800078e00ff */
[----:B------:R-:W-:Y:S02]  /*9df0*/  @!P0 IMAD.MOV R12, RZ, RZ, -R12 ;  /* 0x000000ffff0c8224 */ /* 0x000fe400078e0a0c */
[--C-:B------:R-:W-:Y:S01]  /*9e00*/  @!P5 IMAD.IADD R8, R8, 0x1, -R21.reuse ;  /* 0x000000010808d824 */ /* 0x100fe200078e0a15 */
[----:B------:R-:W-:Y:S01]  /*9e10*/  ISETP.GE.AND P5, PT, R4, RZ, PT ;  /* 0x000000ff0400720c */ /* 0x000fe20003fa6270 */
[----:B0-----:R-:W-:Y:S02]  /*9e20*/  IMAD.MOV.U32 R0, RZ, RZ, R10 ;  /* 0x000000ffff007224 */ /* 0x001fe400078e000a */
[----:B------:R-:W-:Y:S02]  /*9e30*/  @!P6 IMAD.IADD R7, R7, 0x1, -R21 ;  /* 0x000000010707e824 */ /* 0x000fe400078e0a15 */
[----:B------:R-:W-:Y:S02]  /*9e40*/  IMAD.MOV.U32 R4, RZ, RZ, R13 ;  /* 0x000000ffff047224 */ /* 0x000fe400078e000d */
[----:B------:R-:W-:Y:S01]  /*9e50*/  @!P3 IMAD.IADD R11, R11, 0x1, -R21 ;  /* 0x000000010b0bb824 */ /* 0x000fe200078e0a15 */
[----:B------:R-:W-:Y:S01]  /*9e60*/  ISETP.GE.AND P3, PT, R3, RZ, PT ;  /* 0x000000ff0300720c */ /* 0x000fe20003f66270 */
[----:B------:R-:W-:Y:S01]  /*9e70*/  @!P1 IMAD.MOV R0, RZ, RZ, -R0 ;  /* 0x000000ffff009224 */ /* 0x000fe200078e0a00 */
[----:B------:R-:W-:Y:S01]  /*9e80*/  ISETP.GT.U32.AND P6, PT, R21, R7, PT ;  /* 0x000000071500720c */ /* 0x000fe20003fc4070 */
[----:B------:R-:W-:Y:S01]  /*9e90*/  IMAD.HI.U32 R13, R23, R6, RZ ;  /* 0x00000006170d7227 */ /* 0x000fe200078e00ff */
[----:B------:R-:W-:-:S02]  /*9ea0*/  ISETP.GT.U32.AND P1, PT, R21, R11, PT ;  /* 0x0000000b1500720c */ /* 0x000fc40003f24070 */
[----:B------:R0:W-:Y:S01]  /*9eb0*/  STL [R1+0x130], R0 ;  /* 0x0001300001007387 */ /* 0x0001e20000100800 */
[----:B------:R-:W-:-:S03]  /*9ec0*/  IMAD.HI.U32 R3, R23, R4, RZ ;  /* 0x0000000417037227 */ /* 0x000fc600078e00ff */
[----:B------:R-:W-:Y:S01]  /*9ed0*/  STL [R1+0x120], R12 ;  /* 0x0001200c01007387 */ /* 0x000fe20000100800 */
[----:B------:R-:W-:Y:S01]  /*9ee0*/  IMAD.MOV R10, RZ, RZ, -R14 ;  /* 0x000000ffff0a7224 */ /* 0x000fe200078e0a0e */
[----:B------:R-:W-:Y:S01]  /*9ef0*/  LOP3.LUT R14, R19, 0xaa, RZ, 0xfc, !PT ;  /* 0x000000aa130e7812 */ /* 0x000fe200078efcff */
[----:B------:R-:W-:Y:S02]  /*9f00*/  IMAD.MOV R13, RZ, RZ, -R13 ;  /* 0x000000ffff0d7224 */ /* 0x000fe400078e0a0d */
[----:B------:R-:W-:Y:S02]  /*9f10*/  IMAD.MOV R3, RZ, RZ, -R3 ;  /* 0x000000ffff037224 */ /* 0x000fe400078e0a03 */
[----:B------:R-:W-:Y:S02]  /*9f20*/  IMAD R5, R21, R10, R5 ;  /* 0x0000000a15057224 */ /* 0x000fe400078e0205 */
[----:B0-----:R-:W-:Y:S01]  /*9f30*/  IMAD.MOV.U32 R0, RZ, RZ, R8 ;  /* 0x000000ffff007224 */ /* 0x001fe200078e0008 */
[----:B------:R-:W-:Y:S01]  /*9f40*/  LOP3.LUT R8, R19, 0xa8, RZ, 0xfc, !PT ;  /* 0x000000a813087812 */ /* 0x000fe200078efcff */
[----:B------:R-:W-:-:S02]  /*9f50*/  IMAD R6, R21, R13, R6 ;  /* 0x0000000d15067224 */ /* 0x000fc400078e0206 */
[C---:B------:R-:W-:Y:S01]  /*9f60*/  IMAD R4, R21.reuse, R3, R4 ;  /* 0x0000000315047224 */ /* 0x040fe200078e0204 */
[----:B------:R-:W-:Y:S01]  /*9f70*/  IABS R3, R14 ;  /* 0x0000000e00037213 */ /* 0x000fe20000000000 */
[----:B------:R-:W-:Y:S01]  /*9f80*/  @!P2 IMAD.MOV R0, RZ, RZ, -R0 ;  /* 0x000000ffff00a224 */ /* 0x000fe200078e0a00 */
[----:B------:R-:W-:Y:S01]  /*9f90*/  ISETP.GT.U32.AND P2, PT, R21, R5, PT ;  /* 0x000000051500720c */ /* 0x000fe20003f44070 */
[--C-:B------:R-:W-:Y:S01]  /*9fa0*/  @!P6 IMAD.IADD R7, R7, 0x1, -R21.reuse ;  /* 0x000000010707e824 */ /* 0x100fe200078e0a15 */
[----:B------:R-:W-:Y:S01]  /*9fb0*/  ISETP.GT.U32.AND P0, PT, R21, R6, PT ;  /* 0x000000061500720c */ /* 0x000fe20003f04070 */
[----:B------:R-:W-:Y:S01]  /*9fc0*/  @!P1 IMAD.IADD R11, R11, 0x1, -R21 ;  /* 0x000000010b0b9824 */ /* 0x000fe200078e0a15 */
[----:B------:R-:W-:Y:S01]  /*9fd0*/  ISETP.GT.U32.AND P6, PT, R21, R4, PT ;  /* 0x000000041500720c */ /* 0x000fe20003fc4070 */
[----:B------:R0:W-:Y:S01]  /*9fe0*/  STL [R1+0x124], R0 ;  /* 0x0001240001007387 */ /* 0x0001e20000100800 */
[----:B------:R-:W-:Y:S01]  /*9ff0*/  ISETP.GE.AND P1, PT, R2, RZ, PT ;  /* 0x000000ff0200720c */ /* 0x000fe20003f26270 */
[----:B------:R-:W-:Y:S01]  /*a000*/  IMAD.HI.U32 R10, R23, R3, RZ ;  /* 0x00000003170a7227 */ /* 0x000fe200078e00ff */
[----:B------:R-:W-:-:S03]  /*a010*/  IABS R2, R8 ;  /* 0x0000000800027213 */ /* 0x000fc60000000000 */
[----:B------:R-:W-:Y:S02]  /*a020*/  IMAD.MOV R10, RZ, RZ, -R10 ;  /* 0x000000ffff0a7224 */ /* 0x000fe400078e0a0a */
[--C-:B------:R-:W-:Y:S02]  /*a030*/  @!P2 IMAD.IADD R5, R5, 0x1, -R21.reuse ;  /* 0x000000010505a824 */ /* 0x100fe400078e0a15 */
[--C-:B------:R-:W-:Y:S01]  /*a040*/  @!P0 IMAD.IADD R6, R6, 0x1, -R21.reuse ;  /* 0x0000000106068824 */ /* 0x100fe200078e0a15 */
[----:B------:R-:W-:Y:S01]  /*a050*/  ISETP.GE.AND P0, PT, R9, RZ, PT ;  /* 0x000000ff0900720c */ /* 0x000fe20003f06270 */
[----:B------:R-:W-:Y:S01]  /*a060*/  @!P6 IMAD.IADD R4, R4, 0x1, -R21 ;  /* 0x000000010404e824 */ /* 0x000fe200078e0a15 */
[C---:B------:R-:W-:Y:S01]  /*a070*/  ISETP.GT.U32.AND P6, PT, R21.reuse, R5, PT ;  /* 0x000000051500720c */ /* 0x040fe20003fc4070 */
[----:B0-----:R-:W-:Y:S01]  /*a080*/  IMAD.MOV.U32 R0, RZ, RZ, R11 ;  /* 0x000000ffff007224 */ /* 0x001fe200078e000b */
[----:B------:R-:W-:Y:S01]  /*a090*/  ISETP.GT.U32.AND P2, PT, R21, R6, PT ;  /* 0x000000061500720c */ /* 0x000fe20003f44070 */
[----:B------:R-:W-:Y:S01]  /*a0a0*/  IMAD.HI.U32 R12, R23, R2, RZ ;  /* 0x00000002170c7227 */ /* 0x000fe200078e00ff */
[----:B------:R-:W-:-:S03]  /*a0b0*/  LOP3.LUT R9, R19, 0xa6, RZ, 0xfc, !PT ;  /* 0x000000a613097812 */ /* 0x000fc600078efcff */
[----:B------:R-:W-:Y:S01]  /*a0c0*/  @!P4 IMAD.MOV R0, RZ, RZ, -R0 ;  /* 0x000000ffff00c224 */ /* 0x000fe200078e0a00 */
[C---:B------:R-:W-:Y:S01]  /*a0d0*/  ISETP.GT.U32.AND P4, PT, R21.reuse, R4, PT ;  /* 0x000000041500720c */ /* 0x040fe20003f84070 */
[----:B------:R-:W-:Y:S01]  /*a0e0*/  IMAD.MOV R12, RZ, RZ, -R12 ;  /* 0x000000ffff0c7224 */ /* 0x000fe200078e0a0c */
[----:B------:R-:W-:Y:S01]  /*a0f0*/  IABS R11, R9 ;  /* 0x00000009000b7213 */ /* 0x000fe20000000000 */
[----:B------:R-:W-:Y:S01]  /*a100*/  IMAD R3, R21, R10, R3 ;  /* 0x0000000a15037224 */ /* 0x000fe200078e0203 */
[----:B------:R-:W-:Y:S01]  /*a110*/  LOP3.LUT R10, R19, 0xa4, RZ, 0xfc, !PT ;  /* 0x000000a4130a7812 */ /* 0x000fe200078efcff */
[----:B------:R-:W-:Y:S01]  /*a120*/  IMAD R2, R21, R12, R2 ;  /* 0x0000000c15027224 */ /* 0x000fe200078e0202 */
[----:B------:R0:W-:Y:S01]  /*a130*/  STL [R1+0x128], R0 ;  /* 0x0001280001007387 */ /* 0x0001e20000100800 */
[----:B------:R-:W-:Y:S01]  /*a140*/  @!P6 IMAD.IADD R5, R5, 0x1, -R21 ;  /* 0x000000010505e824 */ /* 0x000fe200078e0a15 */
[----:B------:R-:W-:Y:S01]  /*a150*/  IABS R13, R10 ;  /* 0x0000000a000d7213 */ /* 0x000fe20000000000 */
[----:B------:R-:W-:Y:S01]  /*a160*/  IMAD.HI.U32 R15, R23, R11, RZ ;  /* 0x0000000b170f7227 */ /* 0x000fe200078e00ff */
[----:B------:R-:W-:-:S02]  /*a170*/  ISETP.GT.U32.AND P6, PT, R21, R2, PT ;  /* 0x000000021500720c */ /* 0x000fc40003fc4070 */
[----:B------:R-:W-:Y:S01]  /*a180*/  LOP3.LUT R12, R19, 0xa2, RZ, 0xfc, !PT ;  /* 0x000000a2130c7812 */ /* 0x000fe200078efcff */
[--C-:B------:R-:W-:Y:S01]  /*a190*/  @!P2 IMAD.IADD R6, R6, 0x1, -R21.reuse ;  /* 0x000000010606a824 */ /* 0x100fe200078e0a15 */
[C---:B------:R-:W-:Y:S01]  /*a1a0*/  ISETP.GT.U32.AND P2, PT, R21.reuse, R3, PT ;  /* 0x000000031500720c */ /* 0x040fe20003f44070 */
[----:B------:R-:W-:Y:S01]  /*a1b0*/  @!P4 IMAD.IADD R4, R4, 0x1, -R21 ;  /* 0x000000010404c824 */ /* 0x000fe200078e0a15 */
[----:B------:R-:W-:Y:S01]  /*a1c0*/  ISETP.GE.AND P4, PT, R14, RZ, PT ;  /* 0x000000ff0e00720c */ /* 0x000fe20003f86270 */
[----:B------:R-:W-:Y:S01]  /*a1d0*/  IMAD.MOV R14, RZ, RZ, -R15 ;  /* 0x000000ffff0e7224 */ /* 0x000fe200078e0a0f */
[----:B------:R-:W-:Y:S01]  /*a1e0*/  IABS R15, R12 ;  /* 0x0000000c000f7213 */ /* 0x000fe20000000000 */
[----:B0-----:R-:W-:Y:S02]  /*a1f0*/  IMAD.MOV.U32 R0, RZ, RZ, R7 ;  /* 0x000000ffff007224 */ /* 0x001fe400078e0007 */
[----:B------:R-:W-:Y:S02]  /*a200*/  IMAD R11, R21, R14, R11 ;  /* 0x0000000e150b7224 */ /* 0x000fe400078e020b */
[----:B------:R-:W-:-:S02]  /*a210*/  @!P6 IMAD.IADD R2, R2, 0x1, -R21 ;  /* 0x000000010202e824 */ /* 0x000fc400078e0a15 */
[----:B------:R-:W-:Y:S01]  /*a220*/  @!P3 IMAD.MOV R6, RZ, RZ, -R6 ;  /* 0x000000ffff06b224 */ /* 0x000fe200078e0a06 */
[----:B------:R-:W-:Y:S01]  /*a230*/  ISETP.GT.U32.AND P3, PT, R21, R11, PT ;  /* 0x0000000b1500720c */ /* 0x000fe20003f64070 */
[----:B------:R-:W-:Y:S01]  /*a240*/  @!P2 IMAD.IADD R3, R3, 0x1, -R21 ;  /* 0x000000010303a824 */ /* 0x000fe200078e0a15 */
[----:B------:R-:W-:Y:S01]  /*a250*/  ISETP.GE.AND P2, PT, R8, RZ, PT ;  /* 0x000000ff0800720c */ /* 0x000fe20003f46270 */
[----:B------:R-:W-:Y:S01]  /*a260*/  @!P5 IMAD.MOV R0, RZ, RZ, -R0 ;  /* 0x000000ffff00d224 */ /* 0x000fe200078e0a00 */
[----:B------:R-:W-:Y:S01]  /*a270*/  ISETP.GT.U32.AND P5, PT, R21, R2, PT ;  /* 0x000000021500720c */ /* 0x000fe20003fa4070 */
[----:B------:R-:W-:Y:S01]  /*a280*/  IMAD.HI.U32 R16, R23, R13, RZ ;  /* 0x0000000d17107227 */ /* 0x000fe200078e00ff */
[----:B------:R-:W-:Y:S02]  /*a290*/  ISETP.GT.U32.AND P6, PT, R21, R3, PT ;  /* 0x000000031500720c */ /* 0x000fe40003fc4070 */
[----:B------:R0:W-:Y:S01]  /*a2a0*/  STL [R1+0x11c], R0 ;  /* 0x00011c0001007387 */ /* 0x0001e20000100800 */
[----:B------:R-:W-:-:S02]  /*a2b0*/  IMAD.MOV R16, RZ, RZ, -R16 ;  /* 0x000000ffff107224 */ /* 0x000fc400078e0a10 */
[----:B------:R-:W-:Y:S01]  /*a2c0*/  @!P1 IMAD.MOV R5, RZ, RZ, -R5 ;  /* 0x000000ffff059224 */ /* 0x000fe200078e0a05 */
[----:B------:R1:W-:Y:S01]  /*a2d0*/  STL [R1+0x118], R6 ;  /* 0x0001180601007387 */ /* 0x0003e20000100800 */
[----:B------:R-:W-:Y:S01]  /*a2e0*/  IMAD R13, R21, R16, R13 ;  /* 0x00000010150d7224 */ /* 0x000fe200078e020d */
[----:B------:R-:W-:Y:S01]  /*a2f0*/  ISETP.GE.AND P1, PT, R9, RZ, PT ;  /* 0x000000ff0900720c */ /* 0x000fe20003f26270 */
[--C-:B------:R-:W-:Y:S01]  /*a300*/  @!P3 IMAD.IADD R11, R11, 0x1, -R21.reuse ;  /* 0x000000010b0bb824 */ /* 0x100fe200078e0a15 */
[----:B------:R2:W-:Y:S01]  /*a310*/  STL [R1+0x10c], R5 ;  /* 0x00010c0501007387 */ /* 0x0005e20000100800 */
[--C-:B------:R-:W-:Y:S01]  /*a320*/  @!P5 IMAD.IADD R2, R2, 0x1, -R21.reuse ;  /* 0x000000010202d824 */ /* 0x100fe200078e0a15 */
[----:B------:R-:W-:Y:S01]  /*a330*/  ISETP.GT.U32.AND P5, PT, R21, R13, PT ;  /* 0x0000000d1500720c */ /* 0x000fe20003fa4070 */
[----:B0-----:R-:W-:Y:S01]  /*a340*/  IMAD.MOV.U32 R0, RZ, RZ, R4 ;  /* 0x000000ffff007224 */ /* 0x001fe200078e0004 */
[----:B------:R-:W-:Y:S01]  /*a350*/  LOP3.LUT R4, R19, 0xa0, RZ, 0xfc, !PT ;  /* 0x000000a013047812 */ /* 0x000fe200078efcff */
[----:B------:R-:W-:Y:S01]  /*a360*/  @!P6 IMAD.IADD R3, R3, 0x1, -R21 ;  /* 0x000000010303e824 */ /* 0x000fe200078e0a15 */
[----:B------:R-:W-:Y:S01]  /*a370*/  ISETP.GT.U32.AND P3, PT, R21, R11, PT ;  /* 0x0000000b1500720c */ /* 0x000fe20003f64070 */
[----:B------:R-:W-:Y:S01]  /*a380*/  @!P0 IMAD.MOV R0, RZ, RZ, -R0 ;  /* 0x000000ffff008224 */ /* 0x000fe200078e0a00 */
[----:B------:R-:W-:Y:S01]  /*a390*/  IABS R7, R4 ;  /* 0x0000000400077213 */ /* 0x000fe20000000000 */
[----:B-1----:R-:W-:Y:S01]  /*a3a0*/  IMAD.MOV.U32 R6, RZ, RZ, R3 ;  /* 0x000000ffff067224 */ /* 0x002fe200078e0003 */
[----:B------:R-:W-:Y:S01]  /*a3b0*/  LOP3.LUT R3, R19, 0x9e, RZ, 0xfc, !PT ;  /* 0x0000009e13037812 */ /* 0x000fe200078efcff */
[----:B--2---:R-:W-:Y:S01]  /*a3c0*/  IMAD.HI.U32 R5, R23, R15, RZ ;  /* 0x0000000f17057227 */ /* 0x004fe200078e00ff */
[----:B------:R0:W-:Y:S01]  /*a3d0*/  STL [R1+0x108], R0 ;  /* 0x0001080001007387 */ /* 0x0001e20000100800 */
[----:B------:R-:W-:-:S02]  /*a3e0*/  LOP3.LUT R9, R19, 0x9c, RZ, 0xfc, !PT ;  /* 0x0000009c13097812 */ /* 0x000fc400078efcff */
[----:B------:R-:W-:Y:S01]  /*a3f0*/  IMAD.MOV R5, RZ, RZ, -R5 ;  /* 0x000000ffff057224 */ /* 0x000fe200078e0a05 */
[----:B------:R-:W-:Y:S01]  /*a400*/  ISETP.GE.AND P0, PT, R10, RZ, PT ;  /* 0x000000ff0a00720c */ /* 0x000fe20003f06270 */
[----:B------:R-:W-:Y:S01]  /*a410*/  @!P4 IMAD.MOV R6, RZ, RZ, -R6 ;  /* 0x000000ffff06c224 */ /* 0x000fe200078e0a06 */
[----:B------:R-:W-:Y:S01]  /*a420*/  ISETP.GE.AND P4, PT, R4, RZ, PT ;  /* 0x000000ff0400720c */ /* 0x000fe20003f86270 */
[----:B------:R-:W-:Y:S01]  /*a430*/  IMAD R5, R21, R5, R15 ;  /* 0x0000000515057224 */ /* 0x000fe200078e020f */
[----:B------:R-:W-:Y:S01]  /*a440*/  IABS R4, R3 ;  /* 0x0000000300047213 */ /* 0x000fe20000000000 */
[----:B------:R-:W-:Y:S01]  /*a450*/  @!P5 IMAD.IADD R13, R13, 0x1, -R21 ;  /* 0x000000010d0dd824 */ /* 0x000fe200078e0a15 */
[----:B------:R1:W-:Y:S01]  /*a460*/  STL [R1+0xe0], R6 ;  /* 0x0000e00601007387 */ /* 0x0003e20000100800 */
[----:B0-----:R-:W-:Y:S01]  /*a470*/  IMAD.MOV.U32 R0, RZ, RZ, R2 ;  /* 0x000000ffff007224 */ /* 0x001fe200078e0002 */
[----:B------:R-:W-:Y:S01]  /*a480*/  ISETP.GE.AND P6, PT, R12, RZ, PT ;  /* 0x000000ff0c00720c */ /* 0x000fe20003fc6270 */
[----:B------:R-:W-:Y:S01]  /*a490*/  IMAD.HI.U32 R2, R23, R7, RZ ;  /* 0x0000000717027227 */ /* 0x000fe200078e00ff */
[----:B------:R-:W-:-:S02]  /*a4a0*/  ISETP.GT.U32.AND P5, PT, R21, R13, PT ;  /* 0x0000000d1500720c */ /* 0x000fc40003fa4070 */
[----:B------:R-:W-:Y:S01]  /*a4b0*/  LOP3.LUT R16, R19, 0x7c, RZ, 0xfc, !PT ;  /* 0x0000007c13107812 */ /* 0x000fe200078efcff */
[----:B------:R-:W-:Y:S01]  /*a4c0*/  @!P2 IMAD.MOV R0, RZ, RZ, -R0 ;  /* 0x000000ffff00a224 */ /* 0x000fe200078e0a00 */
[----:B------:R-:W-:Y:S01]  /*a4d0*/  ISETP.GT.U32.AND P2, PT, R21, R5, PT ;  /* 0x000000051500720c */ /* 0x000fe20003f44070 */
[----:B------:R-:W-:Y:S01]  /*a4e0*/  IMAD.MOV R2, RZ, RZ, -R2 ;  /* 0x000000ffff027224 */ /* 0x000fe200078e0a02 */
[----:B-1----:R-:W-:Y:S01]  /*a4f0*/  IABS R6, R9 ;  /* 0x0000000900067213 */ /* 0x002fe20000000000 */
[----:B------:R-:W-:Y:S01]  /*a500*/  @!P3 IMAD.IADD R11, R11, 0x1, -R21 ;  /* 0x000000010b0bb824 */ /* 0x000fe200078e0a15 */
[----:B------:R0:W-:Y:S01]  /*a510*/  STL [R1+0xcc], R0 ;  /* 0x0000cc0001007387 */ /* 0x0001e20000100800 */
[----:B------:R-:W-:Y:S01]  /*a520*/  IMAD R7, R21, R2, R7 ;  /* 0x0000000215077224 */ /* 0x000fe200078e0207 */
[----:B------:R-:W-:Y:S01]  /*a530*/  ISETP.GE.AND P3, PT, R3, RZ, PT ;  /* 0x000000ff0300720c */ /* 0x000fe20003f66270 */
[----:B------:R-:W-:Y:S01]  /*a540*/  IMAD.HI.U32 R8, R23, R4, RZ ;  /* 0x0000000417087227 */ /* 0x000fe200078e00ff */
[----:B------:R-:W-:-:S03]  /*a550*/  LOP3.LUT R3, R19, 0x9a, RZ, 0xfc, !PT ;  /* 0x0000009a13037812 */ /* 0x000fc600078efcff */
[--C-:B------:R-:W-:Y:S01]  /*a560*/  @!P5 IMAD.IADD R13, R13, 0x1, -R21.reuse ;  /* 0x000000010d0dd824 */ /* 0x100fe200078e0a15 */
[----:B------:R-:W-:Y:S01]  /*a570*/  IABS R2, R3 ;  /* 0x0000000300027213 */ /* 0x000fe20000000000 */
[----:B------:R-:W-:Y:S01]  /*a580*/  @!P2 IMAD.IADD R5, R5, 0x1, -R21 ;  /* 0x000000010505a824 */ /* 0x000fe200078e0a15 */
[----:B------:R-:W-:Y:S01]  /*a590*/  ISETP.GE.AND P5, PT, R9, RZ, PT ;  /* 0x000000ff0900720c */ /* 0x000fe20003fa6270 */
[----:B0-----:R-:W-:Y:S02]  /*a5a0*/  IMAD.MOV.U32 R0, RZ, RZ, R11 ;  /* 0x000000ffff007224 */ /* 0x001fe400078e000b */
[----:B------:R-:W-:Y:S01]  /*a5b0*/  IMAD.HI.U32 R10, R23, R6, RZ ;  /* 0x00000006170a7227 */ /* 0x000fe200078e00ff */
[----:B------:R-:W-:-:S03]  /*a5c0*/  ISETP.GT.U32.AND P2, PT, R21, R5, PT ;  /* 0x000000051500720c */ /* 0x000fc60003f44070 */
[----:B------:R-:W-:Y:S01]  /*a5d0*/  @!P1 IMAD.MOV R0, RZ, RZ, -R0 ;  /* 0x000000ffff009224 */ /* 0x000fe200078e0a00 */
[C---:B------:R-:W-:Y:S01]  /*a5e0*/  ISETP.GT.U32.AND P1, PT, R21.reuse, R7, PT ;  /* 0x000000071500720c */ /* 0x040fe20003f24070 */
[----:B------:R-:W-:Y:S02]  /*a5f0*/  IMAD.MOV R8, RZ, RZ, -R8 ;  /* 0x000000ffff087224 */ /* 0x000fe400078e0a08 */
[----:B------:R-:W-:Y:S01]  /*a600*/  IMAD.MOV R10, RZ, RZ, -R10 ;  /* 0x000000ffff0a7224 */ /* 0x000fe200078e0a0a */
[----:B------:R0:W-:Y:S01]  /*a610*/  STL [R1+0xd0], R0 ;  /* 0x0000d00001007387 */ /* 0x0001e20000100800 */
[----:B------:R-:W-:-:S04]  /*a620*/  IMAD R4, R21, R8, R4 ;  /* 0x0000000815047224 */ /* 0x000fc800078e0204 */
[----:B------:R-:W-:Y:S01]  /*a630*/  @!P2 IMAD.IADD R5, R5, 0x1, -R21 ;  /* 0x000000010505a824 */ /* 0x000fe200078e0a15 */
[----:B------:R-:W-:-:S03]  /*a640*/  ISETP.GT.U32.AND P2, PT, R21, R4, PT ;  /* 0x000000041500720c */ /* 0x000fc60003f44070 */
[----:B------:R-:W-:Y:S02]  /*a650*/  @!P1 IMAD.IADD R7, R7, 0x1, -R21 ;  /* 0x0000000107079824 */ /* 0x000fe400078e0a15 */
[----:B0-----:R-:W-:-:S03]  /*a660*/  IMAD.MOV.U32 R0, RZ, RZ, R13 ;  /* 0x000000ffff007224 */ /* 0x001fc600078e000d */
[----:B------:R-:W-:Y:S01]  /*a670*/  ISETP.GT.U32.AND P1, PT, R21, R7, PT ;  /* 0x000000071500720c */ /* 0x000fe20003f24070 */
[----:B------:R-:W-:Y:S01]  /*a680*/  @!P0 IMAD.MOV R0, RZ, RZ, -R0 ;  /* 0x000000ffff008224 */ /* 0x000fe200078e0a00 */
[----:B------:R-:W-:Y:S01]  /*a690*/  ISETP.GE.AND P0, PT, R3, RZ, PT ;  /* 0x000000ff0300720c */ /* 0x000fe20003f06270 */
[----:B------:R-:W-:Y:S01]  /*a6a0*/  IMAD R3, R21, R10, R6 ;  /* 0x0000000a15037224 */ /* 0x000fe200078e0206 */
[----:B------:R-:W-:Y:S01]  /*a6b0*/  LOP3.LUT R10, R19, 0x98, RZ, 0xfc, !PT ;  /* 0x00000098130a7812 */ /* 0x000fe200078efcff */
[----:B------:R-:W-:Y:S01]  /*a6c0*/  IMAD.HI.U32 R6, R23, R2, RZ ;  /* 0x0000000217067227 */ /* 0x000fe200078e00ff */
[----:B------:R0:W-:Y:S02]  /*a6d0*/  STL [R1+0xf0], R0 ;  /* 0x0000f00001007387 */ /* 0x0001e40000100800 */
[----:B------:R-:W-:Y:S01]  /*a6e0*/  IABS R9, R10 ;  /* 0x0000000a00097213 */ /* 0x000fe20000000000 */
[----:B------:R-:W-:-:S04]  /*a6f0*/  @!P2 IMAD.IADD R4, R4, 0x1, -R21 ;  /* 0x000000010404a824 */ /* 0x000fc800078e0a15 */
[----:B------:R-:W-:Y:S01]  /*a700*/  @!P1 IMAD.IADD R7, R7, 0x1, -R21 ;  /* 0x0000000107079824 */ /* 0x000fe200078e0a15 */
[----:B------:R-:W-:Y:S01]  /*a710*/  ISETP.GT.U32.AND P2, PT, R21, R4, PT ;  /* 0x000000041500720c */ /* 0x000fe20003f44070 */
[----:B------:R-:W-:-:S04]  /*a720*/  IMAD.HI.U32 R8, R23, R9, RZ ;  /* 0x0000000917087227 */ /* 0x000fc800078e00ff */
[----:B0-----:R-:W-:Y:S02]  /*a730*/  IMAD.MOV.U32 R0, RZ, RZ, R5 ;  /* 0x000000ffff007224 */ /* 0x001fe400078e0005 */
[----:B------:R-:W-:Y:S01]  /*a740*/  IMAD.MOV R5, RZ, RZ, -R6 ;  /* 0x000000ffff057224 */ /* 0x000fe200078e0a06 */
[----:B------:R-:W-:Y:S01]  /*a750*/  LOP3.LUT R6, R19, 0x96, RZ, 0xfc, !PT ;  /* 0x0000009613067812 */ /* 0x000fe200078efcff */
[----:B------:R-:W-:Y:S01]  /*a760*/  @!P6 IMAD.MOV R0, RZ, RZ, -R0 ;  /* 0x000000ffff00e224 */ /* 0x000fe200078e0a00 */
[C---:B------:R-:W-:Y:S01]  /*a770*/  ISETP.GT.U32.AND P6, PT, R21.reuse, R3, PT ;  /* 0x000000031500720c */ /* 0x040fe20003fc4070 */
[----:B------:R-:W-:Y:S01]  /*a780*/  IMAD R5, R21, R5, R2 ;  /* 0x0000000515057224 */ /* 0x000fe200078e0202 */
[----:B------:R-:W-:Y:S01]  /*a790*/  LOP3.LUT R2, R19, 0x94, RZ, 0xfc, !PT ;  /* 0x0000009413027812 */ /* 0x000fe200078efcff */
[----:B------:R-:W-:Y:S01]  /*a7a0*/  @!P2 IMAD.IADD R4, R4, 0x1, -R21 ;  /* 0x000000010404a824 */ /* 0x000fe200078e0a15 */
[----:B------:R-:W-:Y:S01]  /*a7b0*/  IABS R12, R6 ;  /* 0x00000006000c7213 */ /* 0x000fe20000000000 */
[----:B------:R0:W-:Y:S01]  /*a7c0*/  STL [R1+0xfc], R0 ;  /* 0x0000fc0001007387 */ /* 0x0001e20000100800 */
[C---:B------:R-:W-:Y:S01]  /*a7d0*/  ISETP.GT.U32.AND P1, PT, R21.reuse, R5, PT ;  /* 0x000000051500720c */ /* 0x040fe20003f24070 */
[----:B------:R-:W-:Y:S01]  /*a7e0*/  IMAD.MOV R8, RZ, RZ, -R8 ;  /* 0x000000ffff087224 */ /* 0x000fe200078e0a08 */
[----:B------:R-:W-:Y:S01]  /*a7f0*/  IABS R11, R2 ;  /* 0x00000002000b7213 */ /* 0x000fe20000000000 */
[----:B------:R-:W-:Y:S01]  /*a800*/  IMAD.MOV.U32 R13, RZ, RZ, R4 ;  /* 0x000000ffff0d7224 */ /* 0x000fe200078e0004 */
[----:B------:R-:W-:Y:S01]  /*a810*/  ISETP.GE.AND P2, PT, R6, RZ, PT ;  /* 0x000000ff0600720c */ /* 0x000fe20003f46270 */
[----:B------:R-:W-:Y:S01]  /*a820*/  IMAD R9, R21, R8, R9 ;  /* 0x0000000815097224 */ /* 0x000fe200078e0209 */
[----:B------:R-:W-:Y:S01]  /*a830*/  LOP3.LUT R4, R19, 0x92, RZ, 0xfc, !PT ;  /* 0x0000009213047812 */ /* 0x000fe200078efcff */
[----:B------:R-:W-:-:S02]  /*a840*/  @!P6 IMAD.IADD R3, R3, 0x1, -R21 ;  /* 0x000000010303e824 */ /* 0x000fc400078e0a15 */
[----:B0-----:R-:W-:Y:S02]  /*a850*/  IMAD.MOV.U32 R0, RZ, RZ, R7 ;  /* 0x000000ffff007224 */ /* 0x001fe400078e0007 */
[----:B------:R-:W-:Y:S01]  /*a860*/  IMAD.HI.U32 R7, R23, R12, RZ ;  /* 0x0000000c17077227 */ /* 0x000fe200078e00ff */
[----:B------:R-:W-:-:S03]  /*a870*/  ISETP.GT.U32.AND P6, PT, R21, R3, PT ;  /* 0x000000031500720c */ /* 0x000fc60003fc4070 */
[----:B------:R-:W-:Y:S02]  /*a880*/  @!P1 IMAD.IADD R5, R5, 0x1, -R21 ;  /* 0x0000000105059824 */ /* 0x000fe400078e0a15 */
[----:B------:R-:W-:Y:S01]  /*a890*/  @!P4 IMAD.MOV R0, RZ, RZ, -R0 ;  /* 0x000000ffff00c224 */ /* 0x000fe200078e0a00 */
[----:B------:R-:W-:Y:S01]  /*a8a0*/  ISETP.GE.AND P4, PT, R10, RZ, PT ;  /* 0x000000ff0a00720c */ /* 0x000fe20003f86270 */
[----:B------:R-:W-:Y:S01]  /*a8b0*/  IMAD.HI.U32 R10, R23, R11, RZ ;  /* 0x0000000b170a7227 */ /* 0x000fe200078e00ff */
[----:B------:R-:W-:Y:S02]  /*a8c0*/  ISETP.GT.U32.AND P1, PT, R21, R5, PT ;  /* 0x000000051500720c */ /* 0x000fe40003f24070 */
[----:B------:R0:W-:Y:S01]  /*a8d0*/  STL [R1+0xf8], R0 ;  /* 0x0000f80001007387 */ /* 0x0001e20000100800 */
[----:B------:R-:W-:Y:S02]  /*a8e0*/  IMAD.MOV R7, RZ, RZ, -R7 ;  /* 0x000000ffff077224 */ /* 0x000fe400078e0a07 */
[----:B------:R-:W-:Y:S01]  /*a8f0*/  IMAD.MOV R6, RZ, RZ, -R10 ;  /* 0x000000ffff067224 */ /* 0x000fe200078e0a0a */
[----:B------:R-:W-:Y:S01]  /*a900*/  LOP3.LUT R10, R19, 0x90, RZ, 0xfc, !PT ;  /* 0x00000090130a7812 */ /* 0x000fe200078efcff */
[----:B------:R-:W-:Y:S01]  /*a910*/  IMAD R12, R21, R7, R12 ;  /* 0x00000007150c7224 */ /* 0x000fe200078e020c */
[----:B------:R-:W-:Y:S01]  /*a920*/  LOP3.LUT R7, R19, 0x8e, RZ, 0xfc, !PT ;  /* 0x0000008e13077812 */ /* 0x000fe200078efcff */
[----:B------:R-:W-:-:S02]  /*a930*/  IMAD R11, R21, R6, R11 ;  /* 0x00000006150b7224 */ /* 0x000fc400078e020b */
[----:B------:R-:W-:Y:S01]  /*a940*/  @!P3 IMAD.MOV R13, RZ, RZ, -R13 ;  /* 0x000000ffff0db224 */ /* 0x000fe200078e0a0d */
[----:B------:R-:W-:Y:S01]  /*a950*/  ISETP.GT.U32.AND P3, PT, R21, R12, PT ;  /* 0x0000000c1500720c */ /* 0x000fe20003f64070 */
[--C-:B------:R-:W-:Y:S01]  /*a960*/  @!P6 IMAD.IADD R3, R3, 0x1, -R21.reuse ;  /* 0x000000010303e824 */ /* 0x100fe200078e0a15 */
[----:B------:R-:W-:Y:S01]  /*a970*/  ISETP.GT.U32.AND P6, PT, R21, R9, PT ;  /* 0x000000091500720c */ /* 0x000fe20003fc4070 */
[----:B------:R-:W-:Y:S01]  /*a980*/  @!P1 IMAD.IADD R5, R5, 0x1, -R21 ;  /* 0x0000000105059824 */ /* 0x000fe200078e0a15 */
[----:B------:R-:W-:Y:S01]  /*a990*/  ISETP.GT.U32.AND P1, PT, R21, R11, PT ;  /* 0x0000000b1500720c */ /* 0x000fe20003f24070 */
[----:B0-----:R-:W-:Y:S01]  /*a9a0*/  IMAD.MOV.U32 R0, RZ, RZ, R3 ;  /* 0x000000ffff007224 */ /* 0x001fe200078e0003 */
[----:B------:R-:W-:Y:S01]  /*a9b0*/  STL [R1+0xe4], R13 ;  /* 0x0000e40d01007387 */ /* 0x000fe20000100800 */
[----:B------:R-:W-:Y:S02]  /*a9c0*/  IABS R3, R4 ;  /* 0x0000000400037213 */ /* 0x000fe40000000000 */
[----:B------:R-:W-:Y:S01]  /*a9d0*/  @!P5 IMAD.MOV R0, RZ, RZ, -R0 ;  /* 0x000000ffff00d224 */ /* 0x000fe200078e0a00 */
[----:B------:R-:W-:-:S02]  /*a9e0*/  ISETP.GE.AND P5, PT, R2, RZ, PT ;  /* 0x000000ff0200720c */ /* 0x000fc40003fa6270 */
[----:B------:R-:W-:Y:S01]  /*a9f0*/  IABS R2, R10 ;  /* 0x0000000a00027213 */ /* 0x000fe20000000000 */
[--C-:B------:R-:W-:Y:S01]  /*aa00*/  @!P3 IMAD.IADD R12, R12, 0x1, -R21.reuse ;  /* 0x000000010c0cb824 */ /* 0x100fe200078e0a15 */
[----:B------:R0:W-:Y:S01]  /*aa10*/  STL [R1+0xec], R0 ;  /* 0x0000ec0001007387 */ /* 0x0001e20000100800 */
[--C-:B------:R-:W-:Y:S01]  /*aa20*/  @!P6 IMAD.IADD R9, R9, 0x1, -R21.reuse ;  /* 0x000000010909e824 */ /* 0x100fe200078e0a15 */
[----:B------:R-:W-:Y:S01]  /*aa30*/  ISETP.GE.AND P6, PT, R4, RZ, PT ;  /* 0x000000ff0400720c */ /* 0x000fe20003fc6270 */
[----:B------:R-:W-:Y:S01]  /*aa40*/  @!P1 IMAD.IADD R11, R11, 0x1, -R21 ;  /* 0x000000010b0b9824 */ /* 0x000fe200078e0a15 */
[----:B------:R-:W-:Y:S01]  /*aa50*/  ISETP.GT.U32.AND P1, PT, R21, R12, PT ;  /* 0x0000000c1500720c */ /* 0x000fe20003f24070 */
[----:B------:R-:W-:Y:S01]  /*aa60*/  IMAD.HI.U32 R4, R23, R3, RZ ;  /* 0x0000000317047227 */ /* 0x000fe200078e00ff */
[----:B------:R-:W-:Y:S02]  /*aa70*/  ISETP.GT.U32.AND P3, PT, R21, R9, PT ;  /* 0x000000091500720c */ /* 0x000fe40003f64070 */
[----:B------:R-:W-:Y:S01]  /*aa80*/  IABS R6, R7 ;  /* 0x0000000700067213 */ /* 0x000fe20000000000 */
[----:B------:R-:W-:-:S02]  /*aa90*/  IMAD.MOV R4, RZ, RZ, -R4 ;  /* 0x000000ffff047224 */ /* 0x000fc400078e0a04 */
[----:B0-----:R-:W-:Y:S02]  /*aaa0*/  IMAD.MOV.U32 R0, RZ, RZ, R5 ;  /* 0x000000ffff007224 */ /* 0x001fe400078e0005 */
        /* <DEDUP_REMOVED lines=10> */
[----:B------:R-:W-:Y:S01]  /*ab50*/  @!P3 IMAD.IADD R9, R9, 0x1, -R21 ;  /* 0x000000010909b824 */ /* 0x000fe200078e0a15 */
[----:B------:R-:W-:Y:S01]  /*ab60*/  ISETP.GT.U32.AND P3, PT, R21, R3, PT ;  /* 0x000000031500720c */ /* 0x000fe20003f64070 */
[----:B------:R0:W-:Y:S01]  /*ab70*/  STL [R1+0x410], R0 ;  /* 0x0004100001007387 */ /* 0x0001e20000100800 */
[----:B------:R-:W-:Y:S01]  /*ab80*/  IABS R13, R4 ;  /* 0x00000004000d7213 */ /* 0x000fe20000000000 */
[----:B------:R-:W-:-:S04]  /*ab90*/  IMAD.HI.U32 R8, R23, R6, RZ ;  /* 0x0000000617087227 */ /* 0x000fc800078e00ff */
[--C-:B------:R-:W-:Y:S01]  /*aba0*/  @!P0 IMAD.IADD R11, R11, 0x1, -R21.reuse ;  /* 0x000000010b0b8824 */ /* 0x100fe200078e0a15 */
[----:B------:R-:W-:Y:S01]  /*abb0*/  ISETP.GE.AND P0, PT, R10, RZ, PT ;  /* 0x000000ff0a00720c */ /* 0x000fe20003f06270 */
[----:B------:R-:W-:Y:S01]  /*abc0*/  IMAD.MOV R8, RZ, RZ, -R8 ;  /* 0x000000ffff087224 */ /* 0x000fe200078e0a08 */
[----:B------:R-:W-:Y:S01]  /*abd0*/  IABS R10, R5 ;  /* 0x00000005000a7213 */ /* 0x000fe20000000000 */
[----:B------:R-:W-:Y:S02]  /*abe0*/  @!P1 IMAD.IADD R2, R2, 0x1, -R21 ;  /* 0x0000000102029824 */ /* 0x000fe400078e0a15 */
[----:B0-----:R-:W-:Y:S02]  /*abf0*/  IMAD.MOV.U32 R0, RZ, RZ, R9 ;  /* 0x000000ffff007224 */ /* 0x001fe400078e0009 */
[----:B------:R-:W-:Y:S01]  /*ac00*/  IMAD.MOV.U32 R9, RZ, RZ, R13 ;  /* 0x000000ffff097224 */ /* 0x000fe200078e000d */
[----:B------:R-:W-:Y:S01]  /*ac10*/  ISETP.GT.U32.AND P1, PT, R21, R2, PT ;  /* 0x000000021500720c */ /* 0x000fe20003f24070 */
[----:B------:R-:W-:Y:S01]  /*ac20*/  @!P3 IMAD.IADD R3, R3, 0x1, -R21 ;  /* 0x000000010303b824 */ /* 0x000fe200078e0a15 */
[----:B------:R-:W-:Y:S01]  /*ac30*/  ISETP.GE.AND P3, PT, R7, RZ, PT ;  /* 0x000000ff0700720c */ /* 0x000fe20003f66270 */
[----:B------:R-:W-:-:S02]  /*ac40*/  IMAD.MOV.U32 R7, RZ, RZ, R10 ;  /* 0x000000ffff077224 */ /* 0x000fc400078e000a */
[----:B------:R-:W-:-:S04]  /*ac50*/  IMAD.HI.U32 R10, R23, R9, RZ ;  /* 0x00000009170a7227 */ /* 0x000fc800078e00ff */
[----:B------:R-:W-:Y:S02]  /*ac60*/  IMAD.MOV R10, RZ, RZ, -R10 ;  /* 0x000000ffff0a7224 */ /* 0x000fe400078e0a0a */
[C---:B------:R-:W-:Y:S02]  /*ac70*/  IMAD R6, R21.reuse, R8, R6 ;  /* 0x0000000815067224 */ /* 0x040fe400078e0206 */
[----:B------:R-:W-:Y:S01]  /*ac80*/  @!P4 IMAD.MOV R0, RZ, RZ, -R0 ;  /* 0x000000ffff00c224 */ /* 0x000fe200078e0a00 */
[C---:B------:R-:W-:Y:S01]  /*ac90*/  ISETP.GT.U32.AND P4, PT, R21.reuse, R3, PT ;  /* 0x000000031500720c */ /* 0x040fe20003f84070 */
[----:B------:R-:W-:Y:S01]  /*aca0*/  IMAD R9, R21, R10, R9 ;  /* 0x0000000a15097224 */ /* 0x000fe200078e0209 */
[----:B------:R-:W-:Y:S01]  /*acb0*/  LOP3.LUT R10, R19, 0x86, RZ, 0xfc, !PT ;  /* 0x00000086130a7812 */ /* 0x000fe200078efcff */
[----:B------:R-:W-:Y:S01]  /*acc0*/  @!P2 IMAD.MOV R12, RZ, RZ, -R12 ;  /* 0x000000ffff0ca224 */ /* 0x000fe200078e0a0c */
[C---:B------:R-:W-:Y:S01]  /*acd0*/  ISETP.GT.U32.AND P2, PT, R21.reuse, R6, PT ;  /* 0x000000061500720c */ /* 0x040fe20003f44070 */
[----:B------:R-:W-:Y:S01]  /*ace0*/  @!P1 IMAD.IADD R2, R2, 0x1, -R21 ;  /* 0x0000000102029824 */ /* 0x000fe200078e0a15 */
[----:B------:R-:W-:Y:S01]  /*acf0*/  ISETP.GT.U32.AND P1, PT, R21, R9, PT ;  /* 0x000000091500720c */ /* 0x000fe20003f24070 */
[----:B------:R0:W-:Y:S01]  /*ad00*/  STL [R1+0xe8], R0 ;  /* 0x0000e80001007387 */ /* 0x0001e20000100800 */
[----:B------:R-:W-:-:S03]  /*ad10*/  IMAD.HI.U32 R8, R23, R7, RZ ;  /* 0x0000000717087227 */ /* 0x000fc600078e00ff */
[----:B------:R1:W-:Y:S01]  /*ad20*/  STL [R1+0xd4], R12 ;  /* 0x0000d40c01007387 */ /* 0x0003e20000100800 */
[----:B------:R-:W-:Y:S02]  /*ad30*/  IMAD.MOV R8, RZ, RZ, -R8 ;  /* 0x000000ffff087224 */ /* 0x000fe400078e0a08 */
[----:B------:R-:W-:Y:S01]  /*ad40*/  @!P4 IMAD.IADD R3, R3, 0x1, -R21 ;  /* 0x000000010303c824 */ /* 0x000fe200078e0a15 */
[----:B------:R-:W-:Y:S01]  /*ad50*/  ISETP.GE.AND P4, PT, R5, RZ, PT ;  /* 0x000000ff0500720c */ /* 0x000fe20003f86270 */
[----:B------:R-:W-:Y:S01]  /*ad60*/  IMAD R7, R21, R8, R7 ;  /* 0x0000000815077224 */ /* 0x000fe200078e0207 */
[----:B------:R-:W-:Y:S01]  /*ad70*/  IABS R5, R10 ;  /* 0x0000000a00057213 */ /* 0x000fe20000000000 */
[----:B0-----:R-:W-:Y:S01]  /*ad80*/  IMAD.MOV.U32 R0, RZ, RZ, R11 ;  /* 0x000000ffff007224 */ /* 0x001fe200078e000b */
[----:B------:R-:W-:Y:S01]  /*ad90*/  LOP3.LUT R11, R19, 0x88, RZ, 0xfc, !PT ;  /* 0x00000088130b7812 */ /* 0x000fe200078efcff */
[--C-:B------:R-:W-:Y:S02]  /*ada0*/  @!P2 IMAD.IADD R6, R6, 0x1, -R21.reuse ;  /* 0x000000010606a824 */ /* 0x100fe400078e0a15 */
[----:B------:R-:W-:Y:S01]  /*adb0*/  @!P5 IMAD.MOV R0, RZ, RZ, -R0 ;  /* 0x000000ffff00d224 */ /* 0x000fe200078e0a00 */
[----:B------:R-:W-:Y:S01]  /*adc0*/  IABS R8, R11 ;  /* 0x0000000b00087213 */ /* 0x000fe20000000000 */
[----:B------:R-:W-:Y:S01]  /*add0*/  @!P1 IMAD.IADD R9, R9, 0x1, -R21 ;  /* 0x0000000109099824 */ /* 0x000fe200078e0a15 */
[----:B------:R-:W-:-:S02]  /*ade0*/  ISETP.GT.U32.AND P2, PT, R21, R6, PT ;  /* 0x000000061500720c */ /* 0x000fc40003f44070 */
[----:B------:R0:W-:Y:S01]  /*adf0*/  STL [R1+0xd8], R0 ;  /* 0x0000d80001007387 */ /* 0x0001e20000100800 */
[----:B------:R-:W-:Y:S02]  /*ae00*/  ISETP.GE.AND P5, PT, R4, RZ, PT ;  /* 0x000000ff0400720c */ /* 0x000fe40003fa6270 */
[----:B------:R-:W-:Y:S02]  /*ae10*/  ISETP.GT.U32.AND P1, PT, R21, R9, PT ;  /* 0x000000091500720c */ /* 0x000fe40003f24070 */
[----:B------:R-:W-:-:S04]  /*ae20*/  LOP3.LUT R4, R19, 0x84, RZ, 0xfc, !PT ;  /* 0x0000008413047812 */ /* 0x000fc800078efcff */
[----:B-1----:R-:W-:Y:S01]  /*ae30*/  IABS R12, R4 ;  /* 0x00000004000c7213 */ /* 0x002fe20000000000 */
[----:B0-----:R-:W-:Y:S02]  /*ae40*/  IMAD.MOV.U32 R0, RZ, RZ, R3 ;  /* 0x000000ffff007224 */ /* 0x001fe400078e0003 */
[----:B------:R-:W-:-:S04]  /*ae50*/  IMAD.HI.U32 R3, R23, R8, RZ ;  /* 0x0000000817037227 */ /* 0x000fc800078e00ff */
[----:B------:R-:W-:Y:S01]  /*ae60*/  @!P6 IMAD.MOV R0, RZ, RZ, -R0 ;  /* 0x000000ffff00e224 */ /* 0x000fe200078e0a00 */
[C---:B------:R-:W-:Y:S01]  /*ae70*/  ISETP.GT.U32.AND P6, PT, R21.reuse, R7, PT ;  /* 0x000000071500720c */ /* 0x040fe20003fc4070 */
[----:B------:R-:W-:Y:S02]  /*ae80*/  IMAD.MOV R3, RZ, RZ, -R3 ;  /* 0x000000ffff037224 */ /* 0x000fe400078e0a03 */
[--C-:B------:R-:W-:Y:S01]  /*ae90*/  @!P2 IMAD.IADD R6, R6, 0x1, -R21.reuse ;  /* 0x000000010606a824 */ /* 0x100fe200078e0a15 */
[----:B------:R0:W-:Y:S01]  /*aea0*/  STL [R1+0xdc], R0 ;  /* 0x0000dc0001007387 */ /* 0x0001e20000100800 */
[----:B------:R-:W-:Y:S01]  /*aeb0*/  IMAD R8, R21, R3, R8 ;  /* 0x0000000315087224 */ /* 0x000fe200078e0208 */
[----:B------:R-:W-:Y:S01]  /*aec0*/  ISETP.GE.AND P2, PT, R10, RZ, PT ;  /* 0x000000ff0a00720c */ /* 0x000fe20003f46270 */
[----:B------:R-:W-:Y:S02]  /*aed0*/  @!P1 IMAD.IADD R9, R9, 0x1, -R21 ;  /* 0x0000000109099824 */ /* 0x000fe400078e0a15 */
[----:B------:R-:W-:Y:S01]  /*aee0*/  IMAD.MOV.U32 R13, RZ, RZ, R6 ;  /* 0x000000ffff0d7224 */ /* 0x000fe200078e0006 */
[----:B------:R-:W-:Y:S01]  /*aef0*/  ISETP.GT.U32.AND P1, PT, R21, R8, PT ;  /* 0x000000081500720c */ /* 0x000fe20003f24070 */
[----:B------:R-:W-:-:S04]  /*af00*/  IMAD.HI.U32 R3, R23, R12, RZ ;  /* 0x0000000c17037227 */ /* 0x000fc800078e00ff */
[----:B0-----:R-:W-:Y:S02]  /*af10*/  IMAD.MOV.U32 R0, RZ, RZ, R2 ;  /* 0x000000ffff007224 */ /* 0x001fe400078e0002 */
[----:B------:R-:W-:-:S04]  /*af20*/  IMAD.HI.U32 R2, R23, R5, RZ ;  /* 0x0000000517027227 */ /* 0x000fc800078e00ff */
[----:B------:R-:W-:Y:S02]  /*af30*/  IMAD.MOV R2, RZ, RZ, -R2 ;  /* 0x000000ffff027224 */ /* 0x000fe400078e0a02 */
[----:B------:R-:W-:Y:S02]  /*af40*/  @!P6 IMAD.IADD R7, R7, 0x1, -R21 ;  /* 0x000000010707e824 */ /* 0x000fe400078e0a15 */
[----:B------:R-:W-:Y:S01]  /*af50*/  IMAD R5, R21, R2, R5 ;  /* 0x0000000215057224 */ /* 0x000fe200078e0205 */
[----:B------:R-:W-:Y:S01]  /*af60*/  LOP3.LUT R2, R19, 0x82, RZ, 0xfc, !PT ;  /* 0x0000008213027812 */ /* 0x000fe200078efcff */
[----:B------:R-:W-:Y:S01]  /*af70*/  @!P3 IMAD.MOV R13, RZ, RZ, -R13 ;  /* 0x000000ffff0db224 */ /* 0x000fe200078e0a0d */
[C---:B------:R-:W-:Y:S01]  /*af80*/  ISETP.GT.U32.AND P6, PT, R21.reuse, R7, PT ;  /* 0x000000071500720c */ /* 0x040fe20003fc4070 */
[----:B------:R-:W-:Y:S01]  /*af90*/  @!P1 IMAD.IADD R8, R8, 0x1, -R21 ;  /* 0x0000000108089824 */ /* 0x000fe200078e0a15 */
[C---:B------:R-:W-:Y:S01]  /*afa0*/  ISETP.GT.U32.AND P3, PT, R21.reuse, R5, PT ;  /* 0x000000051500720c */ /* 0x040fe20003f64070 */
[----:B------:R-:W-:Y:S01]  /*afb0*/  @!P0 IMAD.MOV R0, RZ, RZ, -R0 ;  /* 0x000000ffff008224 */ /* 0x000fe200078e0a00 */
[----:B------:R-:W-:Y:S01]  /*afc0*/  IABS R6, R2 ;  /* 0x0000000200067213 */ /* 0x000fe20000000000 */
[----:B------:R-:W-:Y:S01]  /*afd0*/  IMAD.MOV R3, RZ, RZ, -R3 ;  /* 0x000000ffff037224 */ /* 0x000fe200078e0a03 */
[----:B------:R-:W-:-:S02]  /*afe0*/  ISETP.GT.U32.AND P1, PT, R21, R8, PT ;  /* 0x000000081500720c */ /* 0x000fc40003f24070 */
[----:B------:R0:W-:Y:S01]  /*aff0*/  STL [R1+0x404], R0 ;  /* 0x0004040001007387 */ /* 0x0001e20000100800 */
[----:B------:R-:W-:Y:S01]  /*b000*/  IMAD R12, R21, R3, R12 ;  /* 0x00000003150c7224 */ /* 0x000fe200078e020c */
[----:B------:R-:W-:Y:S02]  /*b010*/  LOP3.LUT R3, R19, 0x80, RZ, 0xfc, !PT ;  /* 0x0000008013037812 */ /* 0x000fe400078efcff */
[----:B------:R-:W-:Y:S01]  /*b020*/  ISETP.GE.AND P0, PT, R11, RZ, PT ;  /* 0x000000ff0b00720c */ /* 0x000fe20003f06270 */
[--C-:B------:R-:W-:Y:S01]  /*b030*/  @!P6 IMAD.IADD R7, R7, 0x1, -R21.reuse ;  /* 0x000000010707e824 */ /* 0x100fe200078e0a15 */
[----:B------:R-:W-:Y:S01]  /*b040*/  ISETP.GE.AND P6, PT, R2, RZ, PT ;  /* 0x000000ff0200720c */ /* 0x000fe20003fc6270 */
[----:B------:R-:W-:Y:S01]  /*b050*/  @!P3 IMAD.IADD R5, R5, 0x1, -R21 ;  /* 0x000000010505b824 */ /* 0x000fe200078e0a15 */
[----:B------:R-:W-:Y:S01]  /*b060*/  IABS R10, R3 ;  /* 0x00000003000a7213 */ /* 0x000fe20000000000 */
[----:B------:R-:W-:Y:S01]  /*b070*/  IMAD.MOV.U32 R2, RZ, RZ, R6 ;  /* 0x000000ffff027224 */ /* 0x000fe200078e0006 */
[----:B------:R1:W-:Y:S01]  /*b080*/  STL [R1+0x3d8], R13 ;  /* 0x0003d80d01007387 */ /* 0x0003e20000100800 */
[----:B0-----:R-:W-:Y:S01]  /*b090*/  IMAD.MOV.U32 R0, RZ, RZ, R9 ;  /* 0x000000ffff007224 */ /* 0x001fe200078e0009 */
[----:B------:R-:W-:Y:S01]  /*b0a0*/  ISETP.GT.U32.AND P3, PT, R21, R5, PT ;  /* 0x000000051500720c */ /* 0x000fe20003f64070 */
[----:B------:R-:W-:-:S04]  /*b0b0*/  IMAD.HI.U32 R9, R23, R2, RZ ;  /* 0x0000000217097227 */ /* 0x000fc800078e00ff */
[----:B------:R-:W-:Y:S01]  /*b0c0*/  @!P5 IMAD.MOV R0, RZ, RZ, -R0 ;  /* 0x000000ffff00d224 */ /* 0x000fe200078e0a00 */
[----:B------:R-:W-:Y:S01]  /*b0d0*/  ISETP.GE.AND P5, PT, R4, RZ, PT ;  /* 0x000000ff0400720c */ /* 0x000fe20003fa6270 */
[----:B------:R-:W-:Y:S01]  /*b0e0*/  IMAD.MOV R9, RZ, RZ, -R9 ;  /* 0x000000ffff097224 */ /* 0x000fe200078e0a09 */
[----:B------:R-:W-:Y:S01]  /*b0f0*/  LOP3.LUT R4, R19, 0x7e, RZ, 0xfc, !PT ;  /* 0x0000007e13047812 */ /* 0x000fe200078efcff */
[----:B------:R-:W-:Y:S01]  /*b100*/  @!P1 IMAD.IADD R8, R8, 0x1, -R21 ;  /* 0x0000000108089824 */ /* 0x000fe200078e0a15 */
[C---:B------:R-:W-:Y:S01]  /*b110*/  ISETP.GT.U32.AND P1, PT, R21.reuse, R12, PT ;  /* 0x0000000c1500720c */ /* 0x040fe20003f24070 */
[----:B------:R-:W-:Y:S01]  /*b120*/  IMAD R2, R21, R9, R2 ;  /* 0x0000000915027224 */ /* 0x000fe200078e0202 */
[----:B------:R-:W-:Y:S01]  /*b130*/  IABS R6, R4 ;  /* 0x0000000400067213 */ /* 0x000fe20000000000 */
[----:B------:R-:W-:Y:S01]  /*b140*/  IMAD.HI.U32 R14, R23, R10, RZ ;  /* 0x0000000a170e7227 */ /* 0x000fe200078e00ff */
[----:B------:R0:W-:Y:S01]  /*b150*/  STL [R1+0x3e0], R0 ;  /* 0x0003e00001007387 */ /* 0x0001e20000100800 */
[----:B------:R-:W-:-:S02]  /*b160*/  IABS R9, R16 ;  /* 0x0000001000097213 */ /* 0x000fc40000000000 */
[----:B------:R-:W-:Y:S01]  /*b170*/  @!P3 IMAD.IADD R5, R5, 0x1, -R21 ;  /* 0x000000010505b824 */ /* 0x000fe200078e0a15 */
[----:B------:R-:W-:Y:S01]  /*b180*/  ISETP.GT.U32.AND P3, PT, R21, R2, PT ;  /* 0x000000021500720c */ /* 0x000fe20003f64070 */
[----:B------:R-:W-:Y:S01]  /*b190*/  IMAD.MOV R14, RZ, RZ, -R14 ;  /* 0x000000ffff0e7224 */ /* 0x000fe200078e0a0e */
[----:B-1----:R-:W-:Y:S01]  /*b1a0*/  LOP3.LUT R13, R19, 0x7a, RZ, 0xfc, !PT ;  /* 0x0000007a130d7812 */ /* 0x002fe200078efcff */
[----:B------:R-:W-:-:S03]  /*b1b0*/  IMAD.HI.U32 R11, R23, R6, RZ ;  /* 0x00000006170b7227 */ /* 0x000fc600078e00ff */
[----:B------:R-:W-:Y:S01]  /*b1c0*/  IABS R15, R13 ;  /* 0x0000000d000f7213 */ /* 0x000fe20000000000 */
[----:B------:R-:W-:Y:S01]  /*b1d0*/  IMAD R10, R21, R14, R10 ;  /* 0x0000000e150a7224 */ /* 0x000fe200078e020a */
[----:B------:R-:W-:Y:S01]  /*b1e0*/  LOP3.LUT R14, R19, 0x78, RZ, 0xfc, !PT ;  /* 0x00000078130e7812 */ /* 0x000fe200078efcff */
[----:B------:R-:W-:Y:S02]  /*b1f0*/  IMAD.MOV R11, RZ, RZ, -R11 ;  /* 0x000000ffff0b7224 */ /* 0x000fe400078e0a0b */
[----:B------:R-:W-:Y:S01]  /*b200*/  @!P1 IMAD.IADD R12, R12, 0x1, -R21 ;  /* 0x000000010c0c9824 */ /* 0x000fe200078e0a15 */
[C---:B------:R-:W-:Y:S01]  /*b210*/  ISETP.GT.U32.AND P1, PT, R21.reuse, R10, PT ;  /* 0x0000000a1500720c */ /* 0x040fe20003f24070 */
[----:B------:R-:W-:Y:S01]  /*b220*/  IMAD R6, R21, R11, R6 ;  /* 0x0000000b15067224 */ /* 0x000fe200078e0206 */
[----:B------:R-:W-:Y:S01]  /*b230*/  IABS R18, R14 ;  /* 0x0000000e00127213 */ /* 0x000fe20000000000 */
[----:B0-----:R-:W-:Y:S01]  /*b240*/  IMAD.MOV.U32 R0, RZ, RZ, R7 ;  /* 0x000000ffff007224 */ /* 0x001fe200078e0007 */
[----:B------:R-:W-:Y:S01]  /*b250*/  LOP3.LUT R11, R19, 0x76, RZ, 0xfc, !PT ;  /* 0x00000076130b7812 */ /* 0x000fe200078efcff */
[----:B------:R-:W-:Y:S01]  /*b260*/  @!P3 IMAD.IADD R2, R2, 0x1, -R21 ;  /* 0x000000010202b824 */ /* 0x000fe200078e0a15 */
[----:B------:R-:W-:Y:S01]  /*b270*/  ISETP.GT.U32.AND P3, PT, R21, R6, PT ;  /* 0x000000061500720c */ /* 0x000fe20003f64070 */
[----:B------:R-:W-:Y:S01]  /*b280*/  @!P4 IMAD.MOV R0, RZ, RZ, -R0 ;  /* 0x000000ffff00c224 */ /* 0x000fe200078e0a00 */
[----:B------:R-:W-:Y:S01]  /*b290*/  IABS R7, R11 ;  /* 0x0000000b00077213 */ /* 0x000fe20000000000 */
[----:B------:R-:W-:Y:S01]  /*b2a0*/  IMAD.HI.U32 R17, R23, R9, RZ ;  /* 0x0000000917117227 */ /* 0x000fe200078e00ff */
[----:B------:R-:W-:-:S02]  /*b2b0*/  ISETP.GT.U32.AND P4, PT, R21, R2, PT ;  /* 0x000000021500720c */ /* 0x000fc40003f84070 */
[----:B------:R0:W-:Y:S01]  /*b2c0*/  STL [R1+0xc8], R0 ;  /* 0x0000c80001007387 */ /* 0x0001e20000100800 */
[----:B------:R-:W-:Y:S01]  /*b2d0*/  @!P1 IMAD.IADD R10, R10, 0x1, -R21 ;  /* 0x000000010a0a9824 */ /* 0x000fe200078e0a15 */
[----:B------:R-:W-:Y:S01]  /*b2e0*/  ISETP.GT.U32.AND P1, PT, R21, R12, PT ;  /* 0x0000000c1500720c */ /* 0x000fe20003f24070 */
[----:B------:R-:W-:Y:S02]  /*b2f0*/  IMAD.MOV R17, RZ, RZ, -R17 ;  /* 0x000000ffff117224 */ /* 0x000fe400078e0a11 */
[----:B------:R-:W-:-:S04]  /*b300*/  IMAD.HI.U32 R20, R23, R15, RZ ;  /* 0x0000000f17147227 */ /* 0x000fc800078e00ff */
[C---:B------:R-:W-:Y:S02]  /*b310*/  IMAD R9, R21.reuse, R17, R9 ;  /* 0x0000001115097224 */ /* 0x040fe400078e0209 */
        /* <DEDUP_REMOVED lines=8> */
[--C-:B------:R-:W-:Y:S02]  /*b3a0*/  @!P1 IMAD.IADD R12, R12, 0x1, -R21.reuse ;  /* 0x000000010c0c9824 */ /* 0x100fe400078e0a15 */
[----:B------:R-:W-:Y:S02]  /*b3b0*/  IMAD R18, R21, R17, R18 ;  /* 0x0000001115127224 */ /* 0x000fe400078e0212 */
[--C-:B------:R-:W-:Y:S01]  /*b3c0*/  @!P4 IMAD.IADD R2, R2, 0x1, -R21.reuse ;  /* 0x000000010202c824 */ /* 0x100fe200078e0a15 */
[----:B------:R-:W-:Y:S01]  /*b3d0*/  ISETP.GE.AND P4, PT, R3, RZ, PT ;  /* 0x000000ff0300720c */ /* 0x000fe20003f86270 */
[----:B------:R-:W-:Y:S01]  /*b3e0*/  @!P0 IMAD.IADD R10, R10, 0x1, -R21 ;  /* 0x000000010a0a8824 */ /* 0x000fe200078e0a15 */
[----:B------:R-:W-:Y:S01]  /*b3f0*/  ISETP.GT.U32.AND P0, PT, R21, R18, PT ;  /* 0x000000121500720c */ /* 0x000fe20003f04070 */
[----:B0-----:R-:W-:Y:S01]  /*b400*/  IMAD.MOV.U32 R0, RZ, RZ, R5 ;  /* 0x000000ffff007224 */ /* 0x001fe200078e0005 */
[C---:B------:R-:W-:Y:S01]  /*b410*/  LOP3.LUT R5, R19.reuse, 0x74, RZ, 0xfc, !PT ;  /* 0x0000007413057812 */ /* 0x040fe200078efcff */
[----:B------:R-:W-:Y:S01]  /*b420*/  IMAD.MOV.U32 R17, RZ, RZ, R12 ;  /* 0x000000ffff117224 */ /* 0x000fe200078e000c */
[----:B------:R-:W-:Y:S01]  /*b430*/  LOP3.LUT R12, R19, 0x70, RZ, 0xfc, !PT ;  /* 0x00000070130c7812 */ /* 0x000fe200078efcff */
[----:B------:R-:W-:Y:S01]  /*b440*/  @!P2 IMAD.MOV R0, RZ, RZ, -R0 ;  /* 0x000000ffff00a224 */ /* 0x000fe200078e0a00 */
[----:B------:R-:W-:Y:S01]  /*b450*/  ISETP.GT.U32.AND P2, PT, R21, R9, PT ;  /* 0x000000091500720c */ /* 0x000fe20003f44070 */
[----:B------:R-:W-:Y:S01]  /*b460*/  @!P3 IMAD.IADD R6, R6, 0x1, -R21 ;  /* 0x000000010606b824 */ /* 0x000fe200078e0a15 */
[----:B------:R-:W-:Y:S01]  /*b470*/  ISETP.GE.AND P3, PT, R4, RZ, PT ;  /* 0x000000ff0400720c */ /* 0x000fe20003f66270 */
[----:B------:R-:W-:Y:S01]  /*b480*/  IMAD.HI.U32 R3, R23, R7, RZ ;  /* 0x0000000717037227 */ /* 0x000fe200078e00ff */
[----:B------:R0:W-:Y:S01]  /*b490*/  STL [R1+0xbc], R0 ;  /* 0x0000bc0001007387 */ /* 0x0001e20000100800 */
[----:B------:R-:W-:-:S02]  /*b4a0*/  IABS R4, R5 ;  /* 0x0000000500047213 */ /* 0x000fc40000000000 */
[----:B------:R-:W-:Y:S02]  /*b4b0*/  @!P5 IMAD.MOV R17, RZ, RZ, -R17 ;  /* 0x000000ffff11d224 */ /* 0x000fe400078e0a11 */
[----:B------:R-:W-:Y:S02]  /*b4c0*/  IMAD.MOV R3, RZ, RZ, -R3 ;  /* 0x000000ffff037224 */ /* 0x000fe400078e0a03 */
[----:B------:R-:W-:Y:S01]  /*b4d0*/  @!P0 IMAD.IADD R18, R18, 0x1, -R21 ;  /* 0x0000000112128824 */ /* 0x000fe200078e0a15 */
[----:B------:R-:W-:Y:S01]  /*b4e0*/  STL [R1+0xb8], R17 ;  /* 0x0000b81101007387 */ /* 0x000fe20000100800 */
[----:B------:R-:W-:Y:S01]  /*b4f0*/  IMAD R3, R21, R3, R7 ;  /* 0x0000000315037224 */ /* 0x000fe200078e0207 */
[----:B------:R-:W-:Y:S01]  /*b500*/  LOP3.LUT R7, R19, 0x72, RZ, 0xfc, !PT ;  /* 0x0000007213077812 */ /* 0x000fe200078efcff */
[----:B0-----:R-:W-:Y:S01]  /*b510*/  IMAD.MOV.U32 R0, RZ, RZ, R2 ;  /* 0x000000ffff007224 */ /* 0x001fe200078e0002 */
[----:B------:R-:W-:Y:S01]  /*b520*/  ISETP.GT.U32.AND P5, PT, R21, R18, PT ;  /* 0x000000121500720c */ /* 0x000fe20003fa4070 */
[----:B------:R-:W-:-:S02]  /*b530*/  IMAD.MOV.U32 R2, RZ, RZ, R10 ;  /* 0x000000ffff027224 */ /* 0x000fc400078e000a */
[----:B------:R-:W-:Y:S02]  /*b540*/  @!P6 IMAD.MOV R0, RZ, RZ, -R0 ;  /* 0x000000ffff00e224 */ /* 0x000fe400078e0a00 */
[----:B------:R-:W-:Y:S01]  /*b550*/  @!P2 IMAD.IADD R9, R9, 0x1, -R21 ;  /* 0x000000010909a824 */ /* 0x000fe200078e0a15 */
[----:B------:R-:W-:Y:S01]  /*b560*/  ISETP.GE.AND P2, PT, R16, RZ, PT ;  /* 0x000000ff1000720c */ /* 0x000fe20003f46270 */
[----:B------:R-:W-:Y:S01]  /*b570*/  IMAD.HI.U32 R8, R23, R4, RZ ;  /* 0x0000000417087227 */ /* 0x000fe200078e00ff */
[----:B------:R0:W-:Y:S02]  /*b580*/  STL [R1+0xb4], R0 ;  /* 0x0000b40001007387 */ /* 0x0001e40000100800 */
[----:B------:R-:W-:Y:S01]  /*b590*/  ISETP.GT.U32.AND P0, PT, R21, R9, PT ;  /* 0x000000091500720c */ /* 0x000fe20003f04070 */
[----:B------:R-:W-:Y:S01]  /*b5a0*/  @!P4 IMAD.MOV R2, RZ, RZ, -R2 ;  /* 0x000000ffff02c224 */ /* 0x000fe200078e0a02 */
[----:B------:R-:W-:Y:S01]  /*b5b0*/  ISETP.GE.AND P4, PT, R14, RZ, PT ;  /* 0x000000ff0e00720c */ /* 0x000fe20003f86270 */
[----:B------:R-:W-:-:S02]  /*b5c0*/  IMAD.MOV R8, RZ, RZ, -R8 ;  /* 0x000000ffff087224 */ /* 0x000fc400078e0a08 */
[----:B------:R-:W-:Y:S01]  /*b5d0*/  IMAD.MOV R20, RZ, RZ, -R20 ;  /* 0x000000ffff147224 */ /* 0x000fe200078e0a14 */
[----:B------:R1:W-:Y:S01]  /*b5e0*/  STL [R1+0xb0], R2 ;  /* 0x0000b00201007387 */ /* 0x0003e20000100800 */
[----:B------:R-:W-:Y:S02]  /*b5f0*/  @!P5 IMAD.IADD R18, R18, 0x1, -R21 ;  /* 0x000000011212d824 */ /* 0x000fe400078e0a15 */
[----:B0-----:R-:W-:Y:S01]  /*b600*/  IMAD.MOV.U32 R0, RZ, RZ, R6 ;  /* 0x000000ffff007224 */ /* 0x001fe200078e0006 */
[----:B------:R-:W-:Y:S01]  /*b610*/  IABS R6, R7 ;  /* 0x0000000700067213 */ /* 0x000fe20000000000 */
[C---:B------:R-:W-:Y:S02]  /*b620*/  IMAD R15, R21.reuse, R20, R15 ;  /* 0x00000014150f7224 */ /* 0x040fe400078e020f */
[----:B------:R-:W-:Y:S01]  /*b630*/  @!P3 IMAD.MOV R0, RZ, RZ, -R0 ;  /* 0x000000ffff00b224 */ /* 0x000fe200078e0a00 */
[----:B------:R-:W-:Y:S01]  /*b640*/  ISETP.GT.U32.AND P3, PT, R21, R3, PT ;  /* 0x000000031500720c */ /* 0x000fe20003f64070 */
[----:B------:R-:W-:Y:S01]  /*b650*/  @!P0 IMAD.IADD R9, R9, 0x1, -R21 ;  /* 0x0000000109098824 */ /* 0x000fe200078e0a15 */
[C---:B------:R-:W-:Y:S01]  /*b660*/  ISETP.GT.U32.AND P1, PT, R21.reuse, R15, PT ;  /* 0x0000000f1500720c */ /* 0x040fe20003f24070 */
[----:B-1----:R-:W-:Y:S01]  /*b670*/  IMAD R2, R21, R8, R4 ;  /* 0x0000000815027224 */ /* 0x002fe200078e0204 */
[----:B------:R0:W-:Y:S01]  /*b680*/  STL [R1+0xac], R0 ;  /* 0x0000ac0001007387 */ /* 0x0001e20000100800 */
[----:B------:R-:W-:Y:S01]  /*b690*/  IMAD.HI.U32 R4, R23, R6, RZ ;  /* 0x0000000617047227 */ /* 0x000fe200078e00ff */
[----:B------:R-:W-:-:S02]  /*b6a0*/  LOP3.LUT R8, R19, 0x6e, RZ, 0xfc, !PT ;  /* 0x0000006e13087812 */ /* 0x000fc400078efcff */
[----:B------:R-:W-:Y:S01]  /*b6b0*/  ISETP.GT.U32.AND P5, PT, R21, R2, PT ;  /* 0x000000021500720c */ /* 0x000fe20003fa4070 */
[----:B------:R-:W-:Y:S01]  /*b6c0*/  IMAD.MOV R4, RZ, RZ, -R4 ;  /* 0x000000ffff047224 */ /* 0x000fe200078e0a04 */
[----:B------:R-:W-:Y:S02]  /*b6d0*/  IABS R14, R8 ;  /* 0x00000008000e7213 */ /* 0x000fe40000000000 */
[----:B------:R-:W-:Y:S01]  /*b6e0*/  ISETP.GE.AND P0, PT, R11, RZ, PT ;  /* 0x000000ff0b00720c */ /* 0x000fe20003f06270 */
[----:B------:R-:W-:Y:S01]  /*b6f0*/  @!P3 IMAD.IADD R3, R3, 0x1, -R21 ;  /* 0x000000010303b824 */ /* 0x000fe200078e0a15 */
[C---:B------:R-:W-:Y:S01]  /*b700*/  LOP3.LUT R11, R19.reuse, 0x6c, RZ, 0xfc, !PT ;  /* 0x0000006c130b7812 */ /* 0x040fe200078efcff */
[----:B0-----:R-:W-:Y:S01]  /*b710*/  IMAD.MOV.U32 R0, RZ, RZ, R9 ;  /* 0x000000ffff007224 */ /* 0x001fe200078e0009 */
[----:B------:R-:W-:Y:S01]  /*b720*/  LOP3.LUT R9, R19, 0x6a, RZ, 0xfc, !PT ;  /* 0x0000006a13097812 */ /* 0x000fe200078efcff */
[--C-:B------:R-:W-:Y:S01]  /*b730*/  @!P1 IMAD.IADD R15, R15, 0x1, -R21.reuse ;  /* 0x000000010f0f9824 */ /* 0x100fe200078e0a15 */
[----:B------:R-:W-:Y:S01]  /*b740*/  ISETP.GT.U32.AND P3, PT, R21, R3, PT ;  /* 0x000000031500720c */ /* 0x000fe20003f64070 */
[----:B------:R-:W-:Y:S01]  /*b750*/  @!P2 IMAD.MOV R0, RZ, RZ, -R0 ;  /* 0x000000ffff00a224 */ /* 0x000fe200078e0a00 */
[----:B------:R-:W-:Y:S01]  /*b760*/  ISETP.GE.AND P2, PT, R7, RZ, PT ;  /* 0x000000ff0700720c */ /* 0x000fe20003f46270 */
[----:B------:R-:W-:Y:S01]  /*b770*/  @!P5 IMAD.IADD R2, R2, 0x1, -R21 ;  /* 0x000000010202d824 */ /* 0x000fe200078e0a15 */
[----:B------:R-:W-:Y:S01]  /*b780*/  IABS R7, R12 ;  /* 0x0000000c00077213 */ /* 0x000fe20000000000 */
[C---:B------:R-:W-:Y:S01]  /*b790*/  IMAD R4, R21.reuse, R4, R6 ;  /* 0x0000000415047224 */ /* 0x040fe200078e0206 */
[C---:B------:R-:W-:Y:S01]  /*b7a0*/  ISETP.GT.U32.AND P6, PT, R21.reuse, R15, PT ;  /* 0x0000000f1500720c */ /* 0x040fe20003fc4070 */
[----:B------:R0:W-:Y:S01]  /*b7b0*/  STL [R1+0xa8], R0 ;  /* 0x0000a80001007387 */ /* 0x0001e20000100800 */
[----:B------:R-:W-:Y:S01]  /*b7c0*/  ISETP.GT.U32.AND P5, PT, R21, R2, PT ;  /* 0x000000021500720c */ /* 0x000fe20003fa4070 */
[----:B------:R-:W-:Y:S01]  /*b7d0*/  IMAD.HI.U32 R10, R23, R7, RZ ;  /* 0x00000007170a7227 */ /* 0x000fe200078e00ff */
[----:B------:R-:W-:-:S02]  /*b7e0*/  ISETP.GE.AND P1, PT, R13, RZ, PT ;  /* 0x000000ff0d00720c */ /* 0x000fc40003f26270 */
[----:B------:R-:W-:Y:S01]  /*b7f0*/  IABS R6, R9 ;  /* 0x0000000900067213 */ /* 0x000fe20000000000 */
[----:B------:R-:W-:Y:S01]  /*b800*/  @!P3 IMAD.IADD R3, R3, 0x1, -R21 ;  /* 0x000000010303b824 */ /* 0x000fe200078e0a15 */
[----:B------:R-:W-:Y:S01]  /*b810*/  ISETP.GT.U32.AND P3, PT, R21, R4, PT ;  /* 0x000000041500720c */ /* 0x000fe20003f64070 */
[----:B------:R-:W-:Y:S02]  /*b820*/  IMAD.MOV R10, RZ, RZ, -R10 ;  /* 0x000000ffff0a7224 */ /* 0x000fe400078e0a0a */
[----:B------:R-:W-:-:S04]  /*b830*/  IMAD.HI.U32 R16, R23, R6, RZ ;  /* 0x0000000617107227 */ /* 0x000fc800078e00ff */
[----:B------:R-:W-:Y:S01]  /*b840*/  IMAD R7, R21, R10, R7 ;  /* 0x0000000a15077224 */ /* 0x000fe200078e0207 */
[----:B------:R-:W-:Y:S01]  /*b850*/  LOP3.LUT R10, R19, 0x68, RZ, 0xfc, !PT ;  /* 0x00000068130a7812 */ /* 0x000fe200078efcff */
[--C-:B------:R-:W-:Y:S02]  /*b860*/  @!P5 IMAD.IADD R2, R2, 0x1, -R21.reuse ;  /* 0x000000010202d824 */ /* 0x100fe400078e0a15 */
[--C-:B------:R-:W-:Y:S01]  /*b870*/  @!P6 IMAD.IADD R15, R15, 0x1, -R21.reuse ;  /* 0x000000010f0fe824 */ /* 0x100fe200078e0a15 */
[----:B------:R-:W-:Y:S01]  /*b880*/  ISETP.GT.U32.AND P5, PT, R21, R7, PT ;  /* 0x000000071500720c */ /* 0x000fe20003fa4070 */
[----:B------:R-:W-:Y:S01]  /*b890*/  @!P3 IMAD.IADD R4, R4, 0x1, -R21 ;  /* 0x000000010404b824 */ /* 0x000fe200078e0a15 */
[----:B------:R-:W-:Y:S01]  /*b8a0*/  ISETP.GE.AND P6, PT, R5, RZ, PT ;  /* 0x000000ff0500720c */ /* 0x000fe20003fc6270 */
[----:B------:R-:W-:Y:S01]  /*b8b0*/  @!P1 IMAD.MOV R15, RZ, RZ, -R15 ;  /* 0x000000ffff0f9224 */ /* 0x000fe200078e0a0f */
[----:B------:R-:W-:Y:S01]  /*b8c0*/  IABS R5, R11 ;  /* 0x0000000b00057213 */ /* 0x000fe20000000000 */
[----:B------:R-:W-:Y:S01]  /*b8d0*/  IMAD.MOV R16, RZ, RZ, -R16 ;  /* 0x000000ffff107224 */ /* 0x000fe200078e0a10 */
[----:B------:R-:W-:Y:S01]  /*b8e0*/  ISETP.GT.U32.AND P1, PT, R21, R4, PT ;  /* 0x000000041500720c */ /* 0x000fe20003f24070 */
[----:B------:R-:W-:Y:S01]  /*b8f0*/  IMAD.HI.U32 R13, R23, R14, RZ ;  /* 0x0000000e170d7227 */ /* 0x000fe200078e00ff */
[----:B------:R-:W-:Y:S01]  /*b900*/  ISETP.GE.AND P3, PT, R12, RZ, PT ;  /* 0x000000ff0c00720c */ /* 0x000fe20003f66270 */
[----:B------:R-:W-:Y:S01]  /*b910*/  STL [R1+0xa4], R15 ;  /* 0x0000a40f01007387 */ /* 0x000fe20000100800 */
[----:B------:R-:W-:Y:S01]  /*b920*/  IABS R12, R10 ;  /* 0x0000000a000c7213 */ /* 0x000fe20000000000 */
[----:B0-----:R-:W-:-:S02]  /*b930*/  IMAD.MOV.U32 R0, RZ, RZ, R18 ;  /* 0x000000ffff007224 */ /* 0x001fc400078e0012 */
[----:B------:R-:W-:Y:S02]  /*b940*/  @!P5 IMAD.IADD R7, R7, 0x1, -R21 ;  /* 0x000000010707d824 */ /* 0x000fe400078e0a15 */
[C---:B------:R-:W-:Y:S02]  /*b950*/  IMAD R6, R21.reuse, R16, R6 ;  /* 0x0000001015067224 */ /* 0x040fe400078e0206 */
[----:B------:R-:W-:Y:S01]  /*b960*/  IMAD.MOV R13, RZ, RZ, -R13 ;  /* 0x000000ffff0d7224 */ /* 0x000fe200078e0a0d */
[C---:B------:R-:W-:Y:S01]  /*b970*/  ISETP.GT.U32.AND P5, PT, R21.reuse, R7, PT ;  /* 0x000000071500720c */ /* 0x040fe20003fa4070 */
[----:B------:R-:W-:Y:S02]  /*b980*/  @!P4 IMAD.MOV R0, RZ, RZ, -R0 ;  /* 0x000000ffff00c224 */ /* 0x000fe400078e0a00 */
[----:B------:R-:W-:Y:S01]  /*b990*/  @!P1 IMAD.IADD R4, R4, 0x1, -R21 ;  /* 0x0000000104049824 */ /* 0x000fe200078e0a15 */
[----:B------:R-:W-:Y:S01]  /*b9a0*/  ISETP.GT.U32.AND P1, PT, R21, R6, PT ;  /* 0x000000061500720c */ /* 0x000fe20003f24070 */
[----:B------:R-:W-:Y:S01]  /*b9b0*/  IMAD.HI.U32 R17, R23, R5, RZ ;  /* 0x0000000517117227 */ /* 0x000fe200078e00ff */
[----:B------:R0:W-:Y:S03]  /*b9c0*/  STL [R1+0xa0], R0 ;  /* 0x0000a00001007387 */ /* 0x0001e60000100800 */
[----:B------:R-:W-:-:S02]  /*b9d0*/  IMAD R13, R21, R13, R14 ;  /* 0x0000000d150d7224 */ /* 0x000fc400078e020e */
[----:B------:R-:W-:Y:S02]  /*b9e0*/  IMAD.MOV.U32 R14, RZ, RZ, R3 ;  /* 0x000000ffff0e7224 */ /* 0x000fe400078e0003 */
[----:B------:R-:W-:Y:S01]  /*b9f0*/  IMAD.MOV R17, RZ, RZ, -R17 ;  /* 0x000000ffff117224 */ /* 0x000fe200078e0a11 */
[----:B------:R-:W-:Y:S01]  /*ba00*/  ISETP.GT.U32.AND P4, PT, R21, R13, PT ;  /* 0x0000000d1500720c */ /* 0x000fe20003f84070 */
[----:B------:R-:W-:-:S04]  /*ba10*/  IMAD.HI.U32 R3, R23, R12, RZ ;  /* 0x0000000c17037227 */ /* 0x000fc800078e00ff */
[----:B0-----:R-:W-:Y:S01]  /*ba20*/  IMAD.MOV.U32 R0, RZ, RZ, R2 ;  /* 0x000000ffff007224 */ /* 0x001fe200078e0002 */
[----:B------:R-:W-:Y:S01]  /*ba30*/  LOP3.LUT R2, R19, 0x66, RZ, 0xfc, !PT ;  /* 0x0000006613027812 */ /* 0x000fe200078efcff */
[----:B------:R-:W-:Y:S02]  /*ba40*/  @!P0 IMAD.MOV R14, RZ, RZ, -R14 ;  /* 0x000000ffff0e8224 */ /* 0x000fe400078e0a0e */
[----:B------:R-:W-:Y:S01]  /*ba50*/  @!P6 IMAD.MOV R0, RZ, RZ, -R0 ;  /* 0x000000ffff00e224 */ /* 0x000fe200078e0a00 */
[----:B------:R-:W-:Y:S01]  /*ba60*/  ISETP.GE.AND P6, PT, R8, RZ, PT ;  /* 0x000000ff0800720c */ /* 0x000fe20003fc6270 */
[----:B------:R-:W-:Y:S01]  /*ba70*/  IMAD R5, R21, R17, R5 ;  /* 0x0000001115057224 */ /* 0x000fe200078e0205 */
[----:B------:R-:W-:Y:S01]  /*ba80*/  IABS R8, R2 ;  /* 0x0000000200087213 */ /* 0x000fe20000000000 */
[----:B------:R-:W-:Y:S01]  /*ba90*/  IMAD.MOV R3, RZ, RZ, -R3 ;  /* 0x000000ffff037224 */ /* 0x000fe200078e0a03 */
[----:B------:R-:W-:Y:S01]  /*baa0*/  STL [R1+0x9c], R14 ;  /* 0x00009c0e01007387 */ /* 0x000fe20000100800 */
[--C-:B------:R-:W-:Y:S01]  /*bab0*/  @!P5 IMAD.IADD R7, R7, 0x1, -R21.reuse ;  /* 0x000000010707d824 */ /* 0x100fe200078e0a15 */
[----:B------:R-:W-:Y:S01]  /*bac0*/  ISETP.GE.AND P5, PT, R11, RZ, PT ;  /* 0x000000ff0b00720c */ /* 0x000fe20003fa6270 */
[--C-:B------:R-:W-:Y:S01]  /*bad0*/  @!P1 IMAD.IADD R6, R6, 0x1, -R21.reuse ;  /* 0x0000000106069824 */ /* 0x100fe200078e0a15 */
[----:B------:R0:W-:Y:S01]  /*bae0*/  STL [R1+0x94], R0 ;  /* 0x0000940001007387 */ /* 0x0001e20000100800 */
[C---:B------:R-:W-:Y:S01]  /*baf0*/  ISETP.GT.U32.AND P0, PT, R21.reuse, R5, PT ;  /* 0x000000051500720c */ /* 0x040fe20003f04070 */
[----:B------:R-:W-:Y:S01]  /*bb00*/  IMAD R11, R21, R3, R12 ;  /* 0x00000003150b7224 */ /* 0x000fe200078e020c */
[C---:B------:R-:W-:Y:S01]  /*bb10*/  LOP3.LUT R17, R19.reuse, 0x40, RZ, 0xfc, !PT ;  /* 0x0000004013117812 */ /* 0x040fe200078efcff */
[----:B------:R-:W-:Y:S01]  /*bb20*/  IMAD.MOV.U32 R3, RZ, RZ, R8 ;  /* 0x000000ffff037224 */ /* 0x000fe200078e0008 */
[----:B------:R-:W-:Y:S01]  /*bb30*/  LOP3.LUT R8, R19, 0x64, RZ, 0xfc, !PT ;  /* 0x0000006413087812 */ /* 0x000fe200078efcff */
[----:B------:R-:W-:Y:S01]  /*bb40*/  @!P4 IMAD.IADD R13, R13, 0x1, -R21 ;  /* 0x000000010d0dc824 */ /* 0x000fe200078e0a15 */
[----:B------:R-:W-:Y:S01]  /*bb50*/  ISETP.GE.AND P4, PT, R9, RZ, PT ;  /* 0x000000ff0900720c */ /* 0x000fe20003f86270 */
[----:B0-----:R-:W-:-:S02]  /*bb60*/  IMAD.MOV.U32 R0, RZ, RZ, R4 ;  /* 0x000000ffff007224 */ /* 0x001fc400078e0004 */
[----:B------:R-:W-:-:S04]  /*bb70*/  IMAD.HI.U32 R4, R23, R3, RZ ;  /* 0x0000000317047227 */ /* 0x000fc800078e00ff */
[----:B------:R-:W-:Y:S01]  /*bb80*/  @!P2 IMAD.MOV R0, RZ, RZ, -R0 ;  /* 0x000000ffff00a224 */ /* 0x000fe200078e0a00 */
[----:B------:R-:W-:Y:S01]  /*bb90*/  ISETP.GT.U32.AND P2, PT, R21, R6, PT ;  /* 0x000000061500720c */ /* 0x000fe20003f44070 */
[----:B------:R-:W-:Y:S02]  /*bba0*/  IMAD.MOV R4, RZ, RZ, -R4 ;  /* 0x000000ffff047224 */ /* 0x000fe400078e0a04 */
[----:B------:R-:W-:Y:S01]  /*bbb0*/  @!P0 IMAD.IADD R5, R5, 0x1, -R21 ;  /* 0x0000000105058824 */ /* 0x000fe200078e0a15 */
[----:B------:R0:W-:Y:S01]  /*bbc0*/  STL [R1+0x90], R0 ;  /* 0x0000900001007387 */ /* 0x0001e20000100800 */
[C---:B------:R-:W-:Y:S01]  /*bbd0*/  IMAD R3, R21.reuse, R4, R3 ;  /* 0x0000000415037224 */ /* 0x040fe200078e0203 */
[C---:B------:R-:W-:Y:S02]  /*bbe0*/  ISETP.GT.U32.AND P0, PT, R21.reuse, R13, PT ;  /* 0x0000000d1500720c */ /* 0x040fe40003f04070 */
[----:B------:R-:W-:Y:S02]  /*bbf0*/  ISETP.GT.U32.AND P1, PT, R21, R5, PT ;  /* 0x000000051500720c */ /* 0x000fe40003f24070 */
[----:B------:R-:W-:-:S03]  /*bc00*/  LOP3.LUT R4, R19, 0x62, RZ, 0xfc, !PT ;  /* 0x0000006213047812 */ /* 0x000fc600078efcff */
[----:B------:R-:W-:Y:S01]  /*bc10*/  @!P2 IMAD.IADD R6, R6, 0x1, -R21 ;  /* 0x000000010606a824 */ /* 0x000fe200078e0a15 */
[C---:B------:R-:W-:Y:S01]  /*bc20*/  ISETP.GT.U32.AND P2, PT, R21.reuse, R3, PT ;  /* 0x000000031500720c */ /* 0x040fe20003f44070 */
[----:B0-----:R-:W-:Y:S01]  /*bc30*/  IMAD.MOV.U32 R0, RZ, RZ, R7 ;  /* 0x000000ffff007224 */ /* 0x001fe200078e0007 */
[----:B------:R-:W-:Y:S02]  /*bc40*/  IABS R7, R8 ;  /* 0x0000000800077213 */ /* 0x000fe40000000000 */
[----:B------:R-:W-:Y:S01]  /*bc50*/  IABS R14, R4 ;  /* 0x00000004000e7213 */ /* 0x000fe20000000000 */
[----:B------:R-:W-:Y:S01]  /*bc60*/  @!P3 IMAD.MOV R0, RZ, RZ, -R0 ;  /* 0x000000ffff00b224 */ /* 0x000fe200078e0a00 */
[----:B------:R-:W-:Y:S01]  /*bc70*/  ISETP.GT.U32.AND P3, PT, R21, R11, PT ;  /* 0x0000000b1500720c */ /* 0x000fe20003f64070 */
[----:B------:R-:W-:-:S03]  /*bc80*/  IMAD.HI.U32 R9, R23, R7, RZ ;  /* 0x0000000717097227 */ /* 0x000fc600078e00ff */
[----:B------:R0:W-:Y:S01]  /*bc90*/  STL [R1+0x8c], R0 ;  /* 0x00008c0001007387 */ /* 0x0001e20000100800 */
[--C-:B------:R-:W-:Y:S01]  /*bca0*/  @!P1 IMAD.IADD R5, R5, 0x1, -R21.reuse ;  /* 0x0000000105059824 */ /* 0x100fe200078e0a15 */
[----:B------:R-:W-:Y:S01]  /*bcb0*/  ISETP.GE.AND P1, PT, R2, RZ, PT ;  /* 0x000000ff0200720c */ /* 0x000fe20003f26270 */
[--C-:B------:R-:W-:Y:S02]  /*bcc0*/  @!P2 IMAD.IADD R3, R3, 0x1, -R21.reuse ;  /* 0x000000010303a824 */ /* 0x100fe400078e0a15 */
[----:B------:R-:W-:Y:S01]  /*bcd0*/  @!P0 IMAD.IADD R13, R13, 0x1, -R21 ;  /* 0x000000010d0d8824 */ /* 0x000fe200078e0a15 */
[----:B------:R-:W-:Y:S01]  /*bce0*/  ISETP.GE.AND P0, PT, R10, RZ, PT ;  /* 0x000000ff0a00720c */ /* 0x000fe20003f06270 */
[----:B------:R-:W-:Y:S01]  /*bcf0*/  IMAD.MOV R2, RZ, RZ, -R9 ;  /* 0x000000ffff027224 */ /* 0x000fe200078e0a09 */
[----:B------:R-:W-:Y:S01]  /*bd00*/  LOP3.LUT R9, R19, 0x60, RZ, 0xfc, !PT ;  /* 0x0000006013097812 */ /* 0x000fe200078efcff */
[----:B------:R-:W-:Y:S01]  /*bd10*/  @!P3 IMAD.IADD R11, R11, 0x1, -R21 ;  /* 0x000000010b0bb824 */ /* 0x000fe200078e0a15 */
[----:B------:R-:W-:Y:S01]  /*bd20*/  ISETP.GE.AND P3, PT, R8, RZ, PT ;  /* 0x000000ff0800720c */ /* 0x000fe20003f66270 */
[----:B------:R-:W-:Y:S01]  /*bd30*/  IMAD.HI.U32 R12, R23, R14, RZ ;  /* 0x0000000e170c7227 */ /* 0x000fe200078e00ff */
[----:B------:R-:W-:-:S02]  /*bd40*/  LOP3.LUT R8, R19, 0x5e, RZ, 0xfc, !PT ;  /* 0x0000005e13087812 */ /* 0x000fc400078efcff */
[C---:B------:R-:W-:Y:S01]  /*bd50*/  ISETP.GT.U32.AND P2, PT, R21.reuse, R11, PT ;  /* 0x0000000b1500720c */ /* 0x040fe20003f44070 */
[C---:B------:R-:W-:Y:S01]  /*bd60*/  IMAD R2, R21.reuse, R2, R7 ;  /* 0x0000000215027224 */ /* 0x040fe200078e0207 */
[----:B------:R-:W-:Y:S01]  /*bd70*/  IABS R7, R9 ;  /* 0x0000000900077213 */ /* 0x000fe20000000000 */
[----:B------:R-:W-:Y:S01]  /*bd80*/  IMAD.MOV.U32 R15, RZ, RZ, R13 ;  /* 0x000000ffff0f7224 */ /* 0x000fe200078e000d */
[----:B------:R-:W-:Y:S01]  /*bd90*/  IABS R10, R8 ;  /* 0x00000008000a7213 */ /* 0x000fe20000000000 */
[----:B------:R-:W-:Y:S02]  /*bda0*/  IMAD.MOV R12, RZ, RZ, -R12 ;  /* 0x000000ffff0c7224 */ /* 0x000fe400078e0a0c */
[----:B------:R-:W-:Y:S01]  /*bdb0*/  @!P6 IMAD.MOV R15, RZ, RZ, -R15 ;  /* 0x000000ffff0fe224 */ /* 0x000fe200078e0a0f */
[C---:B------:R-:W-:Y:S01]  /*bdc0*/  ISETP.GT.U32.AND P6, PT, R21.reuse, R2, PT ;  /* 0x000000021500720c */ /* 0x040fe20003fc4070 */
[----:B------:R-:W-:Y:S02]  /*bdd0*/  IMAD R14, R21, R12, R14 ;  /* 0x0000000c150e7224 */ /* 0x000fe400078e020e */
[----:B0-----:R-:W-:Y:S01]  /*bde0*/  IMAD.MOV.U32 R0, RZ, RZ, R5 ;  /* 0x000000ffff007224 */ /* 0x001fe200078e0005 */
[----:B------:R-:W-:Y:S01]  /*bdf0*/  STL [R1+0x7c], R15 ;  /* 0x00007c0f01007387 */ /* 0x000fe20000100800 */
[----:B------:R-:W-:Y:S01]  /*be00*/  @!P2 IMAD.IADD R11, R11, 0x1, -R21 ;  /* 0x000000010b0ba824 */ /* 0x000fe200078e0a15 */
[C---:B------:R-:W-:Y:S01]  /*be10*/  ISETP.GT.U32.AND P2, PT, R21.reuse, R14, PT ;  /* 0x0000000e1500720c */ /* 0x040fe20003f44070 */
[----:B------:R-:W-:Y:S01]  /*be20*/  @!P5 IMAD.MOV R0, RZ, RZ, -R0 ;  /* 0x000000ffff00d224 */ /* 0x000fe200078e0a00 */
[----:B------:R-:W-:Y:S01]  /*be30*/  ISETP.GT.U32.AND P5, PT, R21, R3, PT ;  /* 0x000000031500720c */ /* 0x000fe20003fa4070 */
[----:B------:R-:W-:-:S02]  /*be40*/  IMAD.MOV.U32 R5, RZ, RZ, R7 ;  /* 0x000000ffff057224 */ /* 0x000fc400078e0007 */
[----:B------:R-:W-:Y:S01]  /*be50*/  IMAD.MOV.U32 R7, RZ, RZ, R6 ;  /* 0x000000ffff077224 */ /* 0x000fe200078e0006 */
[----:B------:R0:W-:Y:S01]  /*be60*/  STL [R1], R0 ;  /* 0x0000000001007387 */ /* 0x0001e20000100800 */
[----:B------:R-:W-:Y:S01]  /*be70*/  @!P6 IMAD.IADD R2, R2, 0x1, -R21 ;  /* 0x000000010202e824 */ /* 0x000fe200078e0a15 */
[----:B------:R-:W-:Y:S01]  /*be80*/  ISETP.GE.AND P6, PT, R8, RZ, PT ;  /* 0x000000ff0800720c */ /* 0x000fe20003fc6270 */
[----:B------:R-:W-:Y:S01]  /*be90*/  IMAD.HI.U32 R6, R23, R5, RZ ;  /* 0x0000000517067227 */ /* 0x000fe200078e00ff */
[----:B------:R-:W-:-:S03]  /*bea0*/  LOP3.LUT R8, R19, 0x5c, RZ, 0xfc, !PT ;  /* 0x0000005c13087812 */ /* 0x000fc600078efcff */
[----:B------:R-:W-:Y:S01]  /*beb0*/  @!P4 IMAD.MOV R7, RZ, RZ, -R7 ;  /* 0x000000ffff07c224 */ /* 0x000fe200078e0a07 */
[----:B------:R-:W-:Y:S01]  /*bec0*/  ISETP.GE.AND P4, PT, R4, RZ, PT ;  /* 0x000000ff0400720c */ /* 0x000fe20003f86270 */
[----:B------:R-:W-:Y:S01]  /*bed0*/  @!P2 IMAD.IADD R14, R14, 0x1, -R21 ;  /* 0x000000010e0ea824 */ /* 0x000fe200078e0a15 */
[----:B------:R-:W-:Y:S01]  /*bee0*/  ISETP.GT.U32.AND P2, PT, R21, R2, PT ;  /* 0x000000021500720c */ /* 0x000fe20003f44070 */
[----:B0-----:R-:W-:Y:S01]  /*bef0*/  IMAD.MOV.U32 R0, RZ, RZ, R11 ;  /* 0x000000ffff007224 */ /* 0x001fe200078e000b */
[----:B------:R-:W-:Y:S01]  /*bf00*/  STL [R1+0x1908], R7 ;  /* 0x0019080701007387 */ /* 0x000fe20000100800 */
[----:B------:R-:W-:Y:S01]  /*bf10*/  IMAD.HI.U32 R4, R23, R10, RZ ;  /* 0x0000000a17047227 */ /* 0x000fe200078e00ff */
[----:B------:R-:W-:Y:S02]  /*bf20*/  IABS R13, R8 ;  /* 0x00000008000d7213 */ /* 0x000fe40000000000 */
[----:B------:R-:W-:Y:S01]  /*bf30*/  LOP3.LUT R11, R19, 0x5a, RZ, 0xfc, !PT ;  /* 0x0000005a130b7812 */ /* 0x000fe200078efcff */
[----:B------:R-:W-:Y:S01]  /*bf40*/  @!P0 IMAD.MOV R0, RZ, RZ, -R0 ;  /* 0x000000ffff008224 */ /* 0x000fe200078e0a00 */
[----:B------:R-:W-:Y:S01]  /*bf50*/  ISETP.GT.U32.AND P0, PT, R21, R14, PT ;  /* 0x0000000e1500720c */ /* 0x000fe20003f04070 */
[----:B------:R-:W-:Y:S01]  /*bf60*/  IMAD.MOV R6, RZ, RZ, -R6 ;  /* 0x000000ffff067224 */ /* 0x000fe200078e0a06 */
[----:B------:R-:W-:Y:S01]  /*bf70*/  IABS R12, R11 ;  /* 0x0000000b000c7213 */ /* 0x000fe20000000000 */
[----:B------:R-:W-:Y:S01]  /*bf80*/  @!P5 IMAD.IADD R3, R3, 0x1, -R21 ;  /* 0x000000010303d824 */ /* 0x000fe200078e0a15 */
[----:B------:R-:W-:Y:S01]  /*bf90*/  ISETP.GE.AND P5, PT, R9, RZ, PT ;  /* 0x000000ff0900720c */ /* 0x000fe20003fa6270 */
[----:B------:R-:W-:Y:S01]  /*bfa0*/  IMAD.MOV R4, RZ, RZ, -R4 ;  /* 0x000000ffff047224 */ /* 0x000fe200078e0a04 */
[----:B------:R0:W-:Y:S01]  /*bfb0*/  STL [R1+0x88], R0 ;  /* 0x0000880001007387 */ /* 0x0001e20000100800 */
[----:B------:R-:W-:Y:S01]  /*bfc0*/  IMAD R9, R21, R6, R5 ;  /* 0x0000000615097224 */ /* 0x000fe200078e0205 */
[----:B------:R-:W-:Y:S01]  /*bfd0*/  LOP3.LUT R5, R19, 0x56, RZ, 0xfc, !PT ;  /* 0x0000005613057812 */ /* 0x000fe200078efcff */
[----:B------:R-:W-:Y:S01]  /*bfe0*/  IMAD R6, R21, R4, R10 ;  /* 0x0000000415067224 */ /* 0x000fe200078e020a */
[----:B------:R-:W-:Y:S01]  /*bff0*/  LOP3.LUT R4, R19, 0x58, RZ, 0xfc, !PT ;  /* 0x0000005813047812 */ /* 0x000fe200078efcff */
[----:B------:R-:W-:Y:S01]  /*c000*/  IMAD.HI.U32 R15, R23, R13, RZ ;  /* 0x0000000d170f7227 */ /* 0x000fe200078e00ff */
[----:B------:R-:W-:-:S03]  /*c010*/  IABS R10, R5 ;  /* 0x00000005000a7213 */ /* 0x000fc60000000000 */
[----:B------:R-:W-:Y:S01]  /*c020*/  @!P2 IMAD.IADD R2, R2, 0x1, -R21 ;  /* 0x000000010202a824 */ /* 0x000fe200078e0a15 */
[C---:B------:R-:W-:Y:S01]  /*c030*/  ISETP.GT.U32.AND P2, PT, R21.reuse, R6, PT ;  /* 0x000000061500720c */ /* 0x040fe20003f44070 */
[----:B0-----:R-:W-:Y:S01]  /*c040*/  IMAD.MOV.U32 R0, RZ, RZ, R3 ;  /* 0x000000ffff007224 */ /* 0x001fe200078e0003 */
[----:B------:R-:W-:Y:S01]  /*c050*/  IABS R3, R4 ;  /* 0x0000000400037213 */ /* 0x000fe20000000000 */
[----:B------:R-:W-:Y:S02]  /*c060*/  IMAD.MOV R15, RZ, RZ, -R15 ;  /* 0x000000ffff0f7224 */ /* 0x000fe400078e0a0f */
[----:B------:R-:W-:Y:S01]  /*c070*/  @!P1 IMAD.MOV R0, RZ, RZ, -R0 ;  /* 0x000000ffff009224 */ /* 0x000fe200078e0a00 */
[C---:B------:R-:W-:Y:S01]  /*c080*/  ISETP.GT.U32.AND P1, PT, R21.reuse, R9, PT ;  /* 0x000000091500720c */ /* 0x040fe20003f24070 */
[----:B------:R-:W-:Y:S01]  /*c090*/  @!P0 IMAD.IADD R14, R14, 0x1, -R21 ;  /* 0x000000010e0e8824 */ /* 0x000fe200078e0a15 */
[----:B------:R-:W-:Y:S01]  /*c0a0*/  ISETP.GE.AND P0, PT, R8, RZ, PT ;  /* 0x000000ff0800720c */ /* 0x000fe20003f06270 */
[----:B------:R-:W-:Y:S01]  /*c0b0*/  IMAD R8, R21, R15, R13 ;  /* 0x0000000f15087224 */ /* 0x000fe200078e020d */
[----:B------:R0:W-:Y:S01]  /*c0c0*/  STL [R1+0x84], R0 ;  /* 0x0000840001007387 */ /* 0x0001e20000100800 */
[----:B------:R-:W-:-:S04]  /*c0d0*/  IMAD.HI.U32 R15, R23, R12, RZ ;  /* 0x0000000c170f7227 */ /* 0x000fc800078e00ff */
[----:B------:R-:W-:Y:S02]  /*c0e0*/  @!P2 IMAD.IADD R6, R6, 0x1, -R21 ;  /* 0x000000010606a824 */ /* 0x000fe400078e0a15 */
[----:B------:R-:W-:-:S04]  /*c0f0*/  IMAD.HI.U32 R13, R23, R3, RZ ;  /* 0x00000003170d7227 */ /* 0x000fc800078e00ff */
[----:B------:R-:W-:Y:S01]  /*c100*/  @!P1 IMAD.IADD R9, R9, 0x1, -R21 ;  /* 0x0000000109099824 */ /* 0x000fe200078e0a15 */
[----:B------:R-:W-:Y:S01]  /*c110*/  ISETP.GT.U32.AND P1, PT, R21, R8, PT ;  /* 0x000000081500720c */ /* 0x000fe20003f24070 */
        /* <DEDUP_REMOVED lines=12> */
[--C-:B------:R-:W-:Y:S01]  /*c1e0*/  @!P2 IMAD.IADD R9, R9, 0x1, -R21.reuse ;  /* 0x000000010909a824 */ /* 0x100fe200078e0a15 */
[C---:B------:R-:W-:Y:S01]  /*c1f0*/  ISETP.GT.U32.AND P2, PT, R21.reuse, R12, PT ;  /* 0x0000000c1500720c */ /* 0x040fe20003f44070 */
[----:B------:R-:W-:Y:S01]  /*c200*/  @!P3 IMAD.IADD R6, R6, 0x1, -R21 ;  /* 0x000000010606b824 */ /* 0x000fe200078e0a15 */
[----:B------:R-:W-:Y:S01]  /*c210*/  ISETP.GT.U32.AND P3, PT, R21, R3, PT ;  /* 0x000000031500720c */ /* 0x000fe20003f64070 */
[----:B0-----:R-:W-:Y:S01]  /*c220*/  IMAD.MOV.U32 R0, RZ, RZ, R14 ;  /* 0x000000ffff007224 */ /* 0x001fe200078e000e */
[----:B------:R-:W-:Y:S01]  /*c230*/  LOP3.LUT R14, R19, 0x3e, RZ, 0xfc, !PT ;  /* 0x0000003e130e7812 */ /* 0x000fe200078efcff */
[----:B------:R-:W-:-:S02]  /*c240*/  IMAD.MOV.U32 R7, RZ, RZ, R9 ;  /* 0x000000ffff077224 */ /* 0x000fc400078e0009 */
[----:B------:R-:W-:Y:S01]  /*c250*/  @!P4 IMAD.MOV R0, RZ, RZ, -R0 ;  /* 0x000000ffff00c224 */ /* 0x000fe200078e0a00 */
[----:B------:R-:W-:Y:S01]  /*c260*/  ISETP.GE.AND P4, PT, R11, RZ, PT ;  /* 0x000000ff0b00720c */ /* 0x000fe20003f86270 */
[----:B------:R-:W-:Y:S01]  /*c270*/  IMAD.MOV R11, RZ, RZ, -R2 ;  /* 0x000000ffff0b7224 */ /* 0x000fe200078e0a02 */
[----:B------:R-:W-:Y:S01]  /*c280*/  LOP3.LUT R2, R19, 0x54, RZ, 0xfc, !PT ;  /* 0x0000005413027812 */ /* 0x000fe200078efcff */
[----:B------:R-:W-:Y:S01]  /*c290*/  @!P5 IMAD.MOV R7, RZ, RZ, -R7 ;  /* 0x000000ffff07d224 */ /* 0x000fe200078e0a07 */
[----:B------:R0:W-:Y:S01]  /*c2a0*/  STL [R1+0x2a0], R0 ;  /* 0x0002a00001007387 */ /* 0x0001e20000100800 */
[----:B------:R-:W-:Y:S01]  /*c2b0*/  IMAD R10, R21, R11, R10 ;  /* 0x0000000b150a7224 */ /* 0x000fe200078e020a */
[----:B------:R-:W-:Y:S01]  /*c2c0*/  IABS R11, R2 ;  /* 0x00000002000b7213 */ /* 0x000fe20000000000 */
[--C-:B------:R-:W-:Y:S01]  /*c2d0*/  @!P1 IMAD.IADD R8, R8, 0x1, -R21.reuse ;  /* 0x0000000108089824 */ /* 0x100fe200078e0a15 */
[----:B------:R-:W-:Y:S01]  /*c2e0*/  ISETP.GE.AND P1, PT, R5, RZ, PT ;  /* 0x000000ff0500720c */ /* 0x000fe20003f26270 */
[----:B------:R-:W-:Y:S01]  /*c2f0*/  STL [R1+0x74], R7 ;  /* 0x0000740701007387 */ /* 0x000fe20000100800 */
[----:B------:R-:W-:Y:S01]  /*c300*/  @!P2 IMAD.IADD R12, R12, 0x1, -R21 ;  /* 0x000000010c0ca824 */ /* 0x000fe200078e0a15 */
[----:B------:R-:W-:Y:S01]  /*c310*/  ISETP.GE.AND P5, PT, R4, RZ, PT ;  /* 0x000000ff0400720c */ /* 0x000fe20003fa6270 */
[----:B------:R-:W-:Y:S01]  /*c320*/  IMAD.MOV.U32 R9, RZ, RZ, R11 ;  /* 0x000000ffff097224 */ /* 0x000fe200078e000b */
[----:B------:R-:W-:Y:S01]  /*c330*/  LOP3.LUT R4, R19, 0x52, RZ, 0xfc, !PT ;  /* 0x0000005213047812 */ /* 0x000fe200078efcff */
[----:B0-----:R-:W-:Y:S01]  /*c340*/  IMAD.MOV.U32 R0, RZ, RZ, R6 ;  /* 0x000000ffff007224 */ /* 0x001fe200078e0006 */
[----:B------:R-:W-:Y:S01]  /*c350*/  ISETP.GT.U32.AND P2, PT, R21, R12, PT ;  /* 0x0000000c1500720c */ /* 0x000fe20003f44070 */
[----:B------:R-:W-:Y:S01]  /*c360*/  IMAD.HI.U32 R6, R23, R9, RZ ;  /* 0x0000000917067227 */ /* 0x000fe200078e00ff */
[----:B------:R-:W-:-:S03]  /*c370*/  IABS R11, R4 ;  /* 0x00000004000b7213 */ /* 0x000fc60000000000 */
[----:B------:R-:W-:Y:S01]  /*c380*/  @!P6 IMAD.MOV R0, RZ, RZ, -R0 ;  /* 0x000000ffff00e224 */ /* 0x000fe200078e0a00 */
[----:B------:R-:W-:Y:S01]  /*c390*/  ISETP.GT.U32.AND P6, PT, R21, R10, PT ;  /* 0x0000000a1500720c */ /* 0x000fe20003fc4070 */
[----:B------:R-:W-:Y:S01]  /*c3a0*/  IMAD.MOV R5, RZ, RZ, -R6 ;  /* 0x000000ffff057224 */ /* 0x000fe200078e0a06 */
[----:B------:R-:W-:Y:S01]  /*c3b0*/  LOP3.LUT R6, R19, 0x50, RZ, 0xfc, !PT ;  /* 0x0000005013067812 */ /* 0x000fe200078efcff */
[----:B------:R-:W-:Y:S01]  /*c3c0*/  @!P3 IMAD.IADD R3, R3, 0x1, -R21 ;  /* 0x000000010303b824 */ /* 0x000fe200078e0a15 */
[----:B------:R0:W-:Y:S01]  /*c3d0*/  STL [R1+0x1ac], R0 ;  /* 0x0001ac0001007387 */ /* 0x0001e20000100800 */
[----:B------:R-:W-:Y:S01]  /*c3e0*/  IMAD R5, R21, R5, R9 ;  /* 0x0000000515057224 */ /* 0x000fe200078e0209 */
[----:B------:R-:W-:Y:S01]  /*c3f0*/  IABS R9, R6 ;  /* 0x0000000600097213 */ /* 0x000fe20000000000 */
[----:B------:R-:W-:Y:S01]  /*c400*/  IMAD.HI.U32 R13, R23, R11, RZ ;  /* 0x0000000b170d7227 */ /* 0x000fe200078e00ff */
[----:B------:R-:W-:-:S03]  /*c410*/  ISETP.GT.U32.AND P3, PT, R21, R3, PT ;  /* 0x000000031500720c */ /* 0x000fc60003f64070 */
[----:B------:R-:W-:Y:S02]  /*c420*/  IMAD.MOV R13, RZ, RZ, -R13 ;  /* 0x000000ffff0d7224 */ /* 0x000fe400078e0a0d */
[--C-:B------:R-:W-:Y:S02]  /*c430*/  @!P6 IMAD.IADD R10, R10, 0x1, -R21.reuse ;  /* 0x000000010a0ae824 */ /* 0x100fe400078e0a15 */
[----:B0-----:R-:W-:Y:S02]  /*c440*/  IMAD.MOV.U32 R0, RZ, RZ, R8 ;  /* 0x000000ffff007224 */ /* 0x001fe400078e0008 */
[--C-:B------:R-:W-:Y:S01]  /*c450*/  @!P2 IMAD.IADD R12, R12, 0x1, -R21.reuse ;  /* 0x000000010c0ca824 */ /* 0x100fe200078e0a15 */
[C---:B------:R-:W-:Y:S01]  /*c460*/  ISETP.GT.U32.AND P6, PT, R21.reuse, R10, PT ;  /* 0x0000000a1500720c */ /* 0x040fe20003fc4070 */
[----:B------:R-:W-:Y:S01]  /*c470*/  @!P0 IMAD.MOV R0, RZ, RZ, -R0 ;  /* 0x000000ffff008224 */ /* 0x000fe200078e0a00 */
[----:B------:R-:W-:Y:S01]  /*c480*/  ISETP.GT.U32.AND P0, PT, R21, R5, PT ;  /* 0x000000051500720c */ /* 0x000fe20003f04070 */
[----:B------:R-:W-:Y:S01]  /*c490*/  @!P3 IMAD.IADD R3, R3, 0x1, -R21 ;  /* 0x000000010303b824 */ /* 0x000fe200078e0a15 */
[----:B------:R-:W-:Y:S01]  /*c4a0*/  ISETP.GE.AND P3, PT, R4, RZ, PT ;  /* 0x000000ff0400720c */ /* 0x000fe20003f66270 */
[----:B------:R-:W-:Y:S01]  /*c4b0*/  IMAD R4, R21, R13, R11 ;  /* 0x0000000d15047224 */ /* 0x000fe200078e020b */
[----:B------:R-:W-:Y:S01]  /*c4c0*/  ISETP.GE.AND P2, PT, R2, RZ, PT ;  /* 0x000000ff0200720c */ /* 0x000fe20003f46270 */
[----:B------:R0:W-:Y:S01]  /*c4d0*/  STL [R1+0x1b0], R0 ;  /* 0x0001b00001007387 */ /* 0x0001e20000100800 */
[----:B------:R-:W-:Y:S01]  /*c4e0*/  LOP3.LUT R2, R19, 0x4e, RZ, 0xfc, !PT ;  /* 0x0000004e13027812 */ /* 0x000fe200078efcff */
[----:B------:R-:W-:-:S03]  /*c4f0*/  IMAD.HI.U32 R8, R23, R9, RZ ;  /* 0x0000000917087227 */ /* 0x000fc600078e00ff */
[----:B------:R-:W-:Y:S01]  /*c500*/  IABS R11, R2 ;  /* 0x00000002000b7213 */ /* 0x000fe20000000000 */
[--C-:B------:R-:W-:Y:S01]  /*c510*/  @!P6 IMAD.IADD R10, R10, 0x1, -R21.reuse ;  /* 0x000000010a0ae824 */ /* 0x100fe200078e0a15 */
[----:B------:R-:W-:Y:S01]  /*c520*/  ISETP.GT.U32.AND P6, PT, R21, R4, PT ;  /* 0x000000041500720c */ /* 0x000fe20003fc4070 */
[----:B------:R-:W-:Y:S02]  /*c530*/  @!P0 IMAD.IADD R5, R5, 0x1, -R21 ;  /* 0x0000000105058824 */ /* 0x000fe400078e0a15 */
[----:B0-----:R-:W-:Y:S02]  /*c540*/  IMAD.MOV.U32 R0, RZ, RZ, R12 ;  /* 0x000000ffff007224 */ /* 0x001fe400078e000c */
[----:B------:R-:W-:Y:S01]  /*c550*/  IMAD.MOV R8, RZ, RZ, -R8 ;  /* 0x000000ffff087224 */ /* 0x000fe200078e0a08 */
[----:B------:R-:W-:Y:S01]  /*c560*/  ISETP.GT.U32.AND P0, PT, R21, R5, PT ;  /* 0x000000051500720c */ /* 0x000fe20003f04070 */
[----:B------:R-:W-:Y:S01]  /*c570*/  @!P4 IMAD.MOV R0, RZ, RZ, -R0 ;  /* 0x000000ffff00c224 */ /* 0x000fe200078e0a00 */
[----:B------:R-:W-:Y:S01]  /*c580*/  ISETP.GE.AND P4, PT, R6, RZ, PT ;  /* 0x000000ff0600720c */ /* 0x000fe20003f86270 */
[----:B------:R-:W-:-:S02]  /*c590*/  IMAD.MOV.U32 R6, RZ, RZ, R11 ;  /* 0x000000ffff067224 */ /* 0x000fc400078e000b */
[----:B------:R-:W-:Y:S01]  /*c5a0*/  IMAD R9, R21, R8, R9 ;  /* 0x0000000815097224 */ /* 0x000fe200078e0209 */
[----:B------:R0:W-:Y:S01]  /*c5b0*/  STL [R1+0x1b8], R0 ;  /* 0x0001b80001007387 */ /* 0x0001e20000100800 */
[----:B------:R-:W-:Y:S01]  /*c5c0*/  IMAD.MOV.U32 R7, RZ, RZ, R3 ;  /* 0x000000ffff077224 */ /* 0x000fe200078e0003 */
[----:B------:R-:W-:Y:S01]  /*c5d0*/  LOP3.LUT R3, R19, 0x4c, RZ, 0xfc, !PT ;  /* 0x0000004c13037812 */ /* 0x000fe200078efcff */
[----:B------:R-:W-:-:S04]  /*c5e0*/  IMAD.HI.U32 R8, R23, R6, RZ ;  /* 0x0000000617087227 */ /* 0x000fc800078e00ff */
[----:B------:R-:W-:Y:S01]  /*c5f0*/  @!P5 IMAD.MOV R7, RZ, RZ, -R7 ;  /* 0x000000ffff07d224 */ /* 0x000fe200078e0a07 */
[C---:B------:R-:W-:Y:S01]  /*c600*/  ISETP.GT.U32.AND P5, PT, R21.reuse, R9, PT ;  /* 0x000000091500720c */ /* 0x040fe20003fa4070 */
[--C-:B------:R-:W-:Y:S01]  /*c610*/  @!P6 IMAD.IADD R4, R4, 0x1, -R21.reuse ;  /* 0x000000010404e824 */ /* 0x100fe200078e0a15 */
[----:B------:R-:W-:Y:S01]  /*c620*/  ISETP.GE.AND P6, PT, R2, RZ, PT ;  /* 0x000000ff0200720c */ /* 0x000fe20003fc6270 */
[----:B0-----:R-:W-:Y:S01]  /*c630*/  IMAD.MOV.U32 R0, RZ, RZ, R10 ;  /* 0x000000ffff007224 */ /* 0x001fe200078e000a */
[----:B------:R-:W-:Y:S01]  /*c640*/  STL [R1+0x204], R7 ;  /* 0x0002040701007387 */ /* 0x000fe20000100800 */
[----:B------:R-:W-:Y:S01]  /*c650*/  IMAD.MOV R8, RZ, RZ, -R8 ;  /* 0x000000ffff087224 */ /* 0x000fe200078e0a08 */
[----:B------:R-:W-:Y:S01]  /*c660*/  IABS R10, R3 ;  /* 0x00000003000a7213 */ /* 0x000fe20000000000 */
[----:B------:R-:W-:Y:S01]  /*c670*/  @!P1 IMAD.MOV R0, RZ, RZ, -R0 ;  /* 0x000000ffff009224 */ /* 0x000fe200078e0a00 */
[----:B------:R-:W-:Y:S01]  /*c680*/  ISETP.GT.U32.AND P1, PT, R21, R4, PT ;  /* 0x000000041500720c */ /* 0x000fe20003f24070 */
[--C-:B------:R-:W-:Y:S01]  /*c690*/  @!P0 IMAD.IADD R5, R5, 0x1, -R21.reuse ;  /* 0x0000000105058824 */ /* 0x100fe200078e0a15 */
[----:B------:R-:W-:Y:S01]  /*c6a0*/  ISETP.GE.AND P0, PT, R3, RZ, PT ;  /* 0x000000ff0300720c */ /* 0x000fe20003f06270 */
[----:B------:R-:W-:Y:S01]  /*c6b0*/  IMAD R3, R21, R8, R6 ;  /* 0x0000000815037224 */ /* 0x000fe200078e0206 */
[----:B------:R0:W-:Y:S01]  /*c6c0*/  STL [R1+0x220], R0 ;  /* 0x0002200001007387 */ /* 0x0001e20000100800 */
[----:B------:R-:W-:Y:S01]  /*c6d0*/  @!P5 IMAD.IADD R9, R9, 0x1, -R21 ;  /* 0x000000010909d824 */ /* 0x000fe200078e0a15 */
[C---:B------:R-:W-:Y:S01]  /*c6e0*/  LOP3.LUT R8, R19.reuse, 0x4a, RZ, 0xfc, !PT ;  /* 0x0000004a13087812 */ /* 0x040fe200078efcff */
[----:B------:R-:W-:Y:S01]  /*c6f0*/  IMAD.MOV.U32 R2, RZ, RZ, R10 ;  /* 0x000000ffff027224 */ /* 0x000fe200078e000a */
[----:B------:R-:W-:-:S02]  /*c700*/  LOP3.LUT R10, R19, 0x48, RZ, 0xfc, !PT ;  /* 0x00000048130a7812 */ /* 0x000fc400078efcff */
[----:B------:R-:W-:Y:S01]  /*c710*/  ISETP.GT.U32.AND P5, PT, R21, R9, PT ;  /* 0x000000091500720c */ /* 0x000fe20003fa4070 */
[----:B------:R-:W-:Y:S01]  /*c720*/  IMAD.HI.U32 R6, R23, R2, RZ ;  /* 0x0000000217067227 */ /* 0x000fe200078e00ff */
[----:B------:R-:W-:-:S03]  /*c730*/  IABS R15, R10 ;  /* 0x0000000a000f7213 */ /* 0x000fc60000000000 */
[----:B0-----:R-:W-:Y:S01]  /*c740*/  IMAD.MOV.U32 R0, RZ, RZ, R5 ;  /* 0x000000ffff007224 */ /* 0x001fe200078e0005 */
[----:B------:R-:W-:Y:S01]  /*c750*/  LOP3.LUT R5, R19, 0x46, RZ, 0xfc, !PT ;  /* 0x0000004613057812 */ /* 0x000fe200078efcff */
[--C-:B------:R-:W-:Y:S01]  /*c760*/  @!P1 IMAD.IADD R4, R4, 0x1, -R21.reuse ;  /* 0x0000000104049824 */ /* 0x100fe200078e0a15 */
[----:B------:R-:W-:Y:S01]  /*c770*/  ISETP.GE.AND P1, PT, R8, RZ, PT ;  /* 0x000000ff0800720c */ /* 0x000fe20003f26270 */
[----:B------:R-:W-:Y:S01]  /*c780*/  @!P2 IMAD.MOV R0, RZ, RZ, -R0 ;  /* 0x000000ffff00a224 */ /* 0x000fe200078e0a00 */
[----:B------:R-:W-:Y:S01]  /*c790*/  ISETP.GT.U32.AND P2, PT, R21, R3, PT ;  /* 0x000000031500720c */ /* 0x000fe20003f44070 */
[----:B------:R-:W-:Y:S01]  /*c7a0*/  IMAD.MOV R6, RZ, RZ, -R6 ;  /* 0x000000ffff067224 */ /* 0x000fe200078e0a06 */
[----:B------:R-:W-:Y:S01]  /*c7b0*/  IABS R8, R8 ;  /* 0x0000000800087213 */ /* 0x000fe20000000000 */
[----:B------:R-:W-:Y:S01]  /*c7c0*/  @!P5 IMAD.IADD R9, R9, 0x1, -R21 ;  /* 0x000000010909d824 */ /* 0x000fe200078e0a15 */
[----:B------:R0:W-:Y:S01]  /*c7d0*/  STL [R1+0x228], R0 ;  /* 0x0002280001007387 */ /* 0x0001e20000100800 */
[----:B------:R-:W-:Y:S01]  /*c7e0*/  IMAD R2, R21, R6, R2 ;  /* 0x0000000615027224 */ /* 0x000fe200078e0202 */
[----:B------:R-:W-:Y:S01]  /*c7f0*/  IABS R13, R5 ;  /* 0x00000005000d7213 */ /* 0x000fe20000000000 */
[----:B------:R-:W-:-:S03]  /*c800*/  IMAD.HI.U32 R11, R23, R8, RZ ;  /* 0x00000008170b7227 */ /* 0x000fc600078e00ff */
[----:B------:R-:W-:Y:S01]  /*c810*/  ISETP.GT.U32.AND P5, PT, R21, R2, PT ;  /* 0x000000021500720c */ /* 0x000fe20003fa4070 */
[----:B------:R-:W-:Y:S02]  /*c820*/  IMAD.MOV R11, RZ, RZ, -R11 ;  /* 0x000000ffff0b7224 */ /* 0x000fe400078e0a0b */
[----:B------:R-:W-:Y:S01]  /*c830*/  @!P2 IMAD.IADD R3, R3, 0x1, -R21 ;  /* 0x000000010303a824 */ /* 0x000fe200078e0a15 */
[----:B------:R-:W-:Y:S01]  /*c840*/  ISETP.GE.AND P2, PT, R10, RZ, PT ;  /* 0x000000ff0a00720c */ /* 0x000fe20003f46270 */
[----:B0-----:R-:W-:Y:S01]  /*c850*/  IMAD.MOV.U32 R0, RZ, RZ, R4 ;  /* 0x000000ffff007224 */ /* 0x001fe200078e0004 */
[----:B------:R-:W-:Y:S01]  /*c860*/  IABS R10, R14 ;  /* 0x0000000e000a7213 */ /* 0x000fe20000000000 */
[C---:B------:R-:W-:Y:S02]  /*c870*/  IMAD R8, R21.reuse, R11, R8 ;  /* 0x0000000b15087224 */ /* 0x040fe400078e0208 */
[----:B------:R-:W-:Y:S01]  /*c880*/  @!P3 IMAD.MOV R0, RZ, RZ, -R0 ;  /* 0x000000ffff00b224 */ /* 0x000fe200078e0a00 */
[----:B------:R-:W-:Y:S01]  /*c890*/  ISETP.GT.U32.AND P3, PT, R21, R3, PT ;  /* 0x000000031500720c */ /* 0x000fe20003f64070 */
[----:B------:R-:W-:-:S03]  /*c8a0*/  IMAD.HI.U32 R4, R23, R15, RZ ;  /* 0x0000000f17047227 */ /* 0x000fc600078e00ff */
[----:B------:R0:W-:Y:S01]  /*c8b0*/  STL [R1+0x210], R0 ;  /* 0x0002100001007387 */ /* 0x0001e20000100800 */
[----:B------:R-:W-:Y:S02]  /*c8c0*/  @!P5 IMAD.IADD R2, R2, 0x1, -R21 ;  /* 0x000000010202d824 */ /* 0x000fe400078e0a15 */
[----:B------:R-:W-:-:S03]  /*c8d0*/  IMAD.HI.U32 R6, R23, R13, RZ ;  /* 0x0000000d17067227 */ /* 0x000fc600078e00ff */
[----:B------:R-:W-:Y:S01]  /*c8e0*/  ISETP.GT.U32.AND P5, PT, R21, R2, PT ;  /* 0x000000021500720c */ /* 0x000fe20003fa4070 */
[----:B------:R-:W-:Y:S02]  /*c8f0*/  IMAD.MOV R4, RZ, RZ, -R4 ;  /* 0x000000ffff047224 */ /* 0x000fe400078e0a04 */
[----:B------:R-:W-:Y:S01]  /*c900*/  @!P3 IMAD.IADD R3, R3, 0x1, -R21 ;  /* 0x000000010303b824 */ /* 0x000fe200078e0a15 */
[----:B------:R-:W-:Y:S01]  /*c910*/  ISETP.GT.U32.AND P3, PT, R21, R8, PT ;  /* 0x000000081500720c */ /* 0x000fe20003f64070 */
        /* <DEDUP_REMOVED lines=10> */
[----:B------:R-:W-:Y:S01]  /*c9c0*/  LOP3.LUT R6, R19, 0x44, RZ, 0xfc, !PT ;  /* 0x0000004413067812 */ /* 0x000fe200078efcff */
[----:B------:R-:W-:Y:S01]  /*c9d0*/  @!P3 IMAD.IADD R8, R8, 0x1, -R21 ;  /* 0x000000010808b824 */ /* 0x000fe200078e0a15 */
[----:B------:R-:W-:Y:S01]  /*c9e0*/  ISETP.GE.AND P5, PT, R4, RZ, PT ;  /* 0x000000ff0400720c */ /* 0x000fe20003fa6270 */
[----:B------:R-:W-:Y:S01]  /*c9f0*/  IMAD.HI.U32 R16, R23, R10, RZ ;  /* 0x0000000a17107227 */ /* 0x000fe200078e00ff */
[----:B------:R-:W-:-:S02]  /*ca00*/  IABS R4, R4 ;  /* 0x0000000400047213 */ /* 0x000fc40000000000 */
[----:B------:R-:W-:Y:S01]  /*ca10*/  ISETP.GT.U32.AND P3, PT, R21, R8, PT ;  /* 0x000000081500720c */ /* 0x000fe20003f64070 */
[----:B------:R-:W-:Y:S01]  /*ca20*/  IMAD.MOV R16, RZ, RZ, -R16 ;  /* 0x000000ffff107224 */ /* 0x000fe200078e0a10 */
[----:B------:R-:W-:Y:S01]  /*ca30*/  LOP3.LUT R5, R19, 0x3c, RZ, 0xfc, !PT ;  /* 0x0000003c13057812 */ /* 0x000fe200078efcff */
[----:B0-----:R-:W-:Y:S01]  /*ca40*/  IMAD.MOV.U32 R0, RZ, RZ, R3 ;  /* 0x000000ffff007224 */ /* 0x001fe200078e0003 */
[----:B------:R-:W-:Y:S01]  /*ca50*/  IABS R3, R6 ;  /* 0x0000000600037213 */ /* 0x000fe20000000000 */
[----:B------:R-:W-:-:S04]  /*ca60*/  IMAD.HI.U32 R11, R23, R4, RZ ;  /* 0x00000004170b7227 */ /* 0x000fc800078e00ff */
[----:B------:R-:W-:Y:S01]  /*ca70*/  @!P6 IMAD.MOV R0, RZ, RZ, -R0 ;  /* 0x000000ffff00e224 */ /* 0x000fe200078e0a00 */
[----:B------:R-:W-:Y:S01]  /*ca80*/  ISETP.GE.AND P6, PT, R6, RZ, PT ;  /* 0x000000ff0600720c */ /* 0x000fe20003fc6270 */
[----:B------:R-:W-:Y:S01]  /*ca90*/  IMAD.HI.U32 R12, R23, R3, RZ ;  /* 0x00000003170c7227 */ /* 0x000fe200078e00ff */
[----:B------:R-:W-:Y:S02]  /*caa0*/  IABS R6, R5 ;  /* 0x0000000500067213 */ /* 0x000fe40000000000 */
[----:B------:R0:W-:Y:S01]  /*cab0*/  STL [R1+0x1e0], R0 ;  /* 0x0001e00001007387 */ /* 0x0001e20000100800 */
[----:B------:R-:W-:Y:S01]  /*cac0*/  @!P3 IMAD.IADD R8, R8, 0x1, -R21 ;  /* 0x000000010808b824 */ /* 0x000fe200078e0a15 */
[----:B------:R-:W-:Y:S01]  /*cad0*/  ISETP.GT.U32.AND P3, PT, R21, R13, PT ;  /* 0x0000000d1500720c */ /* 0x000fe20003f64070 */
[----:B------:R-:W-:Y:S02]  /*cae0*/  IMAD.MOV R12, RZ, RZ, -R12 ;  /* 0x000000ffff0c7224 */ /* 0x000fe400078e0a0c */
[----:B------:R-:W-:-:S02]  /*caf0*/  IMAD.MOV R11, RZ, RZ, -R11 ;  /* 0x000000ffff0b7224 */ /* 0x000fc400078e0a0b */
[----:B------:R-:W-:Y:S01]  /*cb00*/  IMAD R3, R21, R12, R3 ;  /* 0x0000000c15037224 */ /* 0x000fe200078e0203 */
[----:B------:R-:W-:Y:S01]  /*cb10*/  LOP3.LUT R12, R19, 0x38, RZ, 0xfc, !PT ;  /* 0x00000038130c7812 */ /* 0x000fe200078efcff */
[----:B------:R-:W-:Y:S02]  /*cb20*/  IMAD R10, R21, R16, R10 ;  /* 0x00000010150a7224 */ /* 0x000fe400078e020a */
[----:B0-----:R-:W-:Y:S02]  /*cb30*/  IMAD.MOV.U32 R0, RZ, RZ, R2 ;  /* 0x000000ffff007224 */ /* 0x001fe400078e0002 */
[----:B------:R-:W-:-:S04]  /*cb40*/  IMAD.HI.U32 R2, R23, R9, RZ ;  /* 0x0000000917027227 */ /* 0x000fc800078e00ff */
[----:B------:R-:W-:Y:S01]  /*cb50*/  @!P0 IMAD.MOV R0, RZ, RZ, -R0 ;  /* 0x000000ffff008224 */ /* 0x000fe200078e0a00 */
[----:B------:R-:W-:Y:S01]  /*cb60*/  ISETP.GT.U32.AND P0, PT, R21, R15, PT ;  /* 0x0000000f1500720c */ /* 0x000fe20003f04070 */
[----:B------:R-:W-:Y:S02]  /*cb70*/  @!P3 IMAD.IADD R13, R13, 0x1, -R21 ;  /* 0x000000010d0db824 */ /* 0x000fe400078e0a15 */
[----:B------:R-:W-:Y:S01]  /*cb80*/  IMAD.MOV R2, RZ, RZ, -R2 ;  /* 0x000000ffff027224 */ /* 0x000fe200078e0a02 */
[----:B------:R0:W-:Y:S01]  /*cb90*/  STL [R1+0x1d0], R0 ;  /* 0x0001d00001007387 */ /* 0x0001e20000100800 */
[----:B------:R-:W-:Y:S01]  /*cba0*/  IMAD R4, R21, R11, R4 ;  /* 0x0000000b15047224 */ /* 0x000fe200078e0204 */
[----:B------:R-:W-:Y:S01]  /*cbb0*/  LOP3.LUT R11, R19, 0x3a, RZ, 0xfc, !PT ;  /* 0x0000003a130b7812 */ /* 0x000fe200078efcff */
[----:B------:R-:W-:Y:S02]  /*cbc0*/  IMAD R9, R21, R2, R9 ;  /* 0x0000000215097224 */ /* 0x000fe400078e0209 */
[----:B------:R-:W-:Y:S01]  /*cbd0*/  IMAD.HI.U32 R2, R23, R6, RZ ;  /* 0x0000000617027227 */ /* 0x000fe200078e00ff */
[----:B------:R-:W-:-:S03]  /*cbe0*/  IABS R24, R11 ;  /* 0x0000000b00187213 */ /* 0x000fc60000000000 */
[--C-:B------:R-:W-:Y:S01]  /*cbf0*/  @!P0 IMAD.IADD R15, R15, 0x1, -R21.reuse ;  /* 0x000000010f0f8824 */ /* 0x100fe200078e0a15 */
[----:B------:R-:W-:Y:S01]  /*cc00*/  ISETP.GT.U32.AND P0, PT, R21, R3, PT ;  /* 0x000000031500720c */ /* 0x000fe20003f04070 */
[----:B0-----:R-:W-:Y:S01]  /*cc10*/  IMAD.MOV.U32 R0, RZ, RZ, R8 ;  /* 0x000000ffff007224 */ /* 0x001fe200078e0008 */
[----:B------:R-:W-:Y:S01]  /*cc20*/  LOP3.LUT R8, R19, 0x36, RZ, 0xfc, !PT ;  /* 0x0000003613087812 */ /* 0x000fe200078efcff */
[----:B------:R-:W-:Y:S01]  /*cc30*/  IMAD.MOV R2, RZ, RZ, -R2 ;  /* 0x000000ffff027224 */ /* 0x000fe200078e0a02 */
[C---:B------:R-:W-:Y:S01]  /*cc40*/  ISETP.GT.U32.AND P3, PT, R21.reuse, R15, PT ;  /* 0x0000000f1500720c */ /* 0x040fe20003f64070 */
[----:B------:R-:W-:Y:S01]  /*cc50*/  @!P1 IMAD.MOV R0, RZ, RZ, -R0 ;  /* 0x000000ffff009224 */ /* 0x000fe200078e0a00 */
[C---:B------:R-:W-:Y:S01]  /*cc60*/  ISETP.GT.U32.AND P1, PT, R21.reuse, R13, PT ;  /* 0x0000000d1500720c */ /* 0x040fe20003f24070 */
[----:B------:R-:W-:Y:S01]  /*cc70*/  IMAD R6, R21, R2, R6 ;  /* 0x0000000215067224 */ /* 0x000fe200078e0206 */
[----:B------:R-:W-:Y:S01]  /*cc80*/  IABS R2, R12 ;  /* 0x0000000c00027213 */ /* 0x000fe20000000000 */
[----:B------:R-:W-:Y:S01]  /*cc90*/  IMAD.HI.U32 R18, R23, R24, RZ ;  /* 0x0000001817127227 */ /* 0x000fe200078e00ff */
[----:B------:R0:W-:Y:S03]  /*cca0*/  STL [R1+0x190], R0 ;  /* 0x0001900001007387 */ /* 0x0001e60000100800 */
[----:B------:R-:W-:-:S02]  /*ccb0*/  @!P0 IMAD.IADD R3, R3, 0x1, -R21 ;  /* 0x0000000103038824 */ /* 0x000fc400078e0a15 */
[----:B------:R-:W-:-:S03]  /*ccc0*/  IMAD.HI.U32 R16, R23, R2, RZ ;  /* 0x0000000217107227 */ /* 0x000fc600078e00ff */
[----:B------:R-:W-:Y:S01]  /*ccd0*/  ISETP.GT.U32.AND P0, PT, R21, R3, PT ;  /* 0x000000031500720c */ /* 0x000fe20003f04070 */
[--C-:B------:R-:W-:Y:S01]  /*cce0*/  @!P3 IMAD.IADD R15, R15, 0x1, -R21.reuse ;  /* 0x000000010f0fb824 */ /* 0x100fe200078e0a15 */
[----:B------:R-:W-:Y:S01]  /*ccf0*/  ISETP.GT.U32.AND P3, PT, R21, R4, PT ;  /* 0x000000041500720c */ /* 0x000fe20003f64070 */
[----:B------:R-:W-:Y:S01]  /*cd00*/  @!P1 IMAD.IADD R13, R13, 0x1, -R21 ;  /* 0x000000010d0d9824 */ /* 0x000fe200078e0a15 */
[C---:B------:R-:W-:Y:S01]  /*cd10*/  ISETP.GT.U32.AND P1, PT, R21.reuse, R10, PT ;  /* 0x0000000a1500720c */ /* 0x040fe20003f24070 */
[----:B0-----:R-:W-:Y:S01]  /*cd20*/  IMAD.MOV.U32 R0, RZ, RZ, R15 ;  /* 0x000000ffff007224 */ /* 0x001fe200078e000f */
[----:B------:R-:W-:Y:S01]  /*cd30*/  IABS R15, R8 ;  /* 0x00000008000f7213 */ /* 0x000fe20000000000 */
[----:B------:R-:W-:Y:S02]  /*cd40*/  IMAD.MOV R16, RZ, RZ, -R16 ;  /* 0x000000ffff107224 */ /* 0x000fe400078e0a10 */
[----:B------:R-:W-:Y:S01]  /*cd50*/  @!P2 IMAD.MOV R0, RZ, RZ, -R0 ;  /* 0x000000ffff00a224 */ /* 0x000fe200078e0a00 */
[C---:B------:R-:W-:Y:S01]  /*cd60*/  ISETP.GT.U32.AND P2, PT, R21.reuse, R9, PT ;  /* 0x000000091500720c */ /* 0x040fe20003f44070 */
[----:B------:R-:W-:Y:S01]  /*cd70*/  IMAD R2, R21, R16, R2 ;  /* 0x0000001015027224 */ /* 0x000fe200078e0202 */
[----:B------:R-:W-:Y:S01]  /*cd80*/  LOP3.LUT R16, R19, 0x34, RZ, 0xfc, !PT ;  /* 0x0000003413107812 */ /* 0x000fe200078efcff */
[--C-:B------:R-:W-:Y:S01]  /*cd90*/  @!P0 IMAD.IADD R3, R3, 0x1, -R21.reuse ;  /* 0x0000000103038824 */ /* 0x100fe200078e0a15 */
[----:B------:R-:W-:Y:S01]  /*cda0*/  ISETP.GT.U32.AND P0, PT, R21, R6, PT ;  /* 0x000000061500720c */ /* 0x000fe20003f04070 */
[--C-:B------:R-:W-:Y:S01]  /*cdb0*/  @!P3 IMAD.IADD R4, R4, 0x1, -R21.reuse ;  /* 0x000000010404b824 */ /* 0x100fe200078e0a15 */
[----:B------:R0:W-:Y:S01]  /*cdc0*/  STL [R1+0x188], R0 ;  /* 0x0001880001007387 */ /* 0x0001e20000100800 */
[----:B------:R-:W-:Y:S01]  /*cdd0*/  @!P1 IMAD.IADD R10, R10, 0x1, -R21 ;  /* 0x000000010a0a9824 */ /* 0x000fe200078e0a15 */
[----:B------:R-:W-:Y:S01]  /*cde0*/  ISETP.GE.AND P3, PT, R17, RZ, PT ;  /* 0x000000ff1100720c */ /* 0x000fe20003f66270 */
[----:B------:R-:W-:-:S04]  /*cdf0*/  IMAD.HI.U32 R17, R23, R15, RZ ;  /* 0x0000000f17117227 */ /* 0x000fc800078e00ff */
[----:B------:R-:W-:Y:S01]  /*ce00*/  @!P2 IMAD.IADD R9, R9, 0x1, -R21 ;  /* 0x000000010909a824 */ /* 0x000fe200078e0a15 */
[C---:B------:R-:W-:Y:S01]  /*ce10*/  ISETP.GT.U32.AND P2, PT, R21.reuse, R4, PT ;  /* 0x000000041500720c */ /* 0x040fe20003f44070 */
[----:B------:R-:W-:Y:S02]  /*ce20*/  IMAD.MOV R18, RZ, RZ, -R18 ;  /* 0x000000ffff127224 */ /* 0x000fe400078e0a12 */
[----:B0-----:R-:W-:Y:S01]  /*ce30*/  IMAD.MOV.U32 R0, RZ, RZ, R13 ;  /* 0x000000ffff007224 */ /* 0x001fe200078e000d */
[----:B------:R-:W-:Y:S01]  /*ce40*/  ISETP.GT.U32.AND P1, PT, R21, R9, PT ;  /* 0x000000091500720c */ /* 0x000fe20003f24070 */
[----:B------:R-:W-:Y:S01]  /*ce50*/  @!P0 IMAD.IADD R6, R6, 0x1, -R21 ;  /* 0x0000000106068824 */ /* 0x000fe200078e0a15 */
[----:B------:R-:W-:Y:S01]  /*ce60*/  LOP3.LUT R13, R19, 0x32, RZ, 0xfc, !PT ;  /* 0x00000032130d7812 */ /* 0x000fe200078efcff */
[----:B------:R-:W-:Y:S01]  /*ce70*/  @!P4 IMAD.MOV R0, RZ, RZ, -R0 ;  /* 0x000000ffff00c224 */ /* 0x000fe200078e0a00 */
[C---:B------:R-:W-:Y:S01]  /*ce80*/  ISETP.GT.U32.AND P4, PT, R21.reuse, R10, PT ;  /* 0x0000000a1500720c */ /* 0x040fe20003f84070 */
[----:B------:R-:W-:Y:S01]  /*ce90*/  IMAD.MOV R17, RZ, RZ, -R17 ;  /* 0x000000ffff117224 */ /* 0x000fe200078e0a11 */
[C---:B------:R-:W-:Y:S01]  /*cea0*/  ISETP.GT.U32.AND P0, PT, R21.reuse, R6, PT ;  /* 0x000000061500720c */ /* 0x040fe20003f04070 */
[----:B------:R-:W-:Y:S01]  /*ceb0*/  IMAD R24, R21, R18, R24 ;  /* 0x0000001215187224 */ /* 0x000fe200078e0218 */
[----:B------:R0:W-:Y:S01]  /*cec0*/  STL [R1+0x164], R0 ;  /* 0x0001640001007387 */ /* 0x0001e20000100800 */
[----:B------:R-:W-:Y:S01]  /*ced0*/  @!P2 IMAD.IADD R4, R4, 0x1, -R21 ;  /* 0x000000010404a824 */ /* 0x000fe200078e0a15 */
[----:B------:R-:W-:-:S03]  /*cee0*/  ISETP.GE.AND P2, PT, R14, RZ, PT ;  /* 0x000000ff0e00720c */ /* 0x000fc60003f46270 */
[--C-:B------:R-:W-:Y:S01]  /*cef0*/  @!P1 IMAD.IADD R9, R9, 0x1, -R21.reuse ;  /* 0x0000000109099824 */ /* 0x100fe200078e0a15 */
[----:B------:R-:W-:Y:S01]  /*cf00*/  ISETP.GT.U32.AND P1, PT, R21, R2, PT ;  /* 0x000000021500720c */ /* 0x000fe20003f24070 */
[----:B------:R-:W-:Y:S02]  /*cf10*/  IMAD.MOV.U32 R7, RZ, RZ, R4 ;  /* 0x000000ffff077224 */ /* 0x000fe400078e0004 */
[----:B------:R-:W-:Y:S01]  /*cf20*/  @!P4 IMAD.IADD R10, R10, 0x1, -R21 ;  /* 0x000000010a0ac824 */ /* 0x000fe200078e0a15 */
[----:B------:R-:W-:Y:S01]  /*cf30*/  ISETP.GE.AND P4, PT, R5, RZ, PT ;  /* 0x000000ff0500720c */ /* 0x000fe20003f86270 */
[----:B0-----:R-:W-:Y:S01]  /*cf40*/  IMAD.MOV.U32 R0, RZ, RZ, R3 ;  /* 0x000000ffff007224 */ /* 0x001fe200078e0003 */
[----:B------:R-:W-:Y:S01]  /*cf50*/  IABS R3, R16 ;  /* 0x0000001000037213 */ /* 0x000fe20000000000 */
[----:B------:R-:W-:Y:S02]  /*cf60*/  @!P5 IMAD.MOV R7, RZ, RZ, -R7 ;  /* 0x000000ffff07d224 */ /* 0x000fe400078e0a07 */
[----:B------:R-:W-:Y:S01]  /*cf70*/  @!P6 IMAD.MOV R0, RZ, RZ, -R0 ;  /* 0x000000ffff00e224 */ /* 0x000fe200078e0a00 */
[----:B------:R-:W-:Y:S01]  /*cf80*/  ISETP.GT.U32.AND P6, PT, R21, R24, PT ;  /* 0x000000181500720c */ /* 0x000fe20003fc4070 */
[----:B------:R-:W-:-:S02]  /*cf90*/  IMAD.MOV.U32 R14, RZ, RZ, R3 ;  /* 0x000000ffff0e7224 */ /* 0x000fc400078e0003 */
[----:B------:R-:W-:Y:S01]  /*cfa0*/  IMAD R3, R21, R17, R15 ;  /* 0x0000001115037224 */ /* 0x000fe200078e020f */
[----:B------:R-:W-:Y:S01]  /*cfb0*/  IABS R17, R13 ;  /* 0x0000000d00117213 */ /* 0x000fe20000000000 */
[----:B------:R-:W-:Y:S01]  /*cfc0*/  IMAD.HI.U32 R5, R23, R14, RZ ;  /* 0x0000000e17057227 */ /* 0x000fe200078e00ff */
[----:B------:R-:W-:Y:S03]  /*cfd0*/  STL [R1+0x160], R0 ;  /* 0x0001600001007387 */ /* 0x000fe60000100800 */
[--C-:B------:R-:W-:Y:S01]  /*cfe0*/  @!P1 IMAD.IADD R2, R2, 0x1, -R21.reuse ;  /* 0x0000000102029824 */ /* 0x100fe200078e0a15 */
[----:B------:R0:W-:Y:S01]  /*cff0*/  STL [R1+0x114], R7 ;  /* 0x0001140701007387 */ /* 0x0001e20000100800 */
[----:B------:R-:W-:Y:S01]  /*d000*/  @!P0 IMAD.IADD R6, R6, 0x1, -R21 ;  /* 0x0000000106068824 */ /* 0x000fe200078e0a15 */
[C---:B------:R-:W-:Y:S01]  /*d010*/  ISETP.GT.U32.AND P0, PT, R21.reuse, R3, PT ;  /* 0x000000031500720c */ /* 0x040fe20003f04070 */
[----:B------:R-:W-:Y:S01]  /*d020*/  IMAD.MOV R5, RZ, RZ, -R5 ;  /* 0x000000ffff057224 */ /* 0x000fe200078e0a05 */
[C---:B------:R-:W-:Y:S01]  /*d030*/  ISETP.GT.U32.AND P5, PT, R21.reuse, R2, PT ;  /* 0x000000021500720c */ /* 0x040fe20003fa4070 */
[----:B------:R-:W-:Y:S01]  /*d040*/  @!P6 IMAD.IADD R24, R24, 0x1, -R21 ;  /* 0x000000011818e824 */ /* 0x000fe200078e0a15 */
[----:B------:R-:W-:Y:S01]  /*d050*/  ISETP.GE.AND P1, PT, R12, RZ, PT ;  /* 0x000000ff0c00720c */ /* 0x000fe20003f26270 */
[----:B------:R-:W-:Y:S01]  /*d060*/  IMAD R5, R21, R5, R14 ;  /* 0x0000000515057224 */ /* 0x000fe200078e020e */
[----:B------:R-:W-:Y:S01]  /*d070*/  ISETP.GE.AND P6, PT, R11, RZ, PT ;  /* 0x000000ff0b00720c */ /* 0x000fe20003fc6270 */
[----:B------:R-:W-:Y:S01]  /*d080*/  IMAD.MOV.U32 R12, RZ, RZ, R17 ;  /* 0x000000ffff0c7224 */ /* 0x000fe200078e0011 */
[C---:B------:R-:W-:Y:S01]  /*d090*/  LOP3.LUT R11, R19.reuse, 0x30, RZ, 0xfc, !PT ;  /* 0x00000030130b7812 */ /* 0x040fe200078efcff */
[----:B0-----:R-:W-:Y:S01]  /*d0a0*/  IMAD.MOV.U32 R7, RZ, RZ, R10 ;  /* 0x000000ffff077224 */ /* 0x001fe200078e000a */
[----:B------:R-:W-:Y:S01]  /*d0b0*/  LOP3.LUT R10, R19, 0x28, RZ, 0xfc, !PT ;  /* 0x00000028130a7812 */ /* 0x000fe200078efcff */
[----:B------:R-:W-:Y:S01]  /*d0c0*/  IMAD.MOV.U32 R0, RZ, RZ, R9 ;  /* 0x000000ffff007224 */ /* 0x000fe200078e0009 */
[----:B------:R-:W-:Y:S01]  /*d0d0*/  IABS R15, R11 ;  /* 0x0000000b000f7213 */ /* 0x000fe20000000000 */
[----:B------:R-:W-:Y:S01]  /*d0e0*/  @!P2 IMAD.MOV R7, RZ, RZ, -R7 ;  /* 0x000000ffff07a224 */ /* 0x000fe200078e0a07 */
[----:B------:R-:W-:Y:S01]  /*d0f0*/  ISETP.GT.U32.AND P2, PT, R21, R5, PT ;  /* 0x000000051500720c */ /* 0x000fe20003f44070 */
[----:B------:R-:W-:-:S04]  /*d100*/  IMAD.HI.U32 R9, R23, R12, RZ ;  /* 0x0000000c17097227 */ /* 0x000fc800078e00ff */
[----:B------:R-:W-:Y:S01]  /*d110*/  @!P0 IMAD.IADD R3, R3, 0x1, -R21 ;  /* 0x0000000103038824 */ /* 0x000fe200078e0a15 */
[----:B------:R-:W-:Y:S01]  /*d120*/  ISETP.GT.U32.AND P0, PT, R21, R24, PT ;  /* 0x000000181500720c */ /* 0x000fe20003f04070 */
[----:B------:R-:W-:Y:S02]  /*d130*/  IMAD.MOV R9, RZ, RZ, -R9 ;  /* 0x000000ffff097224 */ /* 0x000fe400078e0a09 */
[----:B------:R-:W-:Y:S01]  /*d140*/  @!P5 IMAD.IADD R2, R2, 0x1, -R21 ;  /* 0x000000010202d824 */ /* 0x000fe200078e0a15 */
[----:B------:R-:W-:Y:S01]  /*d150*/  ISETP.GE.AND P5, PT, R13, RZ, PT ;  /* 0x000000ff0d00720c */ /* 0x000fe20003fa6270 */
[----:B------:R-:W-:Y:S01]  /*d160*/  @!P3 IMAD.MOV R0, RZ, RZ, -R0 ;  /* 0x000000ffff00b224 */ /* 0x000fe200078e0a00 */
[C---:B------:R-:W-:Y:S01]  /*d170*/  ISETP.GT.U32.AND P3, PT, R21.reuse, R3, PT ;  /* 0x000000031500720c */ /* 0x040fe20003f64070 */
[----:B------:R-:W-:Y:S01]  /*d180*/  IMAD R13, R21, R9, R12 ;  /* 0x00000009150d7224 */ /* 0x000fe200078e020c */
[----:B------:R-:W-:Y:S01]  /*d190*/  LOP3.LUT R9, R19, 0x2e, RZ, 0xfc, !PT ;  /* 0x0000002e13097812 */ /* 0x000fe200078efcff */
[----:B------:R-:W-:Y:S01]  /*d1a0*/  IMAD.MOV.U32 R4, RZ, RZ, R15 ;  /* 0x000000ffff047224 */ /* 0x000fe200078e000f */
[----:B------:R0:W-:Y:S01]  /*d1b0*/  STL [R1+0x110], R0 ;  /* 0x0001100001007387 */ /* 0x0001e20000100800 */
[--C-:B------:R-:W-:Y:S01]  /*d1c0*/  @!P2 IMAD.IADD R5, R5, 0x1, -R21.reuse ;  /* 0x000000010505a824 */ /* 0x100fe200078e0a15 */
[----:B------:R-:W-:Y:S01]  /*d1d0*/  ISETP.GT.U32.AND P2, PT, R21, R13, PT ;  /* 0x0000000d1500720c */ /* 0x000fe20003f44070 */
[--C-:B------:R-:W-:Y:S01]  /*d1e0*/  @!P0 IMAD.IADD R24, R24, 0x1, -R21.reuse ;  /* 0x0000000118188824 */ /* 0x100fe200078e0a15 */
[----:B------:R-:W-:Y:S01]  /*d1f0*/  ISETP.GE.AND P0, PT, R16, RZ, PT ;  /* 0x000000ff1000720c */ /* 0x000fe20003f06270 */
[----:B------:R-:W-:Y:S01]  /*d200*/  @!P1 IMAD.MOV R2, RZ, RZ, -R2 ;  /* 0x000000ffff029224 */ /* 0x000fe200078e0a02 */
[----:B------:R-:W-:Y:S01]  /*d210*/  IABS R16, R9 ;  /* 0x0000000900107213 */ /* 0x000fe20000000000 */
[----:B------:R-:W-:Y:S01]  /*d220*/  @!P6 IMAD.MOV R24, RZ, RZ, -R24 ;  /* 0x000000ffff18e224 */ /* 0x000fe200078e0a18 */
[----:B------:R-:W-:Y:S01]  /*d230*/  STL [R1+0x104], R7 ;  /* 0x0001040701007387 */ /* 0x000fe20000100800 */
[----:B------:R-:W-:Y:S01]  /*d240*/  @!P3 IMAD.IADD R3, R3, 0x1, -R21 ;  /* 0x000000010303b824 */ /* 0x000fe200078e0a15 */
[----:B------:R-:W-:Y:S01]  /*d250*/  ISETP.GE.AND P3, PT, R11, RZ, PT ;  /* 0x000000ff0b00720c */ /* 0x000fe20003f66270 */
[----:B0-----:R-:W-:-:S02]  /*d260*/  IMAD.MOV.U32 R0, RZ, RZ, R6 ;  /* 0x000000ffff007224 */ /* 0x001fc400078e0006 */
[----:B------:R-:W-:-:S04]  /*d270*/  IMAD.HI.U32 R6, R23, R4, RZ ;  /* 0x0000000417067227 */ /* 0x000fc800078e00ff */
[----:B------:R-:W-:Y:S01]  /*d280*/  @!P4 IMAD.MOV R0, RZ, RZ, -R0 ;  /* 0x000000ffff00c224 */ /* 0x000fe200078e0a00 */
[----:B------:R-:W-:Y:S01]  /*d290*/  ISETP.GE.AND P4, PT, R8, RZ, PT ;  /* 0x000000ff0800720c */ /* 0x000fe20003f86270 */
[----:B------:R-:W-:Y:S01]  /*d2a0*/  IMAD.MOV R6, RZ, RZ, -R6 ;  /* 0x000000ffff067224 */ /* 0x000fe200078e0a06 */
[----:B------:R-:W-:Y:S01]  /*d2b0*/  IABS R8, R10 ;  /* 0x0000000a00087213 */ /* 0x000fe20000000000 */
[----:B------:R-:W-:Y:S01]  /*d2c0*/  @!P2 IMAD.IADD R13, R13, 0x1, -R21 ;  /* 0x000000010d0da824 */ /* 0x000fe200078e0a15 */
[C---:B------:R-:W-:Y:S01]  /*d2d0*/  ISETP.GT.U32.AND P2, PT, R21.reuse, R5, PT ;  /* 0x000000051500720c */ /* 0x040fe20003f44070 */
[----:B------:R-:W-:Y:S01]  /*d2e0*/  IMAD R11, R21, R6, R4 ;  /* 0x00000006150b7224 */ /* 0x000fe200078e0204 */
[----:B------:R-:W-:Y:S01]  /*d2f0*/  LOP3.LUT R6, R19, 0x2c, RZ, 0xfc, !PT ;  /* 0x0000002c13067812 */ /* 0x000fe200078efcff */
[----:B------:R-:W-:Y:S01]  /*d300*/  IMAD.HI.U32 R17, R23, R16, RZ ;  /* 0x0000001017117227 */ /* 0x000fe200078e00ff */
[----:B------:R-:W-:Y:S01]  /*d310*/  LOP3.LUT R4, R19, 0x2a, RZ, 0xfc, !PT ;  /* 0x0000002a13047812 */ /* 0x000fe200078efcff */
[----:B------:R-:W-:Y:S01]  /*d320*/  STL [R1+0xf4], R0 ;  /* 0x0000f40001007387 */ /* 0x000fe20000100800 */
[----:B------:R-:W-:Y:S01]  /*d330*/  ISETP.GT.U32.AND P1, PT, R21, R11, PT ;  /* 0x0000000b1500720c */ /* 0x000fe20003f24070 */
[----:B------:R-:W-:Y:S01]  /*d340*/  IMAD.MOV R17, RZ, RZ, -R17 ;  /* 0x000000ffff117224 */ /* 0x000fe200078e0a11 */
[----:B------:R-:W-:Y:S01]  /*d350*/  IABS R14, R6 ;  /* 0x00000006000e7213 */ /* 0x000fe20000000000 */
[----:B------:R-:W-:Y:S01]  /*d360*/  @!P4 IMAD.MOV R3, RZ, RZ, -R3 ;  /* 0x000000ffff03c224 */ /* 0x000fe200078e0a03 */
[----:B------:R-:W-:Y:S01]  /*d370*/  ISETP.GE.AND P4, PT, R9, RZ, PT ;  /* 0x000000ff0900720c */ /* 0x000fe20003f86270 */
[----:B------:R-:W-:Y:S01]  /*d380*/  IMAD R9, R21, R17, R16 ;  /* 0x0000001115097224 */ /* 0x000fe200078e0210 */
[----:B------:R-:W-:Y:S01]  /*d390*/  IABS R12, R4 ;  /* 0x00000004000c7213 */ /* 0x000fe20000000000 */
[--C-:B------:R-:W-:Y:S01]  /*d3a0*/  @!P2 IMAD.IADD R5, R5, 0x1, -R21.reuse ;  /* 0x000000010505a824 */ /* 0x100fe200078e0a15 */
[----:B------:R-:W-:Y:S01]  /*d3b0*/  ISETP.GT.U32.AND P6, PT, R21, R13, PT ;  /* 0x0000000d1500720c */ /* 0x000fe20003fc4070 */
[----:B------:R-:W-:Y:S01]  /*d3c0*/  IMAD.HI.U32 R15, R23, R14, RZ ;  /* 0x0000000e170f7227 */ /* 0x000fe200078e00ff */
[----:B------:R-:W-:Y:S01]  /*d3d0*/  ISETP.GT.U32.AND P2, PT, R21, R9, PT ;  /* 0x000000091500720c */ /* 0x000fe20003f44070 */
[----:B------:R0:W-:Y:S01]  /*d3e0*/  STL [R1+0x18b4], R24 ;  /* 0x0018b41801007387 */ /* 0x0001e20000100800 */
[----:B------:R-:W-:Y:S01]  /*d3f0*/  LOP3.LUT R17, R19, 0x22, RZ, 0xfc, !PT ;  /* 0x0000002213117812 */ /* 0x000fe200078efcff */
[----:B------:R-:W-:-:S02]  /*d400*/  @!P1 IMAD.IADD R11, R11, 0x1, -R21 ;  /* 0x000000010b0b9824 */ /* 0x000fc400078e0a15 */
[----:B------:R-:W-:Y:S01]  /*d410*/  IMAD.MOV R16, RZ, RZ, -R15 ;  /* 0x000000ffff107224 */ /* 0x000fe200078e0a0f */
[----:B------:R-:W-:Y:S01]  /*d420*/  STL [R1+0x18b8], R2 ;  /* 0x0018b80201007387 */ /* 0x000fe20000100800 */
[----:B------:R-:W-:Y:S01]  /*d430*/  IMAD.HI.U32 R15, R23, R12, RZ ;  /* 0x0000000c170f7227 */ /* 0x000fe200078e00ff */
[----:B------:R-:W-:Y:S02]  /*d440*/  ISETP.GT.U32.AND P1, PT, R21, R11, PT ;  /* 0x0000000b1500720c */ /* 0x000fe40003f24070 */
[----:B------:R1:W-:Y:S01]  /*d450*/  STL [R1+0x18bc], R3 ;  /* 0x0018bc0301007387 */ /* 0x0003e20000100800 */
[----:B------:R-:W-:Y:S01]  /*d460*/  IMAD.MOV R15, RZ, RZ, -R15 ;  /* 0x000000ffff0f7224 */ /* 0x000fe200078e0a0f */
[----:B0-----:R-:W-:Y:S01]  /*d470*/  LOP3.LUT R24, R19, 0xc, RZ, 0xfc, !PT ;  /* 0x0000000c13187812 */ /* 0x001fe200078efcff */
[--C-:B------:R-:W-:Y:S01]  /*d480*/  @!P2 IMAD.IADD R9, R9, 0x1, -R21.reuse ;  /* 0x000000010909a824 */ /* 0x100fe200078e0a15 */
[----:B------:R-:W-:Y:S01]  /*d490*/  ISETP.GE.AND P2, PT, R4, RZ, PT ;  /* 0x000000ff0400720c */ /* 0x000fe20003f46270 */
[--C-:B------:R-:W-:Y:S01]  /*d4a0*/  @!P6 IMAD.IADD R13, R13, 0x1, -R21.reuse ;  /* 0x000000010d0de824 */ /* 0x100fe200078e0a15 */
[----:B------:R-:W-:Y:S01]  /*d4b0*/  ISETP.GE.AND P6, PT, R6, RZ, PT ;  /* 0x000000ff0600720c */ /* 0x000fe20003fc6270 */
[----:B------:R-:W-:Y:S01]  /*d4c0*/  IMAD R4, R21, R15, R12 ;  /* 0x0000000f15047224 */ /* 0x000fe200078e020c */
[----:B------:R-:W-:Y:S01]  /*d4d0*/  LOP3.LUT R12, R19, 0x26, RZ, 0xfc, !PT ;  /* 0x00000026130c7812 */ /* 0x000fe200078efcff */
[----:B------:R-:W-:Y:S01]  /*d4e0*/  IMAD R6, R21, R16, R14 ;  /* 0x0000001015067224 */ /* 0x000fe200078e020e */
[----:B------:R-:W-:Y:S01]  /*d4f0*/  LOP3.LUT R16, R19, 0x20, RZ, 0xfc, !PT ;  /* 0x0000002013107812 */ /* 0x000fe200078efcff */
[----:B------:R-:W-:Y:S01]  /*d500*/  @!P1 IMAD.IADD R11, R11, 0x1, -R21 ;  /* 0x000000010b0b9824 */ /* 0x000fe200078e0a15 */
[C---:B------:R-:W-:Y:S01]  /*d510*/  ISETP.GT.U32.AND P1, PT, R21.reuse, R4, PT ;  /* 0x000000041500720c */ /* 0x040fe20003f24070 */
[----:B------:R-:W-:Y:S01]  /*d520*/  @!P0 IMAD.MOV R5, RZ, RZ, -R5 ;  /* 0x000000ffff058224 */ /* 0x000fe200078e0a05 */
[----:B------:R-:W-:Y:S01]  /*d530*/  ISETP.GT.U32.AND P0, PT, R21, R6, PT ;  /* 0x000000061500720c */ /* 0x000fe20003f04070 */
[----:B------:R-:W-:Y:S01]  /*d540*/  IMAD.MOV.U32 R0, RZ, RZ, R13 ;  /* 0x000000ffff007224 */ /* 0x000fe200078e000d */
[----:B------:R-:W-:Y:S01]  /*d550*/  LOP3.LUT R13, R19, 0x24, RZ, 0xfc, !PT ;  /* 0x00000024130d7812 */ /* 0x000fe200078efcff */
[----:B------:R-:W-:Y:S01]  /*d560*/  IMAD.HI.U32 R14, R23, R8, RZ ;  /* 0x00000008170e7227 */ /* 0x000fe200078e00ff */
[----:B------:R0:W-:Y:S01]  /*d570*/  STL [R1+0x18c0], R5 ;  /* 0x0018c00501007387 */ /* 0x0001e20000100800 */
[----:B-1----:R-:W-:-:S02]  /*d580*/  LOP3.LUT R3, R19, 0x16, RZ, 0xfc, !PT ;  /* 0x0000001613037812 */ /* 0x002fc400078efcff */
[----:B------:R-:W-:Y:S01]  /*d590*/  @!P5 IMAD.MOV R0, RZ, RZ, -R0 ;  /* 0x000000ffff00d224 */ /* 0x000fe200078e0a00 */
[----:B------:R-:W-:Y:S01]  /*d5a0*/  ISETP.GT.U32.AND P5, PT, R21, R9, PT ;  /* 0x000000091500720c */ /* 0x000fe20003fa4070 */
[----:B------:R-:W-:Y:S01]  /*d5b0*/  IMAD.MOV R15, RZ, RZ, -R14 ;  /* 0x000000ffff0f7224 */ /* 0x000fe200078e0a0e */
[----:B------:R-:W-:Y:S01]  /*d5c0*/  IABS R14, R12 ;  /* 0x0000000c000e7213 */ /* 0x000fe20000000000 */
[--C-:B------:R-:W-:Y:S01]  /*d5d0*/  @!P1 IMAD.IADD R4, R4, 0x1, -R21.reuse ;  /* 0x0000000104049824 */ /* 0x100fe200078e0a15 */
[----:B------:R-:W-:Y:S01]  /*d5e0*/  STL [R1+0x18c4], R0 ;  /* 0x0018c40001007387 */ /* 0x000fe20000100800 */
[----:B------:R-:W-:Y:S01]  /*d5f0*/  @!P0 IMAD.IADD R6, R6, 0x1, -R21 ;  /* 0x0000000106068824 */ /* 0x000fe200078e0a15 */
[----:B0-----:R-:W-:Y:S01]  /*d600*/  LOP3.LUT R5, R19, 0x18, RZ, 0xfc, !PT ;  /* 0x0000001813057812 */ /* 0x001fe200078efcff */
[----:B------:R-:W-:Y:S01]  /*d610*/  IMAD.MOV.U32 R28, RZ, RZ, R11 ;  /* 0x000000ffff1c7224 */ /* 0x000fe200078e000b */
[C---:B------:R-:W-:Y:S01]  /*d620*/  ISETP.GT.U32.AND P1, PT, R21.reuse, R4, PT ;  /* 0x000000041500720c */ /* 0x040fe20003f24070 */
[C---:B------:R-:W-:Y:S01]  /*d630*/  IMAD R8, R21.reuse, R15, R8 ;  /* 0x0000000f15087224 */ /* 0x040fe200078e0208 */
[----:B------:R-:W-:Y:S01]  /*d640*/  ISETP.GT.U32.AND P0, PT, R21, R6, PT ;  /* 0x000000061500720c */ /* 0x000fe20003f04070 */
[----:B------:R-:W-:Y:S01]  /*d650*/  @!P3 IMAD.MOV R28, RZ, RZ, -R28 ;  /* 0x000000ffff1cb224 */ /* 0x000fe200078e0a1c */
[----:B------:R-:W-:Y:S01]  /*d660*/  IABS R15, R13 ;  /* 0x0000000d000f7213 */ /* 0x000fe20000000000 */
[----:B------:R-:W-:Y:S01]  /*d670*/  @!P5 IMAD.IADD R9, R9, 0x1, -R21 ;  /* 0x000000010909d824 */ /* 0x000fe200078e0a15 */
[----:B------:R-:W-:Y:S01]  /*d680*/  ISETP.GE.AND P3, PT, R10, RZ, PT ;  /* 0x000000ff0a00720c */ /* 0x000fe20003f66270 */
[----:B------:R-:W-:Y:S01]  /*d690*/  IMAD.HI.U32 R10, R23, R14, RZ ;  /* 0x0000000e170a7227 */ /* 0x000fe200078e00ff */
[----:B------:R-:W-:Y:S01]  /*d6a0*/  ISETP.GT.U32.AND P5, PT, R21, R8, PT ;  /* 0x000000081500720c */ /* 0x000fe20003fa4070 */
[----:B------:R0:W-:Y:S02]  /*d6b0*/  STL [R1+0x18c8], R28 ;  /* 0x0018c81c01007387 */ /* 0x0001e40000100800 */
[----:B------:R-:W-:-:S02]  /*d6c0*/  IMAD.MOV.U32 R7, RZ, RZ, R9 ;  /* 0x000000ffff077224 */ /* 0x000fc400078e0009 */
[----:B------:R-:W-:-:S04]  /*d6d0*/  IMAD.HI.U32 R9, R23, R15, RZ ;  /* 0x0000000f17097227 */ /* 0x000fc800078e00ff */
[----:B------:R-:W-:Y:S02]  /*d6e0*/  IMAD.MOV R10, RZ, RZ, -R10 ;  /* 0x000000ffff0a7224 */ /* 0x000fe400078e0a0a */
[----:B------:R-:W-:Y:S01]  /*d6f0*/  IMAD.MOV R9, RZ, RZ, -R9 ;  /* 0x000000ffff097224 */ /* 0x000fe200078e0a09 */
[----:B0-----:R-:W-:Y:S01]  /*d700*/  LOP3.LUT R28, R19, 0x14, RZ, 0xfc, !PT ;  /* 0x00000014131c7812 */ /* 0x001fe200078efcff */
[----:B------:R-:W-:Y:S01]  /*d710*/  IMAD R11, R21, R10, R14 ;  /* 0x0000000a150b7224 */ /* 0x000fe200078e020e */
[----:B------:R-:W-:Y:S01]  /*d720*/  IABS R14, R19 ;  /* 0x00000013000e7213 */ /* 0x000fe20000000000 */
[--C-:B------:R-:W-:Y:S02]  /*d730*/  @!P1 IMAD.IADD R4, R4, 0x1, -R21.reuse ;  /* 0x0000000104049824 */ /* 0x100fe400078e0a15 */
[----:B------:R-:W-:Y:S01]  /*d740*/  @!P0 IMAD.IADD R6, R6, 0x1, -R21 ;  /* 0x0000000106068824 */ /* 0x000fe200078e0a15 */
[----:B------:R-:W-:Y:S01]  /*d750*/  ISETP.GE.AND P0, PT, R13, RZ, PT ;  /* 0x000000ff0d00720c */ /* 0x000fe20003f06270 */
[C---:B------:R-:W-:Y:S01]  /*d760*/  IMAD R13, R21.reuse, R9, R15 ;  /* 0x00000009150d7224 */ /* 0x040fe200078e020f */
[----:B------:R-:W-:Y:S01]  /*d770*/  ISETP.GT.U32.AND P1, PT, R21, R11, PT ;  /* 0x0000000b1500720c */ /* 0x000fe20003f24070 */
[----:B------:R-:W-:Y:S01]  /*d780*/  IMAD.MOV.U32 R0, RZ, RZ, R4 ;  /* 0x000000ffff007224 */ /* 0x000fe200078e0004 */
[----:B------:R-:W-:Y:S01]  /*d790*/  LOP3.LUT R9, R19, 0x1e, RZ, 0xfc, !PT ;  /* 0x0000001e13097812 */ /* 0x000fe200078efcff */
[----:B------:R-:W-:-:S02]  /*d7a0*/  IMAD.MOV.U32 R2, RZ, RZ, R6 ;  /* 0x000000ffff027224 */ /* 0x000fc400078e0006 */
[----:B------:R-:W-:Y:S01]  /*d7b0*/  @!P2 IMAD.MOV R0, RZ, RZ, -R0 ;  /* 0x000000ffff00a224 */ /* 0x000fe200078e0a00 */
[----:B------:R-:W-:Y:S01]  /*d7c0*/  ISETP.GT.U32.AND P2, PT, R21, R13, PT ;  /* 0x0000000d1500720c */ /* 0x000fe20003f44070 */
[----:B------:R-:W-:Y:S01]  /*d7d0*/  @!P6 IMAD.MOV R2, RZ, RZ, -R2 ;  /* 0x000000ffff02e224 */ /* 0x000fe200078e0a02 */
[----:B------:R-:W-:Y:S01]  /*d7e0*/  ISETP.GE.AND P6, PT, R17, RZ, PT ;  /* 0x000000ff1100720c */ /* 0x000fe20003fc6270 */
[----:B------:R-:W-:Y:S01]  /*d7f0*/  IMAD.HI.U32 R10, R23, R14, RZ ;  /* 0x0000000e170a7227 */ /* 0x000fe200078e00ff */
[----:B------:R-:W-:Y:S02]  /*d800*/  IABS R17, R17 ;  /* 0x0000001100117213 */ /* 0x000fe40000000000 */
[----:B------:R-:W-:Y:S01]  /*d810*/  IABS R18, R9 ;  /* 0x0000000900127213 */ /* 0x000fe20000000000 */
[----:B------:R-:W-:Y:S02]  /*d820*/  @!P1 IMAD.IADD R11, R11, 0x1, -R21 ;  /* 0x000000010b0b9824 */ /* 0x000fe400078e0a15 */
[----:B------:R-:W-:-:S03]  /*d830*/  IMAD.HI.U32 R4, R23, R17, RZ ;  /* 0x0000001117047227 */ /* 0x000fc600078e00ff */
[----:B------:R-:W-:Y:S01]  /*d840*/  ISETP.GT.U32.AND P1, PT, R21, R11, PT ;  /* 0x0000000b1500720c */ /* 0x000fe20003f24070 */
[--C-:B------:R-:W-:Y:S02]  /*d850*/  @!P2 IMAD.IADD R13, R13, 0x1, -R21.reuse ;  /* 0x000000010d0da824 */ /* 0x100fe400078e0a15 */
[----:B------:R-:W-:Y:S02]  /*d860*/  IMAD.MOV R10, RZ, RZ, -R10 ;  /* 0x000000ffff0a7224 */ /* 0x000fe400078e0a0a */
[----:B------:R-:W-:Y:S01]  /*d870*/  @!P5 IMAD.IADD R8, R8, 0x1, -R21 ;  /* 0x000000010808d824 */ /* 0x000fe200078e0a15 */
[C---:B------:R-:W-:Y:S01]  /*d880*/  ISETP.GT.U32.AND P2, PT, R21.reuse, R13, PT ;  /* 0x0000000d1500720c */ /* 0x040fe20003f44070 */
[C---:B------:R-:W-:Y:S01]  /*d890*/  IMAD R14, R21.reuse, R10, R14 ;  /* 0x0000000a150e7224 */ /* 0x040fe200078e020e */
[----:B------:R-:W-:Y:S01]  /*d8a0*/  IABS R10, R5 ;  /* 0x00000005000a7213 */ /* 0x000fe20000000000 */
[----:B------:R-:W-:Y:S01]  /*d8b0*/  IMAD.MOV R4, RZ, RZ, -R4 ;  /* 0x000000ffff047224 */ /* 0x000fe200078e0a04 */
[----:B------:R-:W-:Y:S01]  /*d8c0*/  ISETP.GT.U32.AND P5, PT, R21, R8, PT ;  /* 0x000000081500720c */ /* 0x000fe20003fa4070 */
[----:B------:R-:W-:Y:S01]  /*d8d0*/  @!P4 IMAD.MOV R7, RZ, RZ, -R7 ;  /* 0x000000ffff07c224 */ /* 0x000fe200078e0a07 */
[----:B------:R-:W-:Y:S01]  /*d8e0*/  ISETP.GE.AND P4, PT, R12, RZ, PT ;  /* 0x000000ff0c00720c */ /* 0x000fe20003f86270 */
[----:B------:R-:W-:Y:S01]  /*d8f0*/  @!P1 IMAD.IADD R11, R11, 0x1, -R21 ;  /* 0x000000010b0b9824 */ /* 0x000fe200078e0a15 */
[C---:B------:R-:W-:Y:S01]  /*d900*/  ISETP.GT.U32.AND P1, PT, R21.reuse, R14, PT ;  /* 0x0000000e1500720c */ /* 0x040fe20003f24070 */
[----:B------:R-:W-:Y:S01]  /*d910*/  IMAD R17, R21, R4, R17 ;  /* 0x0000000415117224 */ /* 0x000fe200078e0211 */
[----:B------:R-:W-:Y:S01]  /*d920*/  STL [R1+0x48], R7 ;  /* 0x0000480701007387 */ /* 0x000fe20000100800 */
[----:B------:R-:W-:Y:S01]  /*d930*/  IABS R4, R3 ;  /* 0x0000000300047213 */ /* 0x000fe20000000000 */
[----:B------:R-:W-:-:S02]  /*d940*/  IMAD.HI.U32 R12, R23, R10, RZ ;  /* 0x0000000a170c7227 */ /* 0x000fc400078e00ff */
[----:B------:R0:W-:Y:S02]  /*d950*/  STL [R1+0x4c], R2 ;  /* 0x00004c0201007387 */ /* 0x0001e40000100800 */
[--C-:B------:R-:W-:Y:S01]  /*d960*/  @!P2 IMAD.IADD R13, R13, 0x1, -R21.reuse ;  /* 0x000000010d0da824 */ /* 0x100fe200078e0a15 */
[----:B------:R-:W-:Y:S01]  /*d970*/  ISETP.GT.U32.AND P2, PT, R21, R17, PT ;  /* 0x000000111500720c */ /* 0x000fe20003f44070 */
[--C-:B------:R-:W-:Y:S01]  /*d980*/  @!P5 IMAD.IADD R8, R8, 0x1, -R21.reuse ;  /* 0x000000010808d824 */ /* 0x100fe200078e0a15 */
[----:B------:R-:W-:Y:S01]  /*d990*/  ISETP.GE.AND P5, PT, R16, RZ, PT ;  /* 0x000000ff1000720c */ /* 0x000fe20003fa6270 */
[----:B------:R1:W-:Y:S01]  /*d9a0*/  STL [R1+0x54], R0 ;  /* 0x0000540001007387 */ /* 0x0003e20000100800 */
[----:B------:R-:W-:Y:S01]  /*d9b0*/  @!P1 IMAD.IADD R14, R14, 0x1, -R21 ;  /* 0x000000010e0e9824 */ /* 0x000fe200078e0a15 */
[----:B------:R-:W-:Y:S01]  /*d9c0*/  IABS R16, R16 ;  /* 0x0000001000107213 */ /* 0x000fe20000000000 */
[----:B------:R-:W-:Y:S01]  /*d9d0*/  @!P0 IMAD.MOV R13, RZ, RZ, -R13 ;  /* 0x000000ffff0d8224 */ /* 0x000fe200078e0a0d */
[----:B0-----:R-:W-:Y:S01]  /*d9e0*/  LOP3.LUT R2, R19, 0x1c, RZ, 0xfc, !PT ;  /* 0x0000001c13027812 */ /* 0x001fe200078efcff */
[----:B------:R-:W-:Y:S01]  /*d9f0*/  IMAD.MOV R12, RZ, RZ, -R12 ;  /* 0x000000ffff0c7224 */ /* 0x000fe200078e0a0c */
[----:B------:R-:W-:Y:S01]  /*da00*/  ISETP.GT.U32.AND P1, PT, R21, R14, PT ;  /* 0x0000000e1500720c */ /* 0x000fe20003f24070 */
[----:B------:R-:W-:Y:S01]  /*da10*/  IMAD.HI.U32 R6, R23, R16, RZ ;  /* 0x0000001017067227 */ /* 0x000fe200078e00ff */
[----:B------:R-:W-:-:S02]  /*da20*/  IABS R20, R2 ;  /* 0x0000000200147213 */ /* 0x000fc40000000000 */
[----:B------:R-:W-:Y:S01]  /*da30*/  LOP3.LUT R7, R19, 0x10, RZ, 0xfc, !PT ;  /* 0x0000001013077812 */ /* 0x000fe200078efcff */
[----:B------:R-:W-:Y:S02]  /*da40*/  @!P2 IMAD.IADD R17, R17, 0x1, -R21 ;  /* 0x000000011111a824 */ /* 0x000fe400078e0a15 */
[----:B-1----:R-:W-:Y:S02]  /*da50*/  IMAD.MOV.U32 R0, RZ, RZ, R8 ;  /* 0x000000ffff007224 */ /* 0x002fe400078e0008 */
[----:B------:R-:W-:Y:S01]  /*da60*/  IMAD.HI.U32 R8, R23, R18, RZ ;  /* 0x0000001217087227 */ /* 0x000fe200078e00ff */
[----:B------:R-:W-:-:S03]  /*da70*/  ISETP.GT.U32.AND P2, PT, R21, R17, PT ;  /* 0x000000111500720c */ /* 0x000fc60003f44070 */
[----:B------:R-:W-:Y:S01]  /*da80*/  @!P3 IMAD.MOV R0, RZ, RZ, -R0 ;  /* 0x000000ffff00b224 */ /* 0x000fe200078e0a00 */
[----:B------:R-:W-:Y:S01]  /*da90*/  ISETP.GE.AND P3, PT, R9, RZ, PT ;  /* 0x000000ff0900720c */ /* 0x000fe20003f66270 */
[----:B------:R-:W-:Y:S02]  /*daa0*/  IMAD.MOV R6, RZ, RZ, -R6 ;  /* 0x000000ffff067224 */ /* 0x000fe400078e0a06 */
[----:B------:R-:W-:Y:S01]  /*dab0*/  IMAD.MOV R8, RZ, RZ, -R8 ;  /* 0x000000ffff087224 */ /* 0x000fe200078e0a08 */
[----:B------:R0:W-:Y:S01]  /*dac0*/  STL [R1+0x50], R0 ;  /* 0x0000500001007387 */ /* 0x0001e20000100800 */
[C---:B------:R-:W-:Y:S01]  /*dad0*/  IMAD R16, R21.reuse, R6, R16 ;  /* 0x0000000615107224 */ /* 0x040fe200078e0210 */
[----:B------:R-:W-:Y:S01]  /*dae0*/  IABS R6, R28 ;  /* 0x0000001c00067213 */ /* 0x000fe20000000000 */
[C---:B------:R-:W-:Y:S01]  /*daf0*/  IMAD R18, R21.reuse, R8, R18 ;  /* 0x0000000815127224 */ /* 0x040fe200078e0212 */
[----:B------:R1:W-:Y:S01]  /*db00*/  STL [R1+0x6c], R5 ;  /* 0x00006c0501007387 */ /* 0x0003e20000100800 */
[----:B------:R-:W-:Y:S01]  /*db10*/  @!P1 IMAD.IADD R14, R14, 0x1, -R21 ;  /* 0x000000010e0e9824 */ /* 0x000fe200078e0a15 */
[----:B------:R-:W-:Y:S01]  /*db20*/  ISETP.GT.U32.AND P1, PT, R21, R16, PT ;  /* 0x000000101500720c */ /* 0x000fe20003f24070 */
[----:B------:R-:W-:Y:S01]  /*db30*/  IMAD.HI.U32 R25, R23, R20, RZ ;  /* 0x0000001417197227 */ /* 0x000fe200078e00ff */
[----:B------:R2:W-:Y:S01]  /*db40*/  STL [R1+0x68], R3 ;  /* 0x0000680301007387 */ /* 0x0005e20000100800 */
[----:B0-----:R-:W-:-:S02]  /*db50*/  LOP3.LUT R0, R19, 0x1a, RZ, 0xfc, !PT ;  /* 0x0000001a13007812 */ /* 0x001fc400078efcff */
[----:B------:R-:W-:Y:S01]  /*db60*/  @!P2 IMAD.IADD R17, R17, 0x1, -R21 ;  /* 0x000000011111a824 */ /* 0x000fe200078e0a15 */
[----:B------:R-:W-:Y:S01]  /*db70*/  ISETP.GT.U32.AND P2, PT, R21, R18, PT ;  /* 0x000000121500720c */ /* 0x000fe20003f44070 */
[----:B------:R-:W-:Y:S01]  /*db80*/  IMAD.MOV R25, RZ, RZ, -R25 ;  /* 0x000000ffff197224 */ /* 0x000fe200078e0a19 */
[----:B------:R-:W-:Y:S01]  /*db90*/  IABS R22, R0 ;  /* 0x0000000000167213 */ /* 0x000fe20000000000 */
[----:B------:R-:W-:Y:S01]  /*dba0*/  IMAD.HI.U32 R9, R23, R4, RZ ;  /* 0x0000000417097227 */ /* 0x000fe200078e00ff */
[C---:B-1----:R-:W-:Y:S01]  /*dbb0*/  LOP3.LUT R5, R19.reuse, 0x12, RZ, 0xfc, !PT ;  /* 0x0000001213057812 */ /* 0x042fe200078efcff */
[----:B------:R-:W-:Y:S01]  /*dbc0*/  STL [R1+0x1920], R28 ;  /* 0x0019201c01007387 */ /* 0x000fe20000100800 */
[----:B--2---:R-:W-:Y:S01]  /*dbd0*/  LOP3.LUT R3, R19, 0xe, RZ, 0xfc, !PT ;  /* 0x0000000e13037812 */ /* 0x004fe200078efcff */
[----:B------:R-:W-:Y:S02]  /*dbe0*/  IMAD.HI.U32 R15, R23, R22, RZ ;  /* 0x00000016170f7227 */ /* 0x000fe400078e00ff */
[----:B------:R0:W-:Y:S02]  /*dbf0*/  STL [R1+0x58], R5 ;  /* 0x0000580501007387 */ /* 0x0001e40000100800 */
[----:B------:R-:W-:-:S02]  /*dc00*/  IMAD.MOV R15, RZ, RZ, -R15 ;  /* 0x000000ffff0f7224 */ /* 0x000fc400078e0a0f */
[C---:B------:R-:W-:Y:S01]  /*dc10*/  IMAD R20, R21.reuse, R25, R20 ;  /* 0x0000001915147224 */ /* 0x040fe200078e0214 */
[----:B------:R-:W-:Y:S01]  /*dc20*/  IABS R25, R7 ;  /* 0x0000000700197213 */ /* 0x000fe20000000000 */
[C---:B------:R-:W-:Y:S01]  /*dc30*/  IMAD R22, R21.reuse, R15, R22 ;  /* 0x0000000f15167224 */ /* 0x040fe200078e0216 */
[----:B------:R-:W-:Y:S01]  /*dc40*/  IABS R15, R24 ;  /* 0x00000018000f7213 */ /* 0x000fe20000000000 */
[--C-:B------:R-:W-:Y:S01]  /*dc50*/  @!P1 IMAD.IADD R16, R16, 0x1, -R21.reuse ;  /* 0x0000000110109824 */ /* 0x100fe200078e0a15 */
[C---:B------:R-:W-:Y:S01]  /*dc60*/  ISETP.GT.U32.AND P1, PT, R21.reuse, R20, PT ;  /* 0x000000141500720c */ /* 0x040fe20003f24070 */
[----:B------:R-:W-:Y:S01]  /*dc70*/  @!P2 IMAD.IADD R18, R18, 0x1, -R21 ;  /* 0x000000011212a824 */ /* 0x000fe200078e0a15 */
[----:B------:R-:W-:Y:S01]  /*dc80*/  ISETP.GT.U32.AND P2, PT, R21, R22, PT ;  /* 0x000000161500720c */ /* 0x000fe20003f44070 */
[----:B------:R-:W-:Y:S01]  /*dc90*/  IMAD.HI.U32 R8, R23, R6, RZ ;  /* 0x0000000617087227 */ /* 0x000fe200078e00ff */
[----:B------:R1:W-:Y:S03]  /*dca0*/  STL [R1+0x40], R3 ;  /* 0x0000400301007387 */ /* 0x0003e60000100800 */
[----:B------:R-:W-:Y:S01]  /*dcb0*/  IMAD.MOV R9, RZ, RZ, -R9 ;  /* 0x000000ffff097224 */ /* 0x000fe200078e0a09 */
[----:B------:R-:W-:Y:S01]  /*dcc0*/  STL [R1+0x1924], R7 ;  /* 0x0019240701007387 */ /* 0x000fe20000100800 */
[----:B------:R-:W-:-:S02]  /*dcd0*/  IMAD.MOV R8, RZ, RZ, -R8 ;  /* 0x000000ffff087224 */ /* 0x000fc400078e0a08 */
[C---:B------:R-:W-:Y:S01]  /*dce0*/  IMAD R4, R21.reuse, R9, R4 ;  /* 0x0000000915047224 */ /* 0x040fe200078e0204 */
[----:B------:R-:W-:Y:S01]  /*dcf0*/  STL [R1+0x1928], R24 ;  /* 0x0019281801007387 */ /* 0x000fe20000100800 */
[--C-:B------:R-:W-:Y:S01]  /*dd00*/  @!P1 IMAD.IADD R20, R20, 0x1, -R21.reuse ;  /* 0x0000000114149824 */ /* 0x100fe200078e0a15 */
[C---:B------:R-:W-:Y:S01]  /*dd10*/  ISETP.GT.U32.AND P1, PT, R21.reuse, R18, PT ;  /* 0x000000121500720c */ /* 0x040fe20003f24070 */
[----:B------:R-:W-:Y:S02]  /*dd20*/  @!P2 IMAD.IADD R22, R22, 0x1, -R21 ;  /* 0x000000011616a824 */ /* 0x000fe400078e0a15 */
[C---:B------:R-:W-:Y:S01]  /*dd30*/  IMAD R6, R21.reuse, R8, R6 ;  /* 0x0000000815067224 */ /* 0x040fe200078e0206 */
[C---:B------:R-:W-:Y:S01]  /*dd40*/  ISETP.GT.U32.AND P2, PT, R21.reuse, R20, PT ;  /* 0x000000141500720c */ /* 0x040fe20003f44070 */
[C---:B------:R-:W-:Y:S01]  /*dd50*/  IMAD R10, R21.reuse, R12, R10 ;  /* 0x0000000c150a7224 */ /* 0x040fe200078e020a */
[----:B------:R-:W-:Y:S01]  /*dd60*/  IABS R8, R5 ;  /* 0x0000000500087213 */ /* 0x000fe20000000000 */
[----:B------:R-:W-:Y:S01]  /*dd70*/  @!P4 IMAD.MOV R11, RZ, RZ, -R11 ;  /* 0x000000ffff0bc224 */ /* 0x000fe200078e0a0b */
[----:B------:R-:W-:Y:S01]  /*dd80*/  ISETP.GT.U32.AND P0, PT, R21, R22, PT ;  /* 0x000000161500720c */ /* 0x000fe20003f04070 */
[----:B------:R-:W-:Y:S01]  /*dd90*/  IMAD.HI.U32 R26, R23, R25, RZ ;  /* 0x00000019171a7227 */ /* 0x000fe200078e00ff */
[----:B------:R-:W-:-:S02]  /*dda0*/  IABS R12, R3 ;  /* 0x00000003000c7213 */ /* 0x000fc40000000000 */
[----:B------:R2:W-:Y:S01]  /*ddb0*/  STL [R1+0x18cc], R11 ;  /* 0x0018cc0b01007387 */ /* 0x0005e20000100800 */
[--C-:B------:R-:W-:Y:S01]  /*ddc0*/  @!P1 IMAD.IADD R18, R18, 0x1, -R21.reuse ;  /* 0x0000000112129824 */ /* 0x100fe200078e0a15 */
[----:B------:R-:W-:Y:S01]  /*ddd0*/  ISETP.GT.U32.AND P1, PT, R21, R4, PT ;  /* 0x000000041500720c */ /* 0x000fe20003f24070 */
[----:B------:R-:W-:Y:S01]  /*dde0*/  IMAD.HI.U32 R9, R23, R8, RZ ;  /* 0x0000000817097227 */ /* 0x000fe200078e00ff */
[C---:B0-----:R-:W-:Y:S01]  /*ddf0*/  LOP3.LUT R5, R19.reuse, 0x8, RZ, 0xfc, !PT ;  /* 0x0000000813057812 */ /* 0x041fe200078efcff */
[----:B------:R0:W-:Y:S01]  /*de00*/  STL [R1+0x18d0], R13 ;  /* 0x0018d00d01007387 */ /* 0x0001e20000100800 */
[----:B-1----:R-:W-:Y:S01]  /*de10*/  LOP3.LUT R3, R19, 0x6, RZ, 0xfc, !PT ;  /* 0x0000000613037812 */ /* 0x002fe200078efcff */
[----:B------:R-:W-:Y:S01]  /*de20*/  @!P2 IMAD.IADD R20, R20, 0x1, -R21 ;  /* 0x000000011414a824 */ /* 0x000fe200078e0a15 */
[----:B------:R-:W-:Y:S01]  /*de30*/  ISETP.GT.U32.AND P2, PT, R21, R6, PT ;  /* 0x000000061500720c */ /* 0x000fe20003f44070 */
[----:B------:R-:W-:Y:S01]  /*de40*/  IMAD.MOV R9, RZ, RZ, -R9 ;  /* 0x000000ffff097224 */ /* 0x000fe200078e0a09 */
[----:B--2---:R-:W-:Y:S01]  /*de50*/  LOP3.LUT R11, R19, 0xa, RZ, 0xfc, !PT ;  /* 0x0000000a130b7812 */ /* 0x004fe200078efcff */
[----:B------:R-:W-:Y:S01]  /*de60*/  IMAD.HI.U32 R27, R23, R12, RZ ;  /* 0x0000000c171b7227 */ /* 0x000fe200078e00ff */
[----:B------:R-:W-:-:S03]  /*de70*/  ISETP.GT.U32.AND P4, PT, R21, R16, PT ;  /* 0x000000101500720c */ /* 0x000fc60003f84070 */
[----:B------:R-:W-:-:S04]  /*de80*/  IMAD.HI.U32 R29, R23, R15, RZ ;  /* 0x0000000f171d7227 */ /* 0x000fc800078e00ff */
[----:B------:R-:W-:Y:S02]  /*de90*/  IMAD R8, R21, R9, R8 ;  /* 0x0000000915087224 */ /* 0x000fe400078e0208 */
[----:B------:R-:W-:Y:S02]  /*dea0*/  IMAD.MOV R9, RZ, RZ, -R26 ;  /* 0x000000ffff097224 */ /* 0x000fe400078e0a1a */
[--C-:B------:R-:W-:Y:S01]  /*deb0*/  @!P0 IMAD.IADD R22, R22, 0x1, -R21.reuse ;  /* 0x0000000116168824 */ /* 0x100fe200078e0a15 */
[----:B------:R-:W-:Y:S01]  /*dec0*/  ISETP.GE.AND P0, PT, R2, RZ, PT ;  /* 0x000000ff0200720c */ /* 0x000fe20003f06270 */
[----:B------:R-:W-:Y:S01]  /*ded0*/  @!P1 IMAD.IADD R4, R4, 0x1, -R21 ;  /* 0x0000000104049824 */ /* 0x000fe200078e0a15 */
[----:B------:R-:W-:Y:S01]  /*dee0*/  ISETP.GE.AND P1, PT, R0, RZ, PT ;  /* 0x000000ff0000720c */ /* 0x000fe20003f26270 */
[----:B------:R-:W-:Y:S01]  /*def0*/  IMAD.MOV R26, RZ, RZ, -R27 ;  /* 0x000000ffff1a7224 */ /* 0x000fe200078e0a1b */
[C---:B------:R-:W-:Y:S01]  /*df00*/  LOP3.LUT R2, R19.reuse, 0x4, RZ, 0xfc, !PT ;  /* 0x0000000413027812 */ /* 0x040fe200078efcff */
[----:B------:R-:W-:Y:S01]  /*df10*/  @!P2 IMAD.IADD R6, R6, 0x1, -R21 ;  /* 0x000000010606a824 */ /* 0x000fe200078e0a15 */
[C---:B------:R-:W-:Y:S01]  /*df20*/  ISETP.GE.AND P2, PT, R19.reuse, RZ, PT ;  /* 0x000000ff1300720c */ /* 0x040fe20003f46270 */
[----:B------:R-:W-:Y:S01]  /*df30*/  IMAD.MOV R27, RZ, RZ, -R29 ;  /* 0x000000ffff1b7224 */ /* 0x000fe200078e0a1d */
[----:B------:R-:W-:Y:S01]  /*df40*/  LOP3.LUT R0, R19, 0x2, RZ, 0xfc, !PT ;  /* 0x0000000213007812 */ /* 0x000fe200078efcff */
[C---:B------:R-:W-:Y:S01]  /*df50*/  IMAD R9, R21.reuse, R9, R25 ;  /* 0x0000000915097224 */ /* 0x040fe200078e0219 */
[----:B------:R-:W-:Y:S01]  /*df60*/  IABS R19, R11 ;  /* 0x0000000b00137213 */ /* 0x000fe20000000000 */
[C---:B------:R-:W-:Y:S01]  /*df70*/  IMAD R15, R21.reuse, R27, R15 ;  /* 0x0000001b150f7224 */ /* 0x040fe200078e020f */
[----:B------:R-:W-:Y:S01]  /*df80*/  IABS R25, R5 ;  /* 0x0000000500197213 */ /* 0x000fe20000000000 */
[----:B------:R-:W-:Y:S01]  /*df90*/  IMAD R12, R21, R26, R12 ;  /* 0x0000001a150c7224 */ /* 0x000fe200078e020c */
[----:B------:R-:W-:Y:S01]  /*dfa0*/  IABS R29, R3 ;  /* 0x00000003001d7213 */ /* 0x000fe20000000000 */
[----:B------:R-:W-:Y:S01]  /*dfb0*/  IMAD.HI.U32 R26, R23, R19, RZ ;  /* 0x00000013171a7227 */ /* 0x000fe200078e00ff */
[----:B------:R-:W-:-:S02]  /*dfc0*/  IABS R27, R2 ;  /* 0x00000002001b7213 */ /* 0x000fc40000000000 */
[----:B------:R-:W-:Y:S01]  /*dfd0*/  IABS R28, R0 ;  /* 0x00000000001c7213 */ /* 0x000fe20000000000 */
[----:B------:R-:W-:-:S04]  /*dfe0*/  IMAD.HI.U32 R24, R23, R25, RZ ;  /* 0x0000001917187227 */ /* 0x000fc800078e00ff */
[----:B------:R-:W-:-:S04]  /*dff0*/  IMAD.HI.U32 R7, R23, R29, RZ ;  /* 0x0000001d17077227 */ /* 0x000fc800078e00ff */
[----:B0-----:R-:W-:-:S04]  /*e000*/  IMAD.HI.U32 R13, R23, R27, RZ ;  /* 0x0000001b170d7227 */ /* 0x001fc800078e00ff */
[----:B------:R-:W-:Y:S02]  /*e010*/  IMAD.MOV R26, RZ, RZ, -R26 ;  /* 0x000000ffff1a7224 */ /* 0x000fe400078e0a1a */
[----:B------:R-:W-:Y:S02]  /*e020*/  IMAD.MOV R24, RZ, RZ, -R24 ;  /* 0x000000ffff187224 */ /* 0x000fe400078e0a18 */
[----:B------:R-:W-:Y:S02]  /*e030*/  IMAD.MOV R7, RZ, RZ, -R7 ;  /* 0x000000ffff077224 */ /* 0x000fe400078e0a07 */
[----:B------:R-:W-:Y:S02]  /*e040*/  IMAD.MOV R13, RZ, RZ, -R13 ;  /* 0x000000ffff0d7224 */ /* 0x000fe400078e0a0d */
[----:B------:R-:W-:Y:S02]  /*e050*/  IMAD R19, R21, R26, R19 ;  /* 0x0000001a15137224 */ /* 0x000fe400078e0213 */
[----:B------:R-:W-:-:S04]  /*e060*/  IMAD.HI.U32 R26, R23, R28, RZ ;  /* 0x0000001c171a7227 */ /* 0x000fc800078e00ff */
[----:B------:R-:W-:Y:S01]  /*e070*/  @!P4 IMAD.IADD R16, R16, 0x1, -R21 ;  /* 0x000000011010c824 */ /* 0x000fe200078e0a15 */
[C---:B------:R-:W-:Y:S01]  /*e080*/  ISETP.GT.U32.AND P4, PT, R21.reuse, R10, PT ;  /* 0x0000000a1500720c */ /* 0x040fe20003f84070 */
[C---:B------:R-:W-:Y:S02]  /*e090*/  IMAD R23, R21.reuse, R24, R25 ;  /* 0x0000001815177224 */ /* 0x040fe400078e0219 */
[----:B------:R-:W-:Y:S01]  /*e0a0*/  @!P2 IMAD.MOV R14, RZ, RZ, -R14 ;  /* 0x000000ffff0ea224 */ /* 0x000fe200078e0a0e */
[----:B------:R-:W2:Y:S01]  /*e0b0*/  LDL.LU R24, [R1+0x1928] ;  /* 0x0019280001187983 */ /* 0x000ea20000300800 */
[C---:B------:R-:W-:Y:S02]  /*e0c0*/  IMAD R29, R21.reuse, R7, R29 ;  /* 0x00000007151d7224 */ /* 0x040fe400078e021d */
[----:B------:R-:W-:Y:S01]  /*e0d0*/  @!P6 IMAD.MOV R17, RZ, RZ, -R17 ;  /* 0x000000ffff11e224 */ /* 0x000fe200078e0a11 */
[----:B------:R-:W3:Y:S01]  /*e0e0*/  LDL.LU R7, [R1+0x1924] ;  /* 0x0019240001077983 */ /* 0x000ee20000300800 */
[----:B------:R-:W-:-:S02]  /*e0f0*/  IMAD R27, R21, R13, R27 ;  /* 0x0000000d151b7224 */ /* 0x000fc400078e021b */
[----:B------:R-:W-:Y:S01]  /*e100*/  @!P5 IMAD.MOV R16, RZ, RZ, -R16 ;  /* 0x000000ffff10d224 */ /* 0x000fe200078e0a10 */
[----:B------:R-:W4:Y:S01]  /*e110*/  LDL.LU R25, [R1+0x58] ;  /* 0x0000580001197983 */ /* 0x000f220000300800 */
[----:B------:R-:W-:Y:S02]  /*e120*/  @!P3 IMAD.MOV R18, RZ, RZ, -R18 ;  /* 0x000000ffff12b224 */ /* 0x000fe400078e0a12 */
[----:B------:R-:W-:Y:S01]  /*e130*/  @!P0 IMAD.MOV R20, RZ, RZ, -R20 ;  /* 0x000000ffff148224 */ /* 0x000fe200078e0a14 */
[----:B------:R-:W2:Y:S01]  /*e140*/  LDL.LU R13, [R1+0x40] ;  /* 0x00004000010d7983 */ /* 0x000ea20000300800 */
[----:B------:R-:W-:Y:S02]  /*e150*/  IMAD.MOV R26, RZ, RZ, -R26 ;  /* 0x000000ffff1a7224 */ /* 0x000fe400078e0a1a */
[----:B------:R-:W-:Y:S01]  /*e160*/  @!P4 IMAD.IADD R10, R10, 0x1, -R21 ;  /* 0x000000010a0ac824 */ /* 0x000fe200078e0a15 */
[----:B------:R0:W-:Y:S01]  /*e170*/  STL [R1+0x18d4], R14 ;  /* 0x0018d40e01007387 */ /* 0x0001e20000100800 */
[C---:B------:R-:W-:Y:S01]  /*e180*/  IMAD R26, R21.reuse, R26, R28 ;  /* 0x0000001a151a7224 */ /* 0x040fe200078e021c */
[----:B------:R-:W-:-:S02]  /*e190*/  ISETP.GT.U32.AND P4, PT, R21, R8, PT ;  /* 0x000000081500720c */ /* 0x000fc40003f84070 */
[----:B0-----:R-:W2:Y:S04]  /*e1a0*/  LDL.LU R14, [R1+0x68] ;  /* 0x00006800010e7983 */ /* 0x001ea80000300800 */
[----:B------:R0:W-:Y:S01]  /*e1b0*/  STL [R1+0x18d8], R17 ;  /* 0x0018d81101007387 */ /* 0x0001e20000100800 */
[----:B------:R-:W-:Y:S01]  /*e1c0*/  ISETP.GT.U32.AND P2, PT, R21, R10, PT ;  /* 0x0000000a1500720c */ /* 0x000fe20003f44070 */
[----:B------:R-:W-:-:S05]  /*e1d0*/  @!P1 IMAD.MOV R22, RZ, RZ, -R22 ;  /* 0x000000ffff169224 */ /* 0x000fca00078e0a16 */
[--C-:B------:R-:W-:Y:S01]  /*e1e0*/  @!P4 IMAD.IADD R8, R8, 0x1, -R21.reuse ;  /* 0x000000010808c824 */ /* 0x100fe200078e0a15 */
[C---:B------:R-:W-:Y:S01]  /*e1f0*/  ISETP.GT.U32.AND P4, PT, R21.reuse, R9, PT ;  /* 0x000000091500720c */ /* 0x040fe20003f84070 */
[----:B0-----:R-:W2:Y:S04]  /*e200*/  LDL.LU R17, [R1+0x6c] ;  /* 0x00006c0001117983 */ /* 0x001ea80000300800 */
[----:B------:R-:W-:Y:S04]  /*e210*/  STL [R1+0x18dc], R16 ;  /* 0x0018dc1001007387 */ /* 0x000fe80000100800 */
[----:B------:R-:W-:Y:S01]  /*e220*/  STL [R1+0x18e0], R18 ;  /* 0x0018e01201007387 */ /* 0x000fe20000100800 */
[----:B------:R-:W-:Y:S01]  /*e230*/  @!P2 IMAD.IADD R10, R10, 0x1, -R21 ;  /* 0x000000010a0aa824 */ /* 0x000fe200078e0a15 */
[----:B------:R-:W-:-:S02]  /*e240*/  ISETP.GT.U32.AND P5, PT, R21, R6, PT ;  /* 0x000000061500720c */ /* 0x000fc40003fa4070 */
[--C-:B------:R-:W-:Y:S01]  /*e250*/  @!P4 IMAD.IADD R9, R9, 0x1, -R21.reuse ;  /* 0x000000010909c824 */ /* 0x100fe200078e0a15 */
[----:B------:R-:W-:Y:S01]  /*e260*/  STL [R1+0x18e4], R20 ;  /* 0x0018e41401007387 */ /* 0x000fe20000100800 */
[C---:B------:R-:W-:Y:S02]  /*e270*/  ISETP.GT.U32.AND P2, PT, R21.reuse, R19, PT ;  /* 0x000000131500720c */ /* 0x040fe40003f44070 */
[----:B------:R-:W-:Y:S01]  /*e280*/  ISETP.GT.U32.AND P4, PT, R21, R12, PT ;  /* 0x0000000c1500720c */ /* 0x000fe20003f84070 */
[----:B------:R-:W2:Y:S04]  /*e290*/  LDL.LU R28, [R1+0x1920] ;  /* 0x00192000011c7983 */ /* 0x000ea80000300800 */
[----:B------:R-:W-:Y:S06]  /*e2a0*/  STL [R1+0x18e8], R22 ;  /* 0x0018e81601007387 */ /* 0x000fec0000100800 */
[----:B------:R-:W-:-:S02]  /*e2b0*/  @!P2 IMAD.IADD R19, R19, 0x1, -R21 ;  /* 0x000000011313a824 */ /* 0x000fc400078e0a15 */
[--C-:B------:R-:W-:Y:S01]  /*e2c0*/  @!P4 IMAD.IADD R12, R12, 0x1, -R21.reuse ;  /* 0x000000010c0cc824 */ /* 0x100fe200078e0a15 */
[C---:B------:R-:W-:Y:S01]  /*e2d0*/  ISETP.GT.U32.AND P4, PT, R21.reuse, R4, PT ;  /* 0x000000041500720c */ /* 0x040fe20003f84070 */
[----:B------:R-:W-:Y:S01]  /*e2e0*/  @!P5 IMAD.IADD R6, R6, 0x1, -R21 ;  /* 0x000000010606d824 */ /* 0x000fe200078e0a15 */
[C---:B------:R-:W-:Y:S02]  /*e2f0*/  ISETP.GT.U32.AND P5, PT, R21.reuse, R29, PT ;  /* 0x0000001d1500720c */ /* 0x040fe40003fa4070 */
[C---:B------:R-:W-:Y:S02]  /*e300*/  ISETP.GT.U32.AND P3, PT, R21.reuse, R8, PT ;  /* 0x000000081500720c */ /* 0x040fe40003f64070 */
[C---:B------:R-:W-:Y:S02]  /*e310*/  ISETP.GT.U32.AND P0, PT, R21.reuse, R9, PT ;  /* 0x000000091500720c */ /* 0x040fe40003f04070 */
[----:B------:R-:W-:-:S05]  /*e320*/  ISETP.GT.U32.AND P1, PT, R21, R15, PT ;  /* 0x0000000f1500720c */ /* 0x000fca0003f24070 */
[--C-:B------:R-:W-:Y:S01]  /*e330*/  @!P4 IMAD.IADD R4, R4, 0x1, -R21.reuse ;  /* 0x000000010404c824 */ /* 0x100fe200078e0a15 */
[----:B------:R-:W-:Y:S01]  /*e340*/  ISETP.GT.U32.AND P4, PT, R21, R23, PT ;  /* 0x000000171500720c */ /* 0x000fe20003f84070 */
[--C-:B------:R-:W-:Y:S01]  /*e350*/  @!P5 IMAD.IADD R29, R29, 0x1, -R21.reuse ;  /* 0x000000011d1dd824 */ /* 0x100fe200078e0a15 */
[----:B--2---:R-:W-:Y:S02]  /*e360*/  ISETP.GE.AND P2, PT, R28, RZ, PT ;  /* 0x000000ff1c00720c */ /* 0x004fe40003f46270 */
[----:B------:R-:W2:Y:S01]  /*e370*/  LDL.LU R28, [R1+0x3cc] ;  /* 0x0003cc00011c7983 */ /* 0x000ea20000300800 */
[----:B---3--:R-:W-:Y:S01]  /*e380*/  ISETP.GE.AND P5, PT, R7, RZ, PT ;  /* 0x000000ff0700720c */ /* 0x008fe20003fa6270 */
[--C-:B------:R-:W-:Y:S01]  /*e390*/  @!P3 IMAD.IADD R8, R8, 0x1, -R21.reuse ;  /* 0x000000010808b824 */ /* 0x100fe200078e0a15 */
[----:B------:R-:W-:Y:S01]  /*e3a0*/  ISETP.GT.U32.AND P3, PT, R21, R27, PT ;  /* 0x0000001b1500720c */ /* 0x000fe20003f64070 */
[----:B------:R-:W0:Y:S01]  /*e3b0*/  S2R R7, SR_TID.X ;  /* 0x0000000000077919 */ /* 0x000e220000002100 */
[--C-:B------:R-:W-:Y:S01]  /*e3c0*/  @!P0 IMAD.IADD R9, R9, 0x1, -R21.reuse ;  /* 0x0000000109098824 */ /* 0x100fe200078e0a15 */
[----:B------:R-:W-:Y:S01]  /*e3d0*/  ISETP.GE.AND P0, PT, R17, RZ, PT ;  /* 0x000000ff1100720c */ /* 0x000fe20003f06270 */
[--C-:B------:R-:W-:Y:S01]  /*e3e0*/  @!P1 IMAD.IADD R15, R15, 0x1, -R21.reuse ;  /* 0x000000010f0f9824 */ /* 0x100fe200078e0a15 */
[----:B------:R-:W-:Y:S01]  /*e3f0*/  ISETP.GE.AND P1, PT, R14, RZ, PT ;  /* 0x000000ff0e00720c */ /* 0x000fe20003f26270 */
[----:B------:R-:W-:Y:S01]  /*e400*/  @!P4 IMAD.IADD R23, R23, 0x1, -R21 ;  /* 0x000000011717c824 */ /* 0x000fe200078e0a15 */
[----:B------:R-:W-:-:S02]  /*e410*/  ISETP.GT.U32.AND P6, PT, R21, R12, PT ;  /* 0x0000000c1500720c */ /* 0x000fc40003fc4070 */
[----:B----4-:R-:W-:-:S04]  /*e420*/  ISETP.GE.AND P4, PT, R25, RZ, PT ;  /* 0x000000ff1900720c */ /* 0x010fc80003f86270 */
[--C-:B------:R-:W-:Y:S01]  /*e430*/  @!P3 IMAD.IADD R27, R27, 0x1, -R21.reuse ;  /* 0x000000011b1bb824 */ /* 0x100fe200078e0a15 */
[----:B------:R-:W-:Y:S02]  /*e440*/  ISETP.GE.AND P3, PT, R13, RZ, PT ;  /* 0x000000ff0d00720c */ /* 0x000fe40003f66270 */
[----:B------:R-:W-:Y:S02]  /*e450*/  @!P0 IMAD.MOV R10, RZ, RZ, -R10 ;  /* 0x000000ffff0a8224 */ /* 0x000fe400078e0a0a */
[----:B------:R-:W-:Y:S01]  /*e460*/  @!P1 IMAD.MOV R4, RZ, RZ, -R4 ;  /* 0x000000ffff049224 */ /* 0x000fe200078e0a04 */
[----:B------:R-:W-:Y:S01]  /*e470*/  ISETP.GT.U32.AND P0, PT, R21, R15, PT ;  /* 0x0000000f1500720c */ /* 0x000fe20003f04070 */
[----:B------:R-:W-:Y:S02]  /*e480*/  @!P6 IMAD.IADD R12, R12, 0x1, -R21 ;  /* 0x000000010c0ce824 */ /* 0x000fe400078e0a15 */
[----:B------:R-:W-:Y:S02]  /*e490*/  @!P2 IMAD.MOV R6, RZ, RZ, -R6 ;  /* 0x000000ffff06a224 */ /* 0x000fe400078e0a06 */
[----:B0-----:R-:W-:Y:S01]  /*e4a0*/  IMAD.SHL.U32 R25, R7, 0x80, RZ ;  /* 0x0000008007197824 */ /* 0x001fe200078e00ff */
[----:B------:R-:W-:Y:S01]  /*e4b0*/  STL [R1+0x18ec], R10 ;  /* 0x0018ec0a01007387 */ /* 0x000fe20000100800 */
[----:B------:R-:W-:-:S02]  /*e4c0*/  @!P4 IMAD.MOV R8, RZ, RZ, -R8 ;  /* 0x000000ffff08c224 */ /* 0x000fc400078e0a08 */
[----:B------:R-:W-:Y:S01]  /*e4d0*/  @!P5 IMAD.MOV R9, RZ, RZ, -R9 ;  /* 0x000000ffff09d224 */ /* 0x000fe200078e0a09 */
[----:B------:R-:W-:Y:S01]  /*e4e0*/  ISETP.GT.U32.AND P5, PT, R21, R27, PT ;  /* 0x0000001b1500720c */ /* 0x000fe20003fa4070 */
[----:B------:R2:W-:Y:S01]  /*e4f0*/  STL [R1+0x18f0], R4 ;  /* 0x0018f00401007387 */ /* 0x0005e20000100800 */
[----:B------:R-:W-:-:S03]  /*e500*/  @!P3 IMAD.MOV R12, RZ, RZ, -R12 ;  /* 0x000000ffff0cb224 */ /* 0x000fc600078e0a0c */
[----:B------:R-:W-:Y:S01]  /*e510*/  STL [R1+0x18f4], R6 ;  /* 0x0018f40601007387 */ /* 0x000fe20000100800 */
[----:B------:R-:W-:-:S03]  /*e520*/  ISETP.GT.U32.AND P1, PT, R21, R19, PT ;  /* 0x000000131500720c */ /* 0x000fc60003f24070 */
[----:B------:R0:W-:Y:S01]  /*e530*/  STL [R1+0x18f8], R8 ;  /* 0x0018f80801007387 */ /* 0x0001e20000100800 */
[----:B------:R-:W-:-:S03]  /*e540*/  ISETP.GT.U32.AND P4, PT, R21, R29, PT ;  /* 0x0000001d1500720c */ /* 0x000fc60003f84070 */
[----:B------:R-:W-:Y:S04]  /*e550*/  STL [R1+0x18fc], R9 ;  /* 0x0018fc0901007387 */ /* 0x000fe80000100800 */
[----:B------:R-:W-:Y:S01]  /*e560*/  STL [R1+0x1900], R12 ;  /* 0x0019000c01007387 */ /* 0x000fe20000100800 */
[--C-:B------:R-:W-:Y:S01]  /*e570*/  @!P0 IMAD.IADD R15, R15, 0x1, -R21.reuse ;  /* 0x000000010f0f8824 */ /* 0x100fe200078e0a15 */
[----:B------:R-:W-:Y:S01]  /*e580*/  ISETP.GE.AND P0, PT, R11, RZ, PT ;  /* 0x000000ff0b00720c */ /* 0x000fe20003f06270 */
[--C-:B------:R-:W-:Y:S01]  /*e590*/  @!P5 IMAD.IADD R27, R27, 0x1, -R21.reuse ;  /* 0x000000011b1bd824 */ /* 0x100fe200078e0a15 */
[----:B------:R-:W-:Y:S01]  /*e5a0*/  ISETP.GE.AND P5, PT, R0, RZ, PT ;  /* 0x000000ff0000720c */ /* 0x000fe20003fa6270 */
[--C-:B------:R-:W-:Y:S01]  /*e5b0*/  @!P1 IMAD.IADD R19, R19, 0x1, -R21.reuse ;  /* 0x0000000113139824 */ /* 0x100fe200078e0a15 */
[----:B------:R-:W-:Y:S01]  /*e5c0*/  LOP3.LUT R7, R7, 0x3f, RZ, 0xc0, !PT ;  /* 0x0000003f07077812 */ /* 0x000fe200078ec0ff */
[----:B------:R-:W-:Y:S01]  /*e5d0*/  @!P4 IMAD.IADD R29, R29, 0x1, -R21 ;  /* 0x000000011d1dc824 */ /* 0x000fe200078e0a15 */
[----:B------:R-:W-:-:S02]  /*e5e0*/  ISETP.GE.AND P1, PT, R5, RZ, PT ;  /* 0x000000ff0500720c */ /* 0x000fc40003f26270 */
[----:B------:R-:W-:Y:S01]  /*e5f0*/  ISETP.GE.AND P4, PT, R2, RZ, PT ;  /* 0x000000ff0200720c */ /* 0x000fe20003f86270 */
[----:B------:R-:W-:Y:S01]  /*e600*/  IMAD R2, R7, c[0x0][0x18c], RZ ;  /* 0x0000630007027a24 */ /* 0x000fe200078e02ff */
[----:B--2---:R-:W-:-:S05]  /*e610*/  LOP3.LUT R4, R28, 0x800, R25, 0xf8, !PT ;  /* 0x000008001c047812 */ /* 0x004fca00078ef819 */
[----:B------:R1:W-:Y:S04]  /*e620*/  STL [R1+0xd50], R4 ;  /* 0x000d500401007387 */ /* 0x0003e80000100800 */
[----:B------:R-:W0:Y:S04]  /*e630*/  LDL.LU R14, [R1+0x98] ;  /* 0x00009800010e7983 */ /* 0x000e280000300800 */
[----:B------:R-:W2:Y:S04]  /*e640*/  LDL.LU R13, [R1+0x78] ;  /* 0x00007800010d7983 */ /* 0x000ea80000300800 */
[----:B------:R-:W1:Y:S04]  /*e650*/  LDL.LU R11, [R1+0x70] ;  /* 0x00007000010b7983 */ /* 0x000e680000300800 */
[----:B------:R-:W3:Y:S04]  /*e660*/  LDL.LU R28, [R1+0x5c] ;  /* 0x00005c00011c7983 */ /* 0x000ee80000300800 */
[----:B------:R-:W4:Y:S04]  /*e670*/  LDL.LU R0, [R1+0x20] ;  /* 0x0000200001007983 */ /* 0x000f280000300800 */
[----:B------:R-:W4:Y:S04]  /*e680*/  LDL.LU R5, [R1+0x360] ;  /* 0x0003600001057983 */ /* 0x000f280000300800 */
[----:B------:R-:W4:Y:S01]  /*e690*/  LDL.LU R7, [R1+0x364] ;  /* 0x0003640001077983 */ /* 0x000f220000300800 */
[----:B------:R-:W-:-:S02]  /*e6a0*/  ISETP.GT.U32.AND P6, PT, R21, R26, PT ;  /* 0x0000001a1500720c */ /* 0x000fc40003fc4070 */
[----:B------:R-:W-:-:S11]  /*e6b0*/  ISETP.GT.U32.AND P2, PT, R21, R23, PT ;  /* 0x000000171500720c */ /* 0x000fd60003f44070 */
[----:B------:R-:W-:Y:S01]  /*e6c0*/  @!P6 IMAD.IADD R26, R26, 0x1, -R21 ;  /* 0x000000011a1ae824 */ /* 0x000fe200078e0a15 */
[----:B------:R-:W-:-:S04]  /*e6d0*/  ISETP.GE.AND P6, PT, R24, RZ, PT ;  /* 0x000000ff1800720c */ /* 0x000fc80003fc6270 */
[----:B------:R-:W-:Y:S01]  /*e6e0*/  ISETP.GT.U32.AND P3, PT, R21, R26, PT ;  /* 0x0000001a1500720c */ /* 0x000fe20003f64070 */
[----:B------:R-:W-:Y:S01]  /*e6f0*/  @!P2 IMAD.IADD R23, R23, 0x1, -R21 ;  /* 0x000000011717a824 */ /* 0x000fe200078e0a15 */
[----:B------:R-:W-:-:S07]  /*e700*/  ISETP.GE.AND P2, PT, R3, RZ, PT ;  /* 0x000000ff0300720c */ /* 0x000fce0003f46270 */
[----:B------:R-:W-:-:S04]  /*e710*/  @!P6 IMAD.MOV R15, RZ, RZ, -R15 ;  /* 0x000000ffff0fe224 */ /* 0x000fc800078e0a0f */
[----:B------:R-:W-:Y:S01]  /*e720*/  @!P3 IMAD.IADD R26, R26, 0x1, -R21 ;  /* 0x000000011a1ab824 */ /* 0x000fe200078e0a15 */
[----:B------:R-:W-:Y:S01]  /*e730*/  STL [R1+0x1904], R15 ;  /* 0x0019040f01007387 */ /* 0x000fe20000100800 */
[----:B------:R-:W-:-:S03]  /*e740*/  LEA R21, P6, R2, c[0x0][0x168], 0x1 ;  /* 0x00005a0002157a11 */ /* 0x000fc600078c08ff */
[----:B------:R-:W4:Y:S04]  /*e750*/  LDL.LU R3, [R1+0x368] ;  /* 0x0003680001037983 */ /* 0x000f280000300800 */
[----:B------:R-:W4:Y:S04]  /*e760*/  LDL.LU R2, [R1+0x36c] ;  /* 0x00036c0001027983 */ /* 0x000f280000300800 */
[----:B------:R-:W4:Y:S01]  /*e770*/  LDL.LU R24, [R1+0x394] ;  /* 0x0003940001187983 */ /* 0x000f220000300800 */
[----:B------:R-:W-:Y:S01]  /*e780*/  @!P0 IMAD.MOV R19, RZ, RZ, -R19 ;  /* 0x000000ffff138224 */ /* 0x000fe200078e0a13 */
[----:B------:R-:W-:Y:S01]  /*e790*/  ISETP.NE.AND P3, PT, RZ, c[0x0][0x17c], PT ;  /* 0x00005f00ff007a0c */ /* 0x000fe20003f65270 */
[----:B------:R-:W-:Y:S01]  /*e7a0*/  @!P1 IMAD.MOV R23, RZ, RZ, -R23 ;  /* 0x000000ffff179224 */ /* 0x000fe200078e0a17 */
[----:B------:R-:W-:Y:S01]  /*e7b0*/  LOP3.LUT R25, RZ, c[0x0][0x17c], RZ, 0x33, !PT ;  /* 0x00005f00ff197a12 */ /* 0x000fe200078e33ff */
[----:B------:R-:W-:Y:S01]  /*e7c0*/  @!P2 IMAD.MOV R29, RZ, RZ, -R29 ;  /* 0x000000ffff1da224 */ /* 0x000fe200078e0a1d */
[----:B------:R-:W-:Y:S01]  /*e7d0*/  STL [R1+0x1804], R21 ;  /* 0x0018041501007387 */ /* 0x000fe20000100800 */
[----:B------:R-:W-:-:S02]  /*e7e0*/  @!P4 IMAD.MOV R27, RZ, RZ, -R27 ;  /* 0x000000ffff1bc224 */ /* 0x000fc400078e0a1b */
[----:B------:R-:W-:Y:S01]  /*e7f0*/  @!P5 IMAD.MOV R26, RZ, RZ, -R26 ;  /* 0x000000ffff1ad224 */ /* 0x000fe200078e0a1a */
[----:B------:R-:W-:Y:S04]  /*e800*/  STL [R1+0x190c], R19 ;  /* 0x00190c1301007387 */ /* 0x000fe80000100800 */
[----:B------:R-:W-:Y:S04]  /*e810*/  STL [R1+0x1910], R23 ;  /* 0x0019101701007387 */ /* 0x000fe80000100800 */
[----:B------:R-:W-:Y:S04]  /*e820*/  STL [R1+0x1914], R29 ;  /* 0x0019141d01007387 */ /* 0x000fe80000100800 */
[----:B------:R-:W-:Y:S04]  /*e830*/  STL [R1+0x1918], R27 ;  /* 0x0019181b01007387 */ /* 0x000fe80000100800 */
[----:B------:R-:W-:Y:S01]  /*e840*/  STL [R1+0x191c], R26 ;  /* 0x00191c1a01007387 */ /* 0x000fe20000100800 */
[----:B0-----:R-:W-:-:S02]  /*e850*/  SEL R8, R25, R14, !P3 ;  /* 0x0000000e19087207 */ /* 0x001fc40005800000 */
[----:B--2---:R-:W-:-:S03]  /*e860*/  SEL R6, R25, R13, !P3 ;  /* 0x0000000d19067207 */ /* 0x004fc60005800000 */
[----:B------:R3:W-:Y:S01]  /*e870*/  STL [R1+0x40c], R8 ;  /* 0x00040c0801007387 */ /* 0x0007e20000100800 */
[----:B-1----:R-:W-:-:S03]  /*e880*/  SEL R4, R25, R11, !P3 ;  /* 0x0000000b19047207 */ /* 0x002fc60005800000 */
[----:B------:R4:W-:Y:S01]  /*e890*/  STL [R1+0x408], R6 ;  /* 0x0004080601007387 */ /* 0x0009e20000100800 */
[----:B---3--:R-:W-:-:S03]  /*e8a0*/  SEL R8, R25, R28, !P3 ;  /* 0x0000001c19087207 */ /* 0x008fc60005800000 */
[----:B------:R0:W-:Y:S01]  /*e8b0*/  STL [R1+0x400], R4 ;  /* 0x0004000401007387 */ /* 0x0001e20000100800 */
[----:B----4-:R-:W-:-:S03]  /*e8c0*/  SEL R6, R25, R0, !P3 ;  /* 0x0000000019067207 */ /* 0x010fc60005800000 */
[----:B------:R-:W-:Y:S04]  /*e8d0*/  STL [R1+0x3fc], R8 ;  /* 0x0003fc0801007387 */ /* 0x000fe80000100800 */
[----:B------:R-:W-:Y:S01]  /*e8e0*/  STL [R1+0x3f8], R6 ;  /* 0x0003f80601007387 */ /* 0x000fe20000100800 */
[----:B0-----:R-:W-:-:S03]  /*e8f0*/  SEL R4, R25, R5, !P3 ;  /* 0x0000000519047207 */ /* 0x001fc60005800000 */
[----:B------:R-:W2:Y:S01]  /*e900*/  LDL.LU R26, [R1+0x3c0] ;  /* 0x0003c000011a7983 */ /* 0x000ea20000300800 */
[----:B------:R-:W-:-:S03]  /*e910*/  SEL R0, R25, R7, !P3 ;  /* 0x0000000719007207 */ /* 0x000fc60005800000 */
[----:B------:R-:W-:Y:S04]  /*e920*/  STL [R1+0x3f4], R4 ;  /* 0x0003f40401007387 */ /* 0x000fe80000100800 */
[----:B------:R-:W3:Y:S04]  /*e930*/  LDL.LU R27, [R1+0x3c8] ;  /* 0x0003c800011b7983 */ /* 0x000ee80000300800 */
[----:B------:R0:W-:Y:S04]  /*e940*/  STL [R1+0x3f0], R0 ;  /* 0x0003f00001007387 */ /* 0x0001e80000100800 */
[----:B------:R-:W4:Y:S04]  /*e950*/  LDL.LU R29, [R1+0x3c4] ;  /* 0x0003c400011d7983 */ /* 0x000f280000300800 */
[----:B------:R-:W4:Y:S04]  /*e960*/  LDL.LU R23, [R1+0x3a4] ;  /* 0x0003a40001177983 */ /* 0x000f280000300800 */
[----:B------:R-:W4:Y:S04]  /*e970*/  LDL.LU R5, [R1+0x3a8] ;  /* 0x0003a80001057983 */ /* 0x000f280000300800 */
[----:B------:R-:W4:Y:S04]  /*e980*/  LDL.LU R7, [R1+0x3bc] ;  /* 0x0003bc0001077983 */ /* 0x000f280000300800 */
[----:B------:R-:W4:Y:S01]  /*e990*/  LDL.LU R19, [R1+0x3b8] ;  /* 0x0003b80001137983 */ /* 0x000f220000300800 */
[----:B------:R-:W-:-:S02]  /*e9a0*/  SEL R3, R25, R3, !P3 ;  /* 0x0000000319037207 */ /* 0x000fc40005800000 */
[----:B0-----:R-:W-:-:S03]  /*e9b0*/  SEL R0, R25, R2, !P3 ;  /* 0x0000000219007207 */ /* 0x001fc60005800000 */
[----:B------:R-:W-:Y:S04]  /*e9c0*/  STL [R1+0x3ec], R3 ;  /* 0x0003ec0301007387 */ /* 0x000fe80000100800 */
[----:B------:R-:W4:Y:S04]  /*e9d0*/  LDL.LU R21, [R1+0x3b0] ;  /* 0x0003b00001157983 */ /* 0x000f280000300800 */
[----:B------:R0:W-:Y:S04]  /*e9e0*/  STL [R1+0x3e8], R0 ;  /* 0x0003e80001007387 */ /* 0x0001e80000100800 */
[----:B------:R-:W4:Y:S04]  /*e9f0*/  LDL.LU R15, [R1+0x3b4] ;  /* 0x0003b400010f7983 */ /* 0x000f280000300800 */
[----:B------:R-:W4:Y:S04]  /*ea00*/  LDL.LU R12, [R1+0x3ac] ;  /* 0x0003ac00010c7983 */ /* 0x000f280000300800 */
[----:B------:R-:W4:Y:S01]  /*ea10*/  LDL.LU R9, [R1+0x3a0] ;  /* 0x0003a00001097983 */ /* 0x000f220000300800 */
[----:B0-----:R-:W-:-:S03]  /*ea20*/  SEL R0, R25, R24, !P3 ;  /* 0x0000001819007207 */ /* 0x001fc60005800000 */
[----:B------:R-:W4:Y:S04]  /*ea30*/  LDL.LU R8, [R1+0x39c] ;  /* 0x00039c0001087983 */ /* 0x000f280000300800 */
[----:B------:R-:W4:Y:S04]  /*ea40*/  LDL.LU R2, [R1+0x398] ;  /* 0x0003980001027983 */ /* 0x000f280000300800 */
[----:B------:R-:W4:Y:S04]  /*ea50*/  LDL.LU R6, [R1+0x37c] ;  /* 0x00037c0001067983 */ /* 0x000f280000300800 */
[----:B------:R-:W4:Y:S04]  /*ea60*/  LDL.LU R4, [R1+0x380] ;  /* 0x0003800001047983 */ /* 0x000f280000300800 */
[----:B------:R0:W-:Y:S04]  /*ea70*/  STL [R1+0x3e4], R0 ;  /* 0x0003e40001007387 */ /* 0x0001e80000100800 */
[----:B------:R-:W4:Y:S04]  /*ea80*/  LDL.LU R10, [R1+0x38c] ;  /* 0x00038c00010a7983 */ /* 0x000f280000300800 */
        /* <DEDUP_REMOVED lines=9> */
[----:B0-----:R-:W4:Y:S04]  /*eb20*/  LDL.LU R0, [R1+0x350] ;  /* 0x0003500001007983 */ /* 0x001f280000300800 */
[----:B------:R-:W4:Y:S04]  /*eb30*/  LDL.LU R3, [R1+0x2fc] ;  /* 0x0002fc0001037983 */ /* 0x000f280000300800 */
[----:B------:R-:W4:Y:S01]  /*eb40*/  LDL.LU R24, [R1+0x1c] ;  /* 0x00001c0001187983 */ /* 0x000f220000300800 */
[----:B--2---:R-:W-:-:S05]  /*eb50*/  SEL R26, R25, R26, !P3 ;  /* 0x0000001a191a7207 */ /* 0x004fca0005800000 */
[----:B------:R3:W-:Y:S02]  /*eb60*/  STL [R1+0x3dc], R26 ;  /* 0x0003dc1a01007387 */ /* 0x0007e40000100800 */
[C---:B---3--:R-:W-:Y:S02]  /*eb70*/  SEL R26, R25.reuse, R27, !P3 ;  /* 0x0000001b191a7207 */ /* 0x048fe40005800000 */
[C---:B----4-:R-:W-:Y:S02]  /*eb80*/  SEL R29, R25.reuse, R29, !P3 ;  /* 0x0000001d191d7207 */ /* 0x050fe40005800000 */
[C---:B------:R-:W-:Y:S01]  /*eb90*/  SEL R27, R25.reuse, R23, !P3 ;  /* 0x00000017191b7207 */ /* 0x040fe20005800000 */
[----:B------:R0:W-:Y:S04]  /*eba0*/  STL [R1+0x3d4], R26 ;  /* 0x0003d41a01007387 */ /* 0x0001e80000100800 */
[----:B------:R-:W-:Y:S01]  /*ebb0*/  STL [R1+0x3d0], R29 ;  /* 0x0003d01d01007387 */ /* 0x000fe20000100800 */
[----:B0-----:R-:W-:-:S03]  /*ebc0*/  SEL R26, R25, R5, !P3 ;  /* 0x00000005191a7207 */ /* 0x001fc60005800000 */
[----:B------:R-:W-:Y:S01]  /*ebd0*/  STL [R1+0x3cc], R27 ;  /* 0x0003cc1b01007387 */ /* 0x000fe20000100800 */
[----:B------:R-:W-:-:S03]  /*ebe0*/  SEL R23, R25, R7, !P3 ;  /* 0x0000000719177207 */ /* 0x000fc60005800000 */
[----:B------:R-:W2:Y:S04]  /*ebf0*/  LDL.LU R5, [R1+0x18] ;  /* 0x0000180001057983 */ /* 0x000ea80000300800 */
[----:B------:R-:W-:Y:S04]  /*ec00*/  STL [R1+0x3c8], R26 ;  /* 0x0003c81a01007387 */ /* 0x000fe80000100800 */
[----:B------:R-:W3:Y:S01]  /*ec10*/  LDL.LU R7, [R1+0x310] ;  /* 0x0003100001077983 */ /* 0x000ee20000300800 */
[----:B------:R-:W-:-:S03]  /*ec20*/  SEL R21, R25, R21, !P3 ;  /* 0x0000001519157207 */ /* 0x000fc60005800000 */
[----:B------:R0:W-:Y:S02]  /*ec30*/  STL [R1+0x3c4], R23 ;  /* 0x0003c41701007387 */ /* 0x0001e40000100800 */
[C---:B0-----:R-:W-:Y:S02]  /*ec40*/  SEL R23, R25.reuse, R19, !P3 ;  /* 0x0000001319177207 */ /* 0x041fe40005800000 */
[C---:B------:R-:W-:Y:S02]  /*ec50*/  SEL R19, R25.reuse, R15, !P3 ;  /* 0x0000000f19137207 */ /* 0x040fe40005800000 */
[C---:B------:R-:W-:Y:S01]  /*ec60*/  SEL R15, R25.reuse, R12, !P3 ;  /* 0x0000000c190f7207 */ /* 0x040fe20005800000 */
[----:B------:R-:W-:Y:S01]  /*ec70*/  STL [R1+0x3c0], R23 ;  /* 0x0003c01701007387 */ /* 0x000fe20000100800 */
[C---:B------:R-:W-:Y:S02]  /*ec80*/  SEL R12, R25.reuse, R9, !P3 ;  /* 0x00000009190c7207 */ /* 0x040fe40005800000 */
[C---:B------:R-:W-:Y:S01]  /*ec90*/  SEL R9, R25.reuse, R8, !P3 ;  /* 0x0000000819097207 */ /* 0x040fe20005800000 */
[----:B------:R-:W-:Y:S01]  /*eca0*/  STL [R1+0x3bc], R21 ;  /* 0x0003bc1501007387 */ /* 0x000fe20000100800 */
[----:B------:R-:W-:-:S03]  /*ecb0*/  SEL R8, R25, R2, !P3 ;  /* 0x0000000219087207 */ /* 0x000fc60005800000 */
[----:B------:R-:W-:Y:S04]  /*ecc0*/  STL [R1+0x3b8], R19 ;  /* 0x0003b81301007387 */ /* 0x000fe80000100800 */
[----:B------:R-:W-:Y:S04]  /*ecd0*/  STL [R1+0x3b4], R15 ;  /* 0x0003b40f01007387 */ /* 0x000fe80000100800 */
[----:B------:R-:W-:Y:S04]  /*ece0*/  STL [R1+0x3b0], R12 ;  /* 0x0003b00c01007387 */ /* 0x000fe80000100800 */
[----:B------:R-:W4:Y:S04]  /*ecf0*/  LDL.LU R2, [R1+0x34c] ;  /* 0x00034c0001027983 */ /* 0x000f280000300800 */
[----:B------:R0:W-:Y:S04]  /*ed00*/  STL [R1+0x3ac], R9 ;  /* 0x0003ac0901007387 */ /* 0x0001e80000100800 */
[----:B------:R1:W-:Y:S01]  /*ed10*/  STL [R1+0x3a8], R8 ;  /* 0x0003a80801007387 */ /* 0x0003e20000100800 */
[----:B0-----:R-:W-:-:S02]  /*ed20*/  SEL R9, R25, R6, !P3 ;  /* 0x0000000619097207 */ /* 0x001fc40005800000 */
[C---:B------:R-:W-:Y:S02]  /*ed30*/  SEL R6, R25.reuse, R10, !P3 ;  /* 0x0000000a19067207 */ /* 0x040fe40005800000 */
[C---:B-1----:R-:W-:Y:S02]  /*ed40*/  SEL R8, R25.reuse, R4, !P3 ;  /* 0x0000000419087207 */ /* 0x042fe40005800000 */
[C---:B------:R-:W-:Y:S01]  /*ed50*/  SEL R4, R25.reuse, R22, !P3 ;  /* 0x0000001619047207 */ /* 0x040fe20005800000 */
[----:B------:R-:W-:Y:S04]  /*ed60*/  STL [R1+0x3a4], R9 ;  /* 0x0003a40901007387 */ /* 0x000fe80000100800 */
[----:B------:R0:W-:Y:S04]  /*ed70*/  STL [R1+0x3a0], R8 ;  /* 0x0003a00801007387 */ /* 0x0001e80000100800 */
[----:B------:R1:W-:Y:S04]  /*ed80*/  STL [R1+0x39c], R6 ;  /* 0x00039c0601007387 */ /* 0x0003e80000100800 */
[----:B------:R1:W-:Y:S01]  /*ed90*/  STL [R1+0x398], R4 ;  /* 0x0003980401007387 */ /* 0x0003e20000100800 */
[----:B0-----:R-:W-:-:S02]  /*eda0*/  SEL R8, R25, R20, !P3 ;  /* 0x0000001419087207 */ /* 0x001fc40005800000 */
[----:B-1----:R-:W-:-:S03]  /*edb0*/  SEL R6, R25, R18, !P3 ;  /* 0x0000001219067207 */ /* 0x002fc60005800000 */
[----:B------:R0:W-:Y:S01]  /*edc0*/  STL [R1+0x394], R8 ;  /* 0x0003940801007387 */ /* 0x0001e20000100800 */
[----:B------:R-:W-:-:S03]  /*edd0*/  SEL R4, R25, R16, !P3 ;  /* 0x0000001019047207 */ /* 0x000fc60005800000 */
[----:B------:R1:W-:Y:S04]  /*ede0*/  STL [R1+0x390], R6 ;  /* 0x0003900601007387 */ /* 0x0003e80000100800 */
[----:B------:R1:W-:Y:S01]  /*edf0*/  STL [R1+0x38c], R4 ;  /* 0x00038c0401007387 */ /* 0x0003e20000100800 */
[C---:B0-----:R-:W-:Y:S02]  /*ee00*/  SEL R8, R25.reuse, R17, !P3 ;  /* 0x0000001119087207 */ /* 0x041fe40005800000 */
[----:B-1----:R-:W-:-:S03]  /*ee10*/  SEL R6, R25, R14, !P3 ;  /* 0x0000000e19067207 */ /* 0x002fc60005800000 */
[----:B------:R0:W-:Y:S01]  /*ee20*/  STL [R1+0x388], R8 ;  /* 0x0003880801007387 */ /* 0x0001e20000100800 */
[----:B------:R-:W-:-:S03]  /*ee30*/  SEL R4, R25, R13, !P3 ;  /* 0x0000000d19047207 */ /* 0x000fc60005800000 */
[----:B------:R1:W-:Y:S04]  /*ee40*/  STL [R1+0x384], R6 ;  /* 0x0003840601007387 */ /* 0x0003e80000100800 */
[----:B------:R1:W-:Y:S01]  /*ee50*/  STL [R1+0x380], R4 ;  /* 0x0003800401007387 */ /* 0x0003e20000100800 */
[C---:B0-----:R-:W-:Y:S02]  /*ee60*/  SEL R8, R25.reuse, R11, !P3 ;  /* 0x0000000b19087207 */ /* 0x041fe40005800000 */
[----:B-1----:R-:W-:-:S03]  /*ee70*/  SEL R6, R25, R28, !P3 ;  /* 0x0000001c19067207 */ /* 0x002fc60005800000 */
[----:B------:R-:W-:Y:S01]  /*ee80*/  STL [R1+0x37c], R8 ;  /* 0x00037c0801007387 */ /* 0x000fe20000100800 */
[----:B------:R-:W-:-:S03]  /*ee90*/  SEL R4, R25, R0, !P3 ;  /* 0x0000000019047207 */ /* 0x000fc60005800000 */
[----:B------:R-:W-:Y:S01]  /*eea0*/  STL [R1+0x378], R6 ;  /* 0x0003780601007387 */ /* 0x000fe20000100800 */
[----:B------:R-:W-:-:S03]  /*eeb0*/  SEL R3, R25, R3, !P3 ;  /* 0x0000000319037207 */ /* 0x000fc60005800000 */
[----:B------:R-:W-:Y:S01]  /*eec0*/  STL [R1+0x374], R4 ;  /* 0x0003740401007387 */ /* 0x000fe20000100800 */
[----:B------:R-:W-:-:S03]  /*eed0*/  SEL R0, R25, R24, !P3 ;  /* 0x0000001819007207 */ /* 0x000fc60005800000 */
[----:B------:R-:W4:Y:S04]  /*eee0*/  LDL.LU R26, [R1+0x348] ;  /* 0x00034800011a7983 */ /* 0x000f280000300800 */
[----:B------:R0:W-:Y:S04]  /*eef0*/  STL [R1+0x370], R3 ;  /* 0x0003700301007387 */ /* 0x0001e80000100800 */
[----:B------:R-:W4:Y:S04]  /*ef00*/  LDL.LU R27, [R1+0x344] ;  /* 0x00034400011b7983 */ /* 0x000f280000300800 */
[----:B------:R3:W-:Y:S04]  /*ef10*/  STL [R1+0x36c], R0 ;  /* 0x00036c0001007387 */ /* 0x0007e80000100800 */
[----:B------:R-:W4:Y:S04]  /*ef20*/  LDL.LU R29, [R1+0x330] ;  /* 0x00033000011d7983 */ /* 0x000f280000300800 */
[----:B------:R-:W4:Y:S04]  /*ef30*/  LDL.LU R23, [R1+0x338] ;  /* 0x0003380001177983 */ /* 0x000f280000300800 */
[----:B0-----:R-:W4:Y:S04]  /*ef40*/  LDL.LU R3, [R1+0x33c] ;  /* 0x00033c0001037983 */ /* 0x001f280000300800 */
[----:B------:R-:W4:Y:S04]  /*ef50*/  LDL.LU R24, [R1+0x340] ;  /* 0x0003400001187983 */ /* 0x000f280000300800 */
[----:B------:R-:W4:Y:S01]  /*ef60*/  LDL.LU R19, [R1+0x334] ;  /* 0x0003340001137983 */ /* 0x000f220000300800 */
[----:B--2---:R-:W-:-:S05]  /*ef70*/  SEL R4, R25, R5, !P3 ;  /* 0x0000000519047207 */ /* 0x004fca0005800000 */
[----:B------:R0:W-:Y:S01]  /*ef80*/  STL [R1+0x368], R4 ;  /* 0x0003680401007387 */ /* 0x0001e20000100800 */
[----:B---3--:R-:W-:-:S03]  /*ef90*/  SEL R0, R25, R7, !P3 ;  /* 0x0000000719007207 */ /* 0x008fc60005800000 */
[----:B------:R-:W2:Y:S04]  /*efa0*/  LDL.LU R21, [R1+0x324] ;  /* 0x0003240001157983 */ /* 0x000ea80000300800 */
[----:B------:R4:W-:Y:S04]  /*efb0*/  STL [R1+0x364], R0 ;  /* 0x0003640001007387 */ /* 0x0009e80000100800 */
[----:B------:R-:W3:Y:S04]  /*efc0*/  LDL.LU R15, [R1+0x328] ;  /* 0x00032800010f7983 */ /* 0x000ee80000300800 */
[----:B------:R-:W3:Y:S04]  /*efd0*/  LDL.LU R12, [R1+0x32c] ;  /* 0x00032c00010c7983 */ /* 0x000ee80000300800 */
[----:B------:R-:W3:Y:S04]  /*efe0*/  LDL.LU R9, [R1+0x320] ;  /* 0x0003200001097983 */ /* 0x000ee80000300800 */
[----:B------:R-:W3:Y:S04]  /*eff0*/  LDL.LU R8, [R1+0x31c] ;  /* 0x00031c0001087983 */ /* 0x000ee80000300800 */
[----:B------:R-:W3:Y:S04]  /*f000*/  LDL.LU R7, [R1+0x318] ;  /* 0x0003180001077983 */ /* 0x000ee80000300800 */
[----:B------:R-:W3:Y:S04]  /*f010*/  LDL.LU R6, [R1+0x314] ;  /* 0x0003140001067983 */ /* 0x000ee80000300800 */
[----:B0-----:R-:W3:Y:S01]  /*f020*/  LDL.LU R4, [R1+0x30c] ;  /* 0x00030c0001047983 */ /* 0x001ee20000300800 */
[----:B----4-:R-:W-:-:S05]  /*f030*/  SEL R0, R25, R2, !P3 ;  /* 0x0000000219007207 */ /* 0x010fca0005800000 */
        /* <DEDUP_REMOVED lines=14> */
[----:B------:R-:W-:-:S05]  /*f120*/  SEL R26, R25, R26, !P3 ;  /* 0x0000001a191a7207 */ /* 0x000fca0005800000 */
[----:B------:R0:W-:Y:S02]  /*f130*/  STL [R1+0x35c], R26 ;  /* 0x00035c1a01007387 */ /* 0x0001e40000100800 */
[C---:B0-----:R-:W-:Y:S02]  /*f140*/  SEL R26, R25.reuse, R27, !P3 ;  /* 0x0000001b191a7207 */ /* 0x041fe40005800000 */
[C---:B------:R-:W-:Y:S02]  /*f150*/  SEL R29, R25.reuse, R29, !P3 ;  /* 0x0000001d191d7207 */ /* 0x040fe40005800000 */
[C---:B------:R-:W-:Y:S01]  /*f160*/  SEL R27, R25.reuse, R23, !P3 ;  /* 0x00000017191b7207 */ /* 0x040fe20005800000 */
[----:B------:R0:W-:Y:S04]  /*f170*/  STL [R1+0x358], R26 ;  /* 0x0003581a01007387 */ /* 0x0001e80000100800 */
[----:B------:R-:W-:Y:S01]  /*f180*/  STL [R1+0x354], R29 ;  /* 0x0003541d01007387 */ /* 0x000fe20000100800 */
[----:B------:R-:W-:-:S02]  /*f190*/  SEL R23, R25, R24, !P3 ;  /* 0x0000001819177207 */ /* 0x000fc40005800000 */
[C---:B0-----:R-:W-:Y:S01]  /*f1a0*/  SEL R26, R25.reuse, R3, !P3 ;  /* 0x00000003191a7207 */ /* 0x041fe20005800000 */
[----:B------:R-:W-:Y:S04]  /*f1b0*/  STL [R1+0x350], R27 ;  /* 0x0003501b01007387 */ /* 0x000fe80000100800 */
[----:B------:R-:W4:Y:S04]  /*f1c0*/  LDL.LU R3, [R1+0x2ec] ;  /* 0x0002ec0001037983 */ /* 0x000f280000300800 */
[----:B------:R-:W-:Y:S04]  /*f1d0*/  STL [R1+0x34c], R26 ;  /* 0x00034c1a01007387 */ /* 0x000fe80000100800 */
[----:B------:R-:W4:Y:S04]  /*f1e0*/  LDL.LU R24, [R1+0x2d4] ;  /* 0x0002d40001187983 */ /* 0x000f280000300800 */
[----:B------:R0:W-:Y:S02]  /*f1f0*/  STL [R1+0x348], R23 ;  /* 0x0003481701007387 */ /* 0x0001e40000100800 */
[----:B0-----:R-:W-:-:S05]  /*f200*/  SEL R23, R25, R19, !P3 ;  /* 0x0000001319177207 */ /* 0x001fca0005800000 */
[----:B------:R-:W-:Y:S01]  /*f210*/  STL [R1+0x344], R23 ;  /* 0x0003441701007387 */ /* 0x000fe20000100800 */
[C---:B--2---:R-:W-:Y:S02]  /*f220*/  SEL R21, R25.reuse, R21, !P3 ;  /* 0x0000001519157207 */ /* 0x044fe40005800000 */
[----:B---3--:R-:W-:-:S03]  /*f230*/  SEL R19, R25, R15, !P3 ;  /* 0x0000000f19137207 */ /* 0x008fc60005800000 */
[----:B------:R-:W-:Y:S01]  /*f240*/  STL [R1+0x340], R21 ;  /* 0x0003401501007387 */ /* 0x000fe20000100800 */
[----:B------:R-:W-:-:S03]  /*f250*/  SEL R15, R25, R12, !P3 ;  /* 0x0000000c190f7207 */ /* 0x000fc60005800000 */
[----:B------:R-:W-:Y:S01]  /*f260*/  STL [R1+0x33c], R19 ;  /* 0x00033c1301007387 */ /* 0x000fe20000100800 */
[----:B------:R-:W-:-:S03]  /*f270*/  SEL R12, R25, R9, !P3 ;  /* 0x00000009190c7207 */ /* 0x000fc60005800000 */
[----:B------:R-:W-:Y:S01]  /*f280*/  STL [R1+0x338], R15 ;  /* 0x0003380f01007387 */ /* 0x000fe20000100800 */
[----:B------:R-:W-:-:S03]  /*f290*/  SEL R9, R25, R8, !P3 ;  /* 0x0000000819097207 */ /* 0x000fc60005800000 */
[----:B------:R-:W-:Y:S01]  /*f2a0*/  STL [R1+0x334], R12 ;  /* 0x0003340c01007387 */ /* 0x000fe20000100800 */
[----:B------:R-:W-:-:S03]  /*f2b0*/  SEL R8, R25, R7, !P3 ;  /* 0x0000000719087207 */ /* 0x000fc60005800000 */
[----:B------:R-:W2:Y:S01]  /*f2c0*/  LDL.LU R7, [R1+0x2cc] ;  /* 0x0002cc0001077983 */ /* 0x000ea20000300800 */
[----:B------:R-:W-:-:S03]  /*f2d0*/  SEL R6, R25, R6, !P3 ;  /* 0x0000000619067207 */ /* 0x000fc60005800000 */
[----:B------:R-:W-:Y:S01]  /*f2e0*/  STL [R1+0x330], R9 ;  /* 0x0003300901007387 */ /* 0x000fe20000100800 */
[----:B------:R-:W-:-:S03]  /*f2f0*/  SEL R4, R25, R4, !P3 ;  /* 0x0000000419047207 */ /* 0x000fc60005800000 */
[----:B------:R4:W-:Y:S04]  /*f300*/  STL [R1+0x32c], R8 ;  /* 0x00032c0801007387 */ /* 0x0009e80000100800 */
[----:B------:R0:W-:Y:S04]  /*f310*/  STL [R1+0x328], R6 ;  /* 0x0003280601007387 */ /* 0x0001e80000100800 */
[----:B------:R1:W-:Y:S01]  /*f320*/  STL [R1+0x324], R4 ;  /* 0x0003240401007387 */ /* 0x0003e20000100800 */
[C---:B----4-:R-:W-:Y:S02]  /*f330*/  SEL R8, R25.reuse, R10, !P3 ;  /* 0x0000000a19087207 */ /* 0x050fe40005800000 */
[----:B0-----:R-:W-:-:S03]  /*f340*/  SEL R6, R25, R22, !P3 ;  /* 0x0000001619067207 */ /* 0x001fc60005800000 */
[----:B------:R0:W-:Y:S01]  /*f350*/  STL [R1+0x320], R8 ;  /* 0x0003200801007387 */ /* 0x0001e20000100800 */
[----:B-1----:R-:W-:-:S03]  /*f360*/  SEL R4, R25, R20, !P3 ;  /* 0x0000001419047207 */ /* 0x002fc60005800000 */
[----:B------:R1:W-:Y:S01]  /*f370*/  STL [R1+0x31c], R6 ;  /* 0x00031c0601007387 */ /* 0x0003e20000100800 */
[----:B0-----:R-:W-:-:S03]  /*f380*/  SEL R8, R25, R18, !P3 ;  /* 0x0000001219087207 */ /* 0x001fc60005800000 */
[----:B------:R0:W-:Y:S01]  /*f390*/  STL [R1+0x318], R4 ;  /* 0x0003180401007387 */ /* 0x0001e20000100800 */
[----:B-1----:R-:W-:-:S03]  /*f3a0*/  SEL R6, R25, R16, !P3 ;  /* 0x0000001019067207 */ /* 0x002fc60005800000 */
[----:B------:R1:W-:Y:S04]  /*f3b0*/  STL [R1+0x314], R8 ;  /* 0x0003140801007387 */ /* 0x0003e80000100800 */
[----:B------:R3:W-:Y:S01]  /*f3c0*/  STL [R1+0x310], R6 ;  /* 0x0003100601007387 */ /* 0x0007e20000100800 */
[C---:B0-----:R-:W-:Y:S02]  /*f3d0*/  SEL R4, R25.reuse, R17, !P3 ;  /* 0x0000001119047207 */ /* 0x041fe40005800000 */
[----:B-1----:R-:W-:-:S03]  /*f3e0*/  SEL R8, R25, R14, !P3 ;  /* 0x0000000e19087207 */ /* 0x002fc60005800000 */
[----:B------:R0:W-:Y:S01]  /*f3f0*/  STL [R1+0x30c], R4 ;  /* 0x00030c0401007387 */ /* 0x0001e20000100800 */
[----:B---3--:R-:W-:-:S03]  /*f400*/  SEL R6, R25, R13, !P3 ;  /* 0x0000000d19067207 */ /* 0x008fc60005800000 */
[----:B------:R1:W-:Y:S04]  /*f410*/  STL [R1+0x308], R8 ;  /* 0x0003080801007387 */ /* 0x0003e80000100800 */
[----:B------:R3:W-:Y:S01]  /*f420*/  STL [R1+0x304], R6 ;  /* 0x0003040601007387 */ /* 0x0007e20000100800 */
[C---:B0-----:R-:W-:Y:S02]  /*f430*/  SEL R4, R25.reuse, R11, !P3 ;  /* 0x0000000b19047207 */ /* 0x041fe40005800000 */
[----:B-1----:R-:W-:-:S03]  /*f440*/  SEL R8, R25, R28, !P3 ;  /* 0x0000001c19087207 */ /* 0x002fc60005800000 */
[----:B------:R0:W-:Y:S01]  /*f450*/  STL [R1+0x300], R4 ;  /* 0x0003000401007387 */ /* 0x0001e20000100800 */
[----:B---3--:R-:W-:-:S03]  /*f460*/  SEL R6, R25, R0, !P3 ;  /* 0x0000000019067207 */ /* 0x008fc60005800000 */
[----:B------:R-:W-:Y:S04]  /*f470*/  STL [R1+0x2fc], R8 ;  /* 0x0002fc0801007387 */ /* 0x000fe80000100800 */
[----:B------:R-:W-:Y:S01]  /*f480*/  STL [R1+0x2f8], R6 ;  /* 0x0002f80601007387 */ /* 0x000fe20000100800 */
[----:B0-----:R-:W-:-:S03]  /*f490*/  SEL R4, R25, R5, !P3 ;  /* 0x0000000519047207 */ /* 0x001fc60005800000 */
[----:B------:R-:W3:Y:S01]  /*f4a0*/  LDL.LU R26, [R1+0x2c8] ;  /* 0x0002c800011a7983 */ /* 0x000ee20000300800 */
[----:B------:R-:W-:-:S03]  /*f4b0*/  SEL R0, R25, R2, !P3 ;  /* 0x0000000219007207 */ /* 0x000fc60005800000 */
[----:B------:R-:W-:Y:S04]  /*f4c0*/  STL [R1+0x2f4], R4 ;  /* 0x0002f40401007387 */ /* 0x000fe80000100800 */
[----:B------:R-:W4:Y:S04]  /*f4d0*/  LDL.LU R27, [R1+0x2c4] ;  /* 0x0002c400011b7983 */ /* 0x000f280000300800 */
[----:B------:R0:W-:Y:S04]  /*f4e0*/  STL [R1+0x2f0], R0 ;  /* 0x0002f00001007387 */ /* 0x0001e80000100800 */
[----:B------:R-:W4:Y:S04]  /*f4f0*/  LDL.LU R29, [R1+0x298] ;  /* 0x00029800011d7983 */ /* 0x000f280000300800 */
[----:B------:R-:W4:Y:S04]  /*f500*/  LDL.LU R23, [R1+0x29c] ;  /* 0x00029c0001177983 */ /* 0x000f280000300800 */
[----:B------:R-:W4:Y:S04]  /*f510*/  LDL.LU R5, [R1+0x2bc] ;  /* 0x0002bc0001057983 */ /* 0x000f280000300800 */
[----:B------:R-:W4:Y:S04]  /*f520*/  LDL.LU R2, [R1+0x2a4] ;  /* 0x0002a40001027983 */ /* 0x000f280000300800 */
[----:B------:R-:W4:Y:S01]  /*f530*/  LDL.LU R19, [R1+0x2b8] ;  /* 0x0002b80001137983 */ /* 0x000f220000300800 */
[----:B------:R-:W-:-:S05]  /*f540*/  SEL R3, R25, R3, !P3 ;  /* 0x0000000319037207 */ /* 0x000fca0005800000 */
[----:B------:R-:W-:Y:S01]  /*f550*/  STL [R1+0x2ec], R3 ;  /* 0x0002ec0301007387 */ /* 0x000fe20000100800 */
[----:B0-----:R-:W-:-:S03]  /*f560*/  SEL R0, R25, R24, !P3 ;  /* 0x0000001819007207 */ /* 0x001fc60005800000 */
        /* <DEDUP_REMOVED lines=8> */
[----:B------:R-:W4:Y:S01]  /*f5f0*/  LDL.LU R4, [R1+0x294] ;  /* 0x0002940001047983 */ /* 0x000f220000300800 */
[----:B--2---:R-:W-:-:S05]  /*f600*/  SEL R0, R25, R7, !P3 ;  /* 0x0000000719007207 */ /* 0x004fca0005800000 */
[----:B------:R0:W-:Y:S04]  /*f610*/  STL [R1+0x2e4], R0 ;  /* 0x0002e40001007387 */ /* 0x0001e80000100800 */
[----:B------:R-:W2:Y:S04]  /*f620*/  LDL.LU R10, [R1+0x248] ;  /* 0x00024800010a7983 */ /* 0x000ea80000300800 */
        /* <DEDUP_REMOVED lines=9> */
[----:B0-----:R-:W2:Y:S04]  /*f6c0*/  LDL.LU R0, [R1+0x274] ;  /* 0x0002740001007983 */ /* 0x001ea80000300800 */
[----:B------:R-:W2:Y:S04]  /*f6d0*/  LDL.LU R3, [R1+0x268] ;  /* 0x0002680001037983 */ /* 0x000ea80000300800 */
[----:B------:R-:W2:Y:S01]  /*f6e0*/  LDL.LU R7, [R1+0x26c] ;  /* 0x00026c0001077983 */ /* 0x000ea20000300800 */
[----:B---3--:R-:W-:-:S05]  /*f6f0*/  SEL R26, R25, R26, !P3 ;  /* 0x0000001a191a7207 */ /* 0x008fca0005800000 */
[----:B------:R4:W-:Y:S02]  /*f700*/  STL [R1+0x2e0], R26 ;  /* 0x0002e01a01007387 */ /* 0x0009e40000100800 */
[C---:B----4-:R-:W-:Y:S02]  /*f710*/  SEL R26, R25.reuse, R27, !P3 ;  /* 0x0000001b191a7207 */ /* 0x050fe40005800000 */
[C---:B------:R-:W-:Y:S02]  /*f720*/  SEL R29, R25.reuse, R29, !P3 ;  /* 0x0000001d191d7207 */ /* 0x040fe40005800000 */
[C---:B------:R-:W-:Y:S01]  /*f730*/  SEL R27, R25.reuse, R23, !P3 ;  /* 0x00000017191b7207 */ /* 0x040fe20005800000 */
[----:B------:R0:W-:Y:S04]  /*f740*/  STL [R1+0x2dc], R26 ;  /* 0x0002dc1a01007387 */ /* 0x0001e80000100800 */
[----:B------:R-:W-:Y:S01]  /*f750*/  STL [R1+0x2d8], R29 ;  /* 0x0002d81d01007387 */ /* 0x000fe20000100800 */
[----:B------:R-:W-:-:S02]  /*f760*/  SEL R23, R25, R2, !P3 ;  /* 0x0000000219177207 */ /* 0x000fc40005800000 */
[C---:B0-----:R-:W-:Y:S01]  /*f770*/  SEL R26, R25.reuse, R5, !P3 ;  /* 0x00000005191a7207 */ /* 0x041fe20005800000 */
[----:B------:R-:W-:Y:S04]  /*f780*/  STL [R1+0x2d4], R27 ;  /* 0x0002d41b01007387 */ /* 0x000fe80000100800 */
[----:B------:R-:W3:Y:S04]  /*f790*/  LDL.LU R5, [R1+0x264] ;  /* 0x0002640001057983 */ /* 0x000ee80000300800 */
[----:B------:R-:W-:Y:S04]  /*f7a0*/  STL [R1+0x2d0], R26 ;  /* 0x0002d01a01007387 */ /* 0x000fe80000100800 */
[----:B------:R-:W4:Y:S04]  /*f7b0*/  LDL.LU R2, [R1+0x250] ;  /* 0x0002500001027983 */ /* 0x000f280000300800 */
[----:B------:R0:W-:Y:S02]  /*f7c0*/  STL [R1+0x2cc], R23 ;  /* 0x0002cc1701007387 */ /* 0x0001e40000100800 */
[----:B0-----:R-:W-:-:S02]  /*f7d0*/  SEL R23, R25, R19, !P3 ;  /* 0x0000001319177207 */ /* 0x001fc40005800000 */
[----:B------:R-:W-:-:S03]  /*f7e0*/  SEL R21, R25, R21, !P3 ;  /* 0x0000001519157207 */ /* 0x000fc60005800000 */
        /* <DEDUP_REMOVED lines=12> */
[----:B------:R1:W-:Y:S01]  /*f8b0*/  STL [R1+0x2b0], R8 ;  /* 0x0002b00801007387 */ /* 0x0003e20000100800 */
[C---:B0-----:R-:W-:Y:S02]  /*f8c0*/  SEL R9, R25.reuse, R6, !P3 ;  /* 0x0000000619097207 */ /* 0x041fe40005800000 */
[----:B-1----:R-:W-:-:S03]  /*f8d0*/  SEL R8, R25, R4, !P3 ;  /* 0x0000000419087207 */ /* 0x002fc60005800000 */
[----:B------:R-:W-:Y:S04]  /*f8e0*/  STL [R1+0x2ac], R9 ;  /* 0x0002ac0901007387 */ /* 0x000fe80000100800 */
[----:B------:R0:W-:Y:S01]  /*f8f0*/  STL [R1+0x2a8], R8 ;  /* 0x0002a80801007387 */ /* 0x0001e20000100800 */
[C---:B--2---:R-:W-:Y:S02]  /*f900*/  SEL R6, R25.reuse, R10, !P3 ;  /* 0x0000000a19067207 */ /* 0x044fe40005800000 */
[----:B------:R-:W-:-:S03]  /*f910*/  SEL R4, R25, R22, !P3 ;  /* 0x0000001619047207 */ /* 0x000fc60005800000 */
[----:B------:R1:W-:Y:S01]  /*f920*/  STL [R1+0x2a4], R6 ;  /* 0x0002a40601007387 */ /* 0x0003e20000100800 */
[----:B0-----:R-:W-:-:S03]  /*f930*/  SEL R8, R25, R20, !P3 ;  /* 0x0000001419087207 */ /* 0x001fc60005800000 */
[----:B------:R0:W-:Y:S01]  /*f940*/  STL [R1+0x29c], R4 ;  /* 0x00029c0401007387 */ /* 0x0001e20000100800 */
[----:B-1----:R-:W-:-:S03]  /*f950*/  SEL R6, R25, R18, !P3 ;  /* 0x0000001219067207 */ /* 0x002fc60005800000 */
[----:B------:R1:W-:Y:S01]  /*f960*/  STL [R1+0x298], R8 ;  /* 0x0002980801007387 */ /* 0x0003e20000100800 */
[----:B0-----:R-:W-:-:S03]  /*f970*/  SEL R4, R25, R16, !P3 ;  /* 0x0000001019047207 */ /* 0x001fc60005800000 */
[----:B------:R0:W-:Y:S04]  /*f980*/  STL [R1+0x294], R6 ;  /* 0x0002940601007387 */ /* 0x0001e80000100800 */
[----:B------:R2:W-:Y:S01]  /*f990*/  STL [R1+0x290], R4 ;  /* 0x0002900401007387 */ /* 0x0005e20000100800 */
[C---:B-1----:R-:W-:Y:S02]  /*f9a0*/  SEL R8, R25.reuse, R17, !P3 ;  /* 0x0000001119087207 */ /* 0x042fe40005800000 */
[----:B0-----:R-:W-:-:S03]  /*f9b0*/  SEL R6, R25, R14, !P3 ;  /* 0x0000000e19067207 */ /* 0x001fc60005800000 */
[----:B------:R0:W-:Y:S01]  /*f9c0*/  STL [R1+0x28c], R8 ;  /* 0x00028c0801007387 */ /* 0x0001e20000100800 */
[----:B--2---:R-:W-:-:S03]  /*f9d0*/  SEL R4, R25, R13, !P3 ;  /* 0x0000000d19047207 */ /* 0x004fc60005800000 */
[----:B------:R1:W-:Y:S04]  /*f9e0*/  STL [R1+0x288], R6 ;  /* 0x0002880601007387 */ /* 0x0003e80000100800 */
[----:B------:R2:W-:Y:S01]  /*f9f0*/  STL [R1+0x284], R4 ;  /* 0x0002840401007387 */ /* 0x0005e20000100800 */
[C---:B0-----:R-:W-:Y:S02]  /*fa00*/  SEL R8, R25.reuse, R11, !P3 ;  /* 0x0000000b19087207 */ /* 0x041fe40005800000 */
[----:B-1----:R-:W-:-:S03]  /*fa10*/  SEL R6, R25, R28, !P3 ;  /* 0x0000001c19067207 */ /* 0x002fc60005800000 */
[----:B------:R-:W-:Y:S01]  /*fa20*/  STL [R1+0x280], R8 ;  /* 0x0002800801007387 */ /* 0x000fe20000100800 */
[----:B--2---:R-:W-:-:S03]  /*fa30*/  SEL R4, R25, R0, !P3 ;  /* 0x0000000019047207 */ /* 0x004fc60005800000 */
[----:B------:R-:W-:Y:S01]  /*fa40*/  STL [R1+0x27c], R6 ;  /* 0x00027c0601007387 */ /* 0x000fe20000100800 */
[----:B------:R-:W-:-:S03]  /*fa50*/  SEL R3, R25, R3, !P3 ;  /* 0x0000000319037207 */ /* 0x000fc60005800000 */
[----:B------:R-:W-:Y:S01]  /*fa60*/  STL [R1+0x278], R4 ;  /* 0x0002780401007387 */ /* 0x000fe20000100800 */
[----:B------:R-:W-:-:S03]  /*fa70*/  SEL R0, R25, R7, !P3 ;  /* 0x0000000719007207 */ /* 0x000fc60005800000 */
[----:B------:R-:W2:Y:S04]  /*fa80*/  LDL.LU R26, [R1+0x244] ;  /* 0x00024400011a7983 */ /* 0x000ea80000300800 */
[----:B------:R0:W-:Y:S04]  /*fa90*/  STL [R1+0x274], R3 ;  /* 0x0002740301007387 */ /* 0x0001e80000100800 */
[----:B------:R-:W2:Y:S04]  /*faa0*/  LDL.LU R27, [R1+0x240] ;  /* 0x00024000011b7983 */ /* 0x000ea80000300800 */
[----:B------:R4:W-:Y:S04]  /*fab0*/  STL [R1+0x270], R0 ;  /* 0x0002700001007387 */ /* 0x0009e80000100800 */
[----:B------:R-:W2:Y:S04]  /*fac0*/  LDL.LU R29, [R1+0x23c] ;  /* 0x00023c00011d7983 */ /* 0x000ea80000300800 */
[----:B------:R-:W2:Y:S04]  /*fad0*/  LDL.LU R23, [R1+0x238] ;  /* 0x0002380001177983 */ /* 0x000ea80000300800 */
[----:B0-----:R-:W2:Y:S04]  /*fae0*/  LDL.LU R3, [R1+0x234] ;  /* 0x0002340001037983 */ /* 0x001ea80000300800 */
[----:B------:R-:W2:Y:S04]  /*faf0*/  LDL.LU R7, [R1+0x20c] ;  /* 0x00020c0001077983 */ /* 0x000ea80000300800 */
[----:B------:R-:W2:Y:S01]  /*fb00*/  LDL.LU R19, [R1+0x4] ;  /* 0x0000040001137983 */ /* 0x000ea20000300800 */
[----:B---3--:R-:W-:-:S05]  /*fb10*/  SEL R4, R25, R5, !P3 ;  /* 0x0000000519047207 */ /* 0x008fca0005800000 */
[----:B------:R0:W-:Y:S01]  /*fb20*/  STL [R1+0x26c], R4 ;  /* 0x00026c0401007387 */ /* 0x0001e20000100800 */
[----:B----4-:R-:W-:-:S03]  /*fb30*/  SEL R0, R25, R2, !P3 ;  /* 0x0000000219007207 */ /* 0x010fc60005800000 */
[----:B------:R-:W3:Y:S04]  /*fb40*/  LDL.LU R21, [R1+0x214] ;  /* 0x0002140001157983 */ /* 0x000ee80000300800 */
[----:B------:R1:W-:Y:S04]  /*fb50*/  STL [R1+0x268], R0 ;  /* 0x0002680001007387 */ /* 0x0003e80000100800 */
[----:B------:R-:W4:Y:S04]  /*fb60*/  LDL.LU R15, [R1+0x218] ;  /* 0x00021800010f7983 */ /* 0x000f280000300800 */
[----:B------:R-:W4:Y:S04]  /*fb70*/  LDL.LU R12, [R1+0x21c] ;  /* 0x00021c00010c7983 */ /* 0x000f280000300800 */
[----:B------:R-:W4:Y:S04]  /*fb80*/  LDL.LU R9, [R1+0x230] ;  /* 0x0002300001097983 */ /* 0x000f280000300800 */
[----:B------:R-:W4:Y:S04]  /*fb90*/  LDL.LU R8, [R1+0x22c] ;  /* 0x00022c0001087983 */ /* 0x000f280000300800 */
[----:B------:R-:W4:Y:S04]  /*fba0*/  LDL.LU R2, [R1+0x224] ;  /* 0x0002240001027983 */ /* 0x000f280000300800 */
[----:B------:R-:W4:Y:S04]  /*fbb0*/  LDL.LU R6, [R1+0x1f0] ;  /* 0x0001f00001067983 */ /* 0x000f280000300800 */
[----:B0-----:R-:W4:Y:S01]  /*fbc0*/  LDL.LU R4, [R1+0x1f4] ;  /* 0x0001f40001047983 */ /* 0x001f220000300800 */
[----:B-1----:R-:W-:-:S05]  /*fbd0*/  SEL R0, R25, R24, !P3 ;  /* 0x0000001819007207 */ /* 0x002fca0005800000 */
        /* <DEDUP_REMOVED lines=16> */
[C---:B0-----:R-:W-:Y:S02]  /*fce0*/  SEL R26, R25.reuse, R27, !P3 ;  /* 0x0000001b191a7207 */ /* 0x041fe40005800000 */
[C---:B------:R-:W-:Y:S02]  /*fcf0*/  SEL R29, R25.reuse, R29, !P3 ;  /* 0x0000001d191d7207 */ /* 0x040fe40005800000 */
        /* <DEDUP_REMOVED lines=8> */
[----:B------:R-:W2:Y:S04]  /*fd80*/  LDL.LU R7, [R1+0x1c8] ;  /* 0x0001c80001077983 */ /* 0x000ea80000300800 */
[----:B------:R0:W-:Y:S01]  /*fd90*/  STL [R1+0x24c], R23 ;  /* 0x00024c1701007387 */ /* 0x0001e20000100800 */
[----:B---3--:R-:W-:-:S02]  /*fda0*/  SEL R21, R25, R21, !P3 ;  /* 0x0000001519157207 */ /* 0x008fc40005800000 */
[C---:B0-----:R-:W-:Y:S02]  /*fdb0*/  SEL R23, R25.reuse, R19, !P3 ;  /* 0x0000001319177207 */ /* 0x041fe40005800000 */
[----:B----4-:R-:W-:-:S03]  /*fdc0*/  SEL R19, R25, R15, !P3 ;  /* 0x0000000f19137207 */ /* 0x010fc60005800000 */
        /* <DEDUP_REMOVED lines=10> */
[----:B------:R-:W3:Y:S01]  /*fe70*/  LDL.LU R2, [R1+0x1cc] ;  /* 0x0001cc0001027983 */ /* 0x000ee20000300800 */
[----:B------:R-:W-:-:S03]  /*fe80*/  SEL R4, R25, R4, !P3 ;  /* 0x0000000419047207 */ /* 0x000fc60005800000 */
[----:B------:R-:W-:Y:S04]  /*fe90*/  STL [R1+0x234], R9 ;  /* 0x0002340901007387 */ /* 0x000fe80000100800 */
[----:B------:R0:W-:Y:S04]  /*fea0*/  STL [R1+0x230], R8 ;  /* 0x0002300801007387 */ /* 0x0001e80000100800 */
[----:B------:R1:W-:Y:S04]  /*feb0*/  STL [R1+0x22c], R6 ;  /* 0x00022c0601007387 */ /* 0x0003e80000100800 */
[----:B------:R4:W-:Y:S01]  /*fec0*/  STL [R1+0x224], R4 ;  /* 0x0002240401007387 */ /* 0x0009e20000100800 */
[----:B0-----:R-:W-:-:S02]  /*fed0*/  SEL R8, R25, R10, !P3 ;  /* 0x0000000a19087207 */ /* 0x001fc40005800000 */
[----:B-1----:R-:W-:-:S03]  /*fee0*/  SEL R6, R25, R22, !P3 ;  /* 0x0000001619067207 */ /* 0x002fc60005800000 */
[----:B------:R0:W-:Y:S01]  /*fef0*/  STL [R1+0x21c], R8 ;  /* 0x00021c0801007387 */ /* 0x0001e20000100800 */
[----:B----4-:R-:W-:-:S03]  /*ff00*/  SEL R4, R25, R20, !P3 ;  /* 0x0000001419047207 */ /* 0x010fc60005800000 */
        /* <DEDUP_REMOVED lines=9> */
[----:B----4-:R-:W-:-:S03]  /*ffa0*/  SEL R6, R25, R13, !P3 ;  /* 0x0000000d19067207 */ /* 0x010fc60005800000 */
[----:B------:R1:W-:Y:S04]  /*ffb0*/  STL [R1+0x1f8], R8 ;  /* 0x0001f80801007387 */ /* 0x0003e80000100800 */
[----:B------:R4:W-:Y:S01]  /*ffc0*/  STL [R1+0x1f4], R6 ;  /* 0x0001f40601007387 */ /* 0x0009e20000100800 */
[C---:B0-----:R-:W-:Y:S02]  /*ffd0*/  SEL R4, R25.reuse, R11, !P3 ;  /* 0x0000000b19047207 */ /* 0x041fe40005800000 */
[----:B-1----:R-:W-:-:S03]  /*ffe0*/  SEL R8, R25, R28, !P3 ;  /* 0x0000001c19087207 */ /* 0x002fc60005800000 */
[----:B------:R0:W-:Y:S01]  /*fff0*/  STL [R1+0x1f0], R4 ;  /* 0x0001f00401007387 */ /* 0x0001e20000100800 */
[----:B----4-:R-:W-:-:S03]  /*10000*/  SEL R6, R25, R0, !P3 ;  /* 0x0000000019067207 */ /* 0x010fc60005800000 */
[----:B------:R-:W-:Y:S04]  /*10010*/  STL [R1+0x1ec], R8 ;  /* 0x0001ec0801007387 */ /* 0x000fe80000100800 */
[----:B------:R-:W-:Y:S01]  /*10020*/  STL [R1+0x1e8], R6 ;  /* 0x0001e80601007387 */ /* 0x000fe20000100800 */
[----:B0-----:R-:W-:-:S03]  /*10030*/  SEL R4, R25, R5, !P3 ;  /* 0x0000000519047207 */ /* 0x001fc60005800000 */
[----:B------:R-:W4:Y:S01]  /*10040*/  LDL.LU R26, [R1+0x1c4] ;  /* 0x0001c400011a7983 */ /* 0x000f220000300800 */
        /* <DEDUP_REMOVED lines=9> */
[----:B--2---:R-:W-:-:S05]  /*100e0*/  SEL R3, R25, R3, !P3 ;  /* 0x0000000319037207 */ /* 0x004fca0005800000 */
[----:B------:R-:W-:Y:S01]  /*100f0*/  STL [R1+0x1d8], R3 ;  /* 0x0001d80301007387 */ /* 0x000fe20000100800 */
[----:B0-----:R-:W-:-:S03]  /*10100*/  SEL R0, R25, R7, !P3 ;  /* 0x0000000719007207 */ /* 0x001fc60005800000 */
[----:B------:R-:W2:Y:S04]  /*10110*/  LDL.LU R21, [R1+0x19c] ;  /* 0x00019c0001157983 */ /* 0x000ea80000300800 */
[----:B------:R3:W-:Y:S04]  /*10120*/  STL [R1+0x1d4], R0 ;  /* 0x0001d40001007387 */ /* 0x0007e80000100800 */
[----:B------:R-:W2:Y:S04]  /*10130*/  LDL.LU R15, [R1+0x18c] ;  /* 0x00018c00010f7983 */ /* 0x000ea80000300800 */
[----:B------:R-:W2:Y:S04]  /*10140*/  LDL.LU R12, [R1+0x194] ;  /* 0x00019400010c7983 */ /* 0x000ea80000300800 */
[----:B------:R-:W2:Y:S04]  /*10150*/  LDL.LU R9, [R1+0x17c] ;  /* 0x00017c0001097983 */ /* 0x000ea80000300800 */
[----:B------:R-:W2:Y:S04]  /*10160*/  LDL.LU R8, [R1+0x178] ;  /* 0x0001780001087983 */ /* 0x000ea80000300800 */
[----:B------:R-:W2:Y:S04]  /*10170*/  LDL.LU R7, [R1+0x174] ;  /* 0x0001740001077983 */ /* 0x000ea80000300800 */
[----:B------:R-:W2:Y:S04]  /*10180*/  LDL.LU R6, [R1+0x168] ;  /* 0x0001680001067983 */ /* 0x000ea80000300800 */
[----:B------:R-:W2:Y:S01]  /*10190*/  LDL.LU R4, [R1+0x15c] ;  /* 0x00015c0001047983 */ /* 0x000ea20000300800 */
[----:B---3--:R-:W-:-:S05]  /*101a0*/  SEL R0, R25, R2, !P3 ;  /* 0x0000000219007207 */ /* 0x008fca0005800000 */
[----:B------:R0:W-:Y:S04]  /*101b0*/  STL [R1+0x1cc], R0 ;  /* 0x0001cc0001007387 */ /* 0x0001e80000100800 */
[----:B------:R-:W3:Y:S04]  /*101c0*/  LDL.LU R10, [R1+0x158] ;  /* 0x00015800010a7983 */ /* 0x000ee80000300800 */
        /* <DEDUP_REMOVED lines=9> */
[----:B0-----:R-:W3:Y:S04]  /*10260*/  LDL.LU R0, [R1+0x134] ;  /* 0x0001340001007983 */ /* 0x001ee80000300800 */
[----:B------:R-:W3:Y:S04]  /*10270*/  LDL.LU R3, [R1+0x138] ;  /* 0x0001380001037983 */ /* 0x000ee80000300800 */
[----:B------:R-:W3:Y:S01]  /*10280*/  LDL.LU R2, [R1+0x13c] ;  /* 0x00013c0001027983 */ /* 0x000ee20000300800 */
[----:B----4-:R-:W-:-:S05]  /*10290*/  SEL R26, R25, R26, !P3 ;  /* 0x0000001a191a7207 */ /* 0x010fca0005800000 */
        /* <DEDUP_REMOVED lines=25> */
[----:B------:R-:W2:Y:S04]  /*10430*/  LDL.LU R7, [R1+0x124] ;  /* 0x0001240001077983 */ /* 0x000ea80000300800 */
[----:B------:R0:W-:Y:S04]  /*10440*/  STL [R1+0x18c], R9 ;  /* 0x00018c0901007387 */ /* 0x0001e80000100800 */
[----:B------:R1:W-:Y:S01]  /*10450*/  STL [R1+0x184], R8 ;  /* 0x0001840801007387 */ /* 0x0003e20000100800 */
[C---:B0-----:R-:W-:Y:S02]  /*10460*/  SEL R9, R25.reuse, R6, !P3 ;  /* 0x0000000619097207 */ /* 0x041fe40005800000 */
[----:B-1----:R-:W-:-:S03]  /*10470*/  SEL R8, R25, R4, !P3 ;  /* 0x0000000419087207 */ /* 0x002fc60005800000 */
[----:B------:R-:W-:Y:S01]  /*10480*/  STL [R1+0x180], R9 ;  /* 0x0001800901007387 */ /* 0x000fe20000100800 */
[----:B---3--:R-:W-:-:S03]  /*10490*/  SEL R6, R25, R10, !P3 ;  /* 0x0000000a19067207 */ /* 0x008fc60005800000 */
[----:B------:R0:W-:Y:S01]  /*104a0*/  STL [R1+0x17c], R8 ;  /* 0x00017c0801007387 */ /* 0x0001e20000100800 */
[----:B------:R-:W-:-:S03]  /*104b0*/  SEL R4, R25, R22, !P3 ;  /* 0x0000001619047207 */ /* 0x000fc60005800000 */
        /* <DEDUP_REMOVED lines=16> */
[----:B------:R-:W-:Y:S01]  /*105c0*/  STL [R1+0x150], R8 ;  /* 0x0001500801007387 */ /* 0x000fe20000100800 */
[----:B---3--:R-:W-:-:S03]  /*105d0*/  SEL R4, R25, R0, !P3 ;  /* 0x0000000019047207 */ /* 0x008fc60005800000 */
[----:B------:R-:W-:Y:S01]  /*105e0*/  STL [R1+0x14c], R6 ;  /* 0x00014c0601007387 */ /* 0x000fe20000100800 */
[----:B------:R-:W-:-:S03]  /*105f0*/  SEL R3, R25, R3, !P3 ;  /* 0x0000000319037207 */ /* 0x000fc60005800000 */
[----:B------:R-:W-:Y:S01]  /*10600*/  STL [R1+0x148], R4 ;  /* 0x0001480401007387 */ /* 0x000fe20000100800 */
[----:B------:R-:W-:-:S03]  /*10610*/  SEL R0, R25, R2, !P3 ;  /* 0x0000000219007207 */ /* 0x000fc60005800000 */
[----:B------:R-:W3:Y:S04]  /*10620*/  LDL.LU R26, [R1+0x128] ;  /* 0x00012800011a7983 */ /* 0x000ee80000300800 */
[----:B------:R0:W-:Y:S04]  /*10630*/  STL [R1+0x144], R3 ;  /* 0x0001440301007387 */ /* 0x0001e80000100800 */
[----:B------:R-:W3:Y:S04]  /*10640*/  LDL.LU R27, [R1+0x11c] ;  /* 0x00011c00011b7983 */ /* 0x000ee80000300800 */
[----:B------:R1:W-:Y:S04]  /*10650*/  STL [R1+0x140], R0 ;  /* 0x0001400001007387 */ /* 0x0003e80000100800 */
[----:B------:R-:W3:Y:S04]  /*10660*/  LDL.LU R29, [R1+0x118] ;  /* 0x00011800011d7983 */ /* 0x000ee80000300800 */
[----:B------:R-:W3:Y:S04]  /*10670*/  LDL.LU R23, [R1+0x10c] ;  /* 0x00010c0001177983 */ /* 0x000ee80000300800 */
[----:B0-----:R-:W3:Y:S04]  /*10680*/  LDL.LU R3, [R1+0x108] ;  /* 0x0001080001037983 */ /* 0x001ee80000300800 */
[----:B------:R-:W3:Y:S04]  /*10690*/  LDL.LU R2, [R1+0xe0] ;  /* 0x0000e00001027983 */ /* 0x000ee80000300800 */
[----:B------:R-:W3:Y:S01]  /*106a0*/  LDL.LU R19, [R1+0xcc] ;  /* 0x0000cc0001137983 */ /* 0x000ee20000300800 */
[----:B----4-:R-:W-:-:S05]  /*106b0*/  SEL R4, R25, R5, !P3 ;  /* 0x0000000519047207 */ /* 0x010fca0005800000 */
[----:B------:R0:W-:Y:S01]  /*106c0*/  STL [R1+0x13c], R4 ;  /* 0x00013c0401007387 */ /* 0x0001e20000100800 */
[----:B-1----:R-:W-:-:S03]  /*106d0*/  SEL R0, R25, R24, !P3 ;  /* 0x0000001819007207 */ /* 0x002fc60005800000 */
        /* <DEDUP_REMOVED lines=36> */
[----:B------:R-:W3:Y:S04]  /*10920*/  LDL.LU R2, [R1+0xa4] ;  /* 0x0000a40001027983 */ /* 0x000ee80000300800 */
[----:B------:R0:W-:Y:S01]  /*10930*/  STL [R1+0x11c], R23 ;  /* 0x00011c1701007387 */ /* 0x0001e20000100800 */
[----:B----4-:R-:W-:-:S02]  /*10940*/  SEL R21, R25, R21, !P3 ;  /* 0x0000001519157207 */ /* 0x010fc40005800000 */
[C---:B0-----:R-:W-:Y:S02]  /*10950*/  SEL R23, R25.reuse, R19, !P3 ;  /* 0x0000001319177207 */ /* 0x041fe40005800000 */
        /* <DEDUP_REMOVED lines=11> */
[----:B------:R-:W4:Y:S01]  /*10a10*/  LDL.LU R24, [R1+0xa0] ;  /* 0x0000a00001187983 */ /* 0x000f220000300800 */
[----:B------:R-:W-:-:S03]  /*10a20*/  SEL R4, R25, R4, !P3 ;  /* 0x0000000419047207 */ /* 0x000fc60005800000 */
[----:B------:R-:W-:Y:S04]  /*10a30*/  STL [R1+0xf8], R9 ;  /* 0x0000f80901007387 */ /* 0x000fe80000100800 */
[----:B------:R2:W-:Y:S04]  /*10a40*/  STL [R1+0xf0], R8 ;  /* 0x0000f00801007387 */ /* 0x0005e80000100800 */
[----:B------:R0:W-:Y:S04]  /*10a50*/  STL [R1+0xec], R6 ;  /* 0x0000ec0601007387 */ /* 0x0001e80000100800 */
[----:B------:R1:W-:Y:S01]  /*10a60*/  STL [R1+0xe8], R4 ;  /* 0x0000e80401007387 */ /* 0x0003e20000100800 */
[----:B--2---:R-:W-:-:S02]  /*10a70*/  SEL R8, R25, R10, !P3 ;  /* 0x0000000a19087207 */ /* 0x004fc40005800000 */
        /* <DEDUP_REMOVED lines=8> */
[----:B--2---:R-:W-:-:S03]  /*10b00*/  SEL R4, R25, R17, !P3 ;  /* 0x0000001119047207 */ /* 0x004fc60005800000 */
        /* <DEDUP_REMOVED lines=10> */
[----:B------:R-:W-:Y:S01]  /*10bb0*/  STL [R1+0xc0], R8 ;  /* 0x0000c00801007387 */ /* 0x000fe20000100800 */
[C---:B------:R-:W-:Y:S02]  /*10bc0*/  SEL R0, R25.reuse, R7, !P3 ;  /* 0x0000000719007207 */ /* 0x040fe40005800000 */
[C---:B--2---:R-:W-:Y:S01]  /*10bd0*/  SEL R4, R25.reuse, R5, !P3 ;  /* 0x0000000519047207 */ /* 0x044fe20005800000 */
[----:B------:R-:W-:Y:S04]  /*10be0*/  STL [R1+0xbc], R6 ;  /* 0x0000bc0601007387 */ /* 0x000fe80000100800 */
[----:B------:R-:W2:Y:S04]  /*10bf0*/  LDL.LU R26, [R1+0x9c] ;  /* 0x00009c00011a7983 */ /* 0x000ea80000300800 */
[----:B------:R-:W-:Y:S04]  /*10c00*/  STL [R1+0xb8], R4 ;  /* 0x0000b80401007387 */ /* 0x000fe80000100800 */
[----:B------:R-:W2:Y:S04]  /*10c10*/  LDL.LU R27, [R1+0x94] ;  /* 0x00009400011b7983 */ /* 0x000ea80000300800 */
[----:B------:R0:W-:Y:S04]  /*10c20*/  STL [R1+0xb4], R0 ;  /* 0x0000b40001007387 */ /* 0x0001e80000100800 */
[----:B------:R-:W2:Y:S04]  /*10c30*/  LDL.LU R29, [R1+0x90] ;  /* 0x00009000011d7983 */ /* 0x000ea80000300800 */
[----:B------:R-:W2:Y:S04]  /*10c40*/  LDL.LU R23, [R1+0x8c] ;  /* 0x00008c0001177983 */ /* 0x000ea80000300800 */
[----:B------:R-:W2:Y:S04]  /*10c50*/  LDL.LU R19, [R1+0x7c] ;  /* 0x00007c0001137983 */ /* 0x000ea80000300800 */
[----:B------:R-:W2:Y:S04]  /*10c60*/  LDL.LU R7, [R1] ;  /* 0x0000000001077983 */ /* 0x000ea80000300800 */
[----:B------:R-:W2:Y:S01]  /*10c70*/  LDL.LU R15, [R1+0x88] ;  /* 0x00008800010f7983 */ /* 0x000ea20000300800 */
[----:B---3--:R-:W-:-:S05]  /*10c80*/  SEL R3, R25, R3, !P3 ;  /* 0x0000000319037207 */ /* 0x008fca0005800000 */
[----:B------:R-:W-:Y:S01]  /*10c90*/  STL [R1+0xb0], R3 ;  /* 0x0000b00301007387 */ /* 0x000fe20000100800 */
[----:B0-----:R-:W-:-:S03]  /*10ca0*/  SEL R0, R25, R2, !P3 ;  /* 0x0000000219007207 */ /* 0x001fc60005800000 */
[----:B------:R-:W3:Y:S04]  /*10cb0*/  LDL.LU R12, [R1+0x84] ;  /* 0x00008400010c7983 */ /* 0x000ee80000300800 */
[----:B------:R4:W-:Y:S04]  /*10cc0*/  STL [R1+0xac], R0 ;  /* 0x0000ac0001007387 */ /* 0x0009e80000100800 */
[----:B------:R-:W3:Y:S04]  /*10cd0*/  LDL.LU R9, [R1+0x80] ;  /* 0x0000800001097983 */ /* 0x000ee80000300800 */
[----:B------:R-:W3:Y:S04]  /*10ce0*/  LDL.LU R8, [R1+0x2a0] ;  /* 0x0002a00001087983 */ /* 0x000ee80000300800 */
[----:B------:R-:W3:Y:S04]  /*10cf0*/  LDL.LU R6, [R1+0x74] ;  /* 0x0000740001067983 */ /* 0x000ee80000300800 */
[----:B------:R-:W3:Y:S04]  /*10d00*/  LDL.LU R4, [R1+0x1ac] ;  /* 0x0001ac0001047983 */ /* 0x000ee80000300800 */
[----:B------:R-:W3:Y:S04]  /*10d10*/  LDL.LU R10, [R1+0x1b0] ;  /* 0x0001b000010a7983 */ /* 0x000ee80000300800 */
[----:B------:R-:W3:Y:S04]  /*10d20*/  LDL.LU R22, [R1+0x204] ;  /* 0x0002040001167983 */ /* 0x000ee80000300800 */
[----:B------:R-:W3:Y:S01]  /*10d30*/  LDL.LU R20, [R1+0x220] ;  /* 0x0002200001147983 */ /* 0x000ee20000300800 */
        /* <DEDUP_REMOVED lines=11> */
[----:B------:R-:W4:Y:S04]  /*10df0*/  LDL.LU R3, [R1+0x114] ;  /* 0x0001140001037983 */ /* 0x000f280000300800 */
[----:B------:R-:W4:Y:S04]  /*10e00*/  LDL.LU R2, [R1+0x110] ;  /* 0x0001100001027983 */ /* 0x000f280000300800 */
[----:B------:R-:W4:Y:S04]  /*10e10*/  LDL.LU R24, [R1+0x104] ;  /* 0x0001040001187983 */ /* 0x000f280000300800 */
[----:B------:R-:W4:Y:S01]  /*10e20*/  LDL.LU R21, [R1+0xf4] ;  /* 0x0000f40001157983 */ /* 0x000f220000300800 */
[----:B--2---:R-:W-:-:S05]  /*10e30*/  SEL R26, R25, R26, !P3 ;  /* 0x0000001a191a7207 */ /* 0x004fca0005800000 */
[----:B------:R0:W-:Y:S01]  /*10e40*/  STL [R1+0xa4], R26 ;  /* 0x0000a41a01007387 */ /* 0x0001e20000100800 */
[----:B------:R-:W-:-:S03]  /*10e50*/  SEL R27, R25, R27, !P3 ;  /* 0x0000001b191b7207 */ /* 0x000fc60005800000 */
[----:B0-----:R-:W2:Y:S01]  /*10e60*/  LDL.LU R26, [R1+0x191c] ;  /* 0x00191c00011a7983 */ /* 0x001ea20000300800 */
[----:B------:R-:W-:-:S03]  /*10e70*/  SEL R29, R25, R29, !P3 ;  /* 0x0000001d191d7207 */ /* 0x000fc60005800000 */
[----:B------:R0:W-:Y:S01]  /*10e80*/  STL [R1+0xa0], R27 ;  /* 0x0000a01b01007387 */ /* 0x0001e20000100800 */
[C---:B------:R-:W-:Y:S02]  /*10e90*/  SEL R23, R25.reuse, R23, !P3 ;  /* 0x0000001719177207 */ /* 0x040fe40005800000 */
[C---:B------:R-:W-:Y:S01]  /*10ea0*/  SEL R19, R25.reuse, R19, !P3 ;  /* 0x0000001319137207 */ /* 0x040fe20005800000 */
[----:B0-----:R-:W2:Y:S01]  /*10eb0*/  LDL.LU R27, [R1+0x1918] ;  /* 0x00191800011b7983 */ /* 0x001ea20000300800 */
[----:B------:R-:W-:-:S03]  /*10ec0*/  SEL R7, R25, R7, !P3 ;  /* 0x0000000719077207 */ /* 0x000fc60005800000 */
[----:B------:R0:W-:Y:S04]  /*10ed0*/  STL [R1+0x9c], R29 ;  /* 0x00009c1d01007387 */ /* 0x0001e80000100800 */
[----:B0-----:R-:W2:Y:S04]  /*10ee0*/  LDL.LU R29, [R1+0x1914] ;  /* 0x00191400011d7983 */ /* 0x001ea80000300800 */
[----:B------:R0:W-:Y:S04]  /*10ef0*/  STL [R1+0x98], R23 ;  /* 0x0000981701007387 */ /* 0x0001e80000100800 */
[----:B0-----:R-:W2:Y:S04]  /*10f00*/  LDL.LU R23, [R1+0x1910] ;  /* 0x0019100001177983 */ /* 0x001ea80000300800 */
[----:B------:R0:W-:Y:S04]  /*10f10*/  STL [R1+0x94], R19 ;  /* 0x0000941301007387 */ /* 0x0001e80000100800 */
[----:B0-----:R-:W2:Y:S04]  /*10f20*/  LDL.LU R19, [R1+0x190c] ;  /* 0x00190c0001137983 */ /* 0x001ea80000300800 */
[----:B------:R0:W-:Y:S04]  /*10f30*/  STL [R1+0x90], R7 ;  /* 0x0000900701007387 */ /* 0x0001e80000100800 */
[----:B0-----:R-:W2:Y:S01]  /*10f40*/  LDL.LU R7, [R1+0x1908] ;  /* 0x0019080001077983 */ /* 0x001ea20000300800 */
[----:B------:R-:W-:-:S02]  /*10f50*/  SEL R15, R25, R15, !P3 ;  /* 0x0000000f190f7207 */ /* 0x000fc40005800000 */
[C---:B---3--:R-:W-:Y:S02]  /*10f60*/  SEL R12, R25.reuse, R12, !P3 ;  /* 0x0000000c190c7207 */ /* 0x048fe40005800000 */
[----:B--2---:R-:W-:-:S05]  /*10f70*/  SEL R7, R25, R7, !P3 ;  /* 0x0000000719077207 */ /* 0x004fca0005800000 */
[----:B------:R0:W-:Y:S04]  /*10f80*/  STL [R1+0x8c], R7 ;  /* 0x00008c0701007387 */ /* 0x0001e80000100800 */
[----:B0-----:R-:W2:Y:S01]  /*10f90*/  LDL.LU R7, [R1+0x1b8] ;  /* 0x0001b80001077983 */ /* 0x001ea20000300800 */
[C---:B------:R-:W-:Y:S02]  /*10fa0*/  SEL R9, R25.reuse, R9, !P3 ;  /* 0x0000000919097207 */ /* 0x040fe40005800000 */
[C---:B------:R-:W-:Y:S01]  /*10fb0*/  SEL R8, R25.reuse, R8, !P3 ;  /* 0x0000000819087207 */ /* 0x040fe20005800000 */
[----:B------:R0:W-:Y:S01]  /*10fc0*/  STL [R1+0x88], R15 ;  /* 0x0000880f01007387 */ /* 0x0001e20000100800 */
[C---:B------:R-:W-:Y:S02]  /*10fd0*/  SEL R6, R25.reuse, R6, !P3 ;  /* 0x0000000619067207 */ /* 0x040fe40005800000 */
[C---:B------:R-:W-:Y:S01]  /*10fe0*/  SEL R4, R25.reuse, R4, !P3 ;  /* 0x0000000419047207 */ /* 0x040fe20005800000 */
[----:B0-----:R-:W3:Y:S04]  /*10ff0*/  LDL.LU R15, [R1+0x1904] ;  /* 0x00190400010f7983 */ /* 0x001ee80000300800 */
[----:B------:R0:W-:Y:S01]  /*11000*/  STL [R1+0x84], R12 ;  /* 0x0000840c01007387 */ /* 0x0001e20000100800 */
[----:B------:R-:W-:-:S03]  /*11010*/  SEL R10, R25, R10, !P3 ;  /* 0x0000000a190a7207 */ /* 0x000fc60005800000 */
        /* <DEDUP_REMOVED lines=8> */
[----:B----4-:R-:W-:-:S03]  /*110a0*/  SEL R18, R25, R18, !P3 ;  /* 0x0000001219127207 */ /* 0x010fc60005800000 */
[----:B0-----:R-:W4:Y:S04]  /*110b0*/  LDL.LU R6, [R1+0x18f4] ;  /* 0x0018f40001067983 */ /* 0x001f280000300800 */
[----:B------:R0:W-:Y:S01]  /*110c0*/  STL [R1+0x74], R4 ;  /* 0x0000740401007387 */ /* 0x0001e20000100800 */
[----:B------:R-:W-:-:S03]  /*110d0*/  SEL R16, R25, R16, !P3 ;  /* 0x0000001019107207 */ /* 0x000fc60005800000 */
[----:B0-----:R-:W3:Y:S04]  /*110e0*/  LDL.LU R4, [R1+0x18f0] ;  /* 0x0018f00001047983 */ /* 0x001ee80000300800 */
[----:B------:R0:W-:Y:S01]  /*110f0*/  STL [R1+0x70], R10 ;  /* 0x0000700a01007387 */ /* 0x0001e20000100800 */
[----:B------:R-:W-:-:S03]  /*11100*/  SEL R17, R25, R17, !P3 ;  /* 0x0000001119117207 */ /* 0x000fc60005800000 */
[----:B0-----:R-:W3:Y:S01]  /*11110*/  LDL.LU R10, [R1+0x18ec] ;  /* 0x0018ec00010a7983 */ /* 0x001ee20000300800 */
[C---:B------:R-:W-:Y:S02]  /*11120*/  SEL R14, R25.reuse, R14, !P3 ;  /* 0x0000000e190e7207 */ /* 0x040fe40005800000 */
[C---:B------:R-:W-:Y:S02]  /*11130*/  SEL R13, R25.reuse, R13, !P3 ;  /* 0x0000000d190d7207 */ /* 0x040fe40005800000 */
[C---:B------:R-:W-:Y:S02]  /*11140*/  SEL R11, R25.reuse, R11, !P3 ;  /* 0x0000000b190b7207 */ /* 0x040fe40005800000 */
[C---:B------:R-:W-:Y:S02]  /*11150*/  SEL R28, R25.reuse, R28, !P3 ;  /* 0x0000001c191c7207 */ /* 0x040fe40005800000 */
[C---:B------:R-:W-:Y:S02]  /*11160*/  SEL R0, R25.reuse, R0, !P3 ;  /* 0x0000000019007207 */ /* 0x040fe40005800000 */
[----:B------:R-:W-:-:S02]  /*11170*/  SEL R5, R25, R5, !P3 ;  /* 0x0000000519057207 */ /* 0x000fc40005800000 */
[C---:B------:R-:W-:Y:S02]  /*11180*/  SEL R3, R25.reuse, R3, !P3 ;  /* 0x0000000319037207 */ /* 0x040fe40005800000 */
[C---:B------:R-:W-:Y:S02]  /*11190*/  SEL R2, R25.reuse, R2, !P3 ;  /* 0x0000000219027207 */ /* 0x040fe40005800000 */
[C---:B------:R-:W-:Y:S02]  /*111a0*/  SEL R24, R25.reuse, R24, !P3 ;  /* 0x0000001819187207 */ /* 0x040fe40005800000 */
[----:B--2---:R-:W-:-:S05]  /*111b0*/  SEL R7, R25, R7, !P3 ;  /* 0x0000000719077207 */ /* 0x004fca0005800000 */
[----:B------:R0:W-:Y:S04]  /*111c0*/  STL [R1+0x6c], R7 ;  /* 0x00006c0701007387 */ /* 0x0001e80000100800 */
[----:B0-----:R-:W2:Y:S04]  /*111d0*/  LDL.LU R7, [R1+0x50] ;  /* 0x0000500001077983 */ /* 0x001ea80000300800 */
        /* <DEDUP_REMOVED lines=28> */
[----:B------:R-:W-:-:S05]  /*113a0*/  SEL R21, R25, R21, !P3 ;  /* 0x0000001519157207 */ /* 0x000fca0005800000 */
[----:B------:R2:W-:Y:S02]  /*113b0*/  STL [R1+0x18], R21 ;  /* 0x0000181501007387 */ /* 0x0005e40000100800 */
[C---:B--2---:R-:W-:Y:S02]  /*113c0*/  SEL R21, R25.reuse, R24, !P3 ;  /* 0x0000001819157207 */ /* 0x044fe40005800000 */
[----:B------:R-:W2:Y:S04]  /*113d0*/  LDL.LU R24, [R1+0x48] ;  /* 0x0000480001187983 */ /* 0x000ea80000300800 */
[----:B------:R0:W-:Y:S02]  /*113e0*/  STL [R1+0x14], R21 ;  /* 0x0000141501007387 */ /* 0x0001e40000100800 */
[----:B0-----:R-:W-:-:S02]  /*113f0*/  SEL R21, R25, R2, !P3 ;  /* 0x0000000219157207 */ /* 0x001fc40005800000 */
[----:B------:R-:W3:Y:S04]  /*11400*/  LDL.LU R2, [R1+0x4c] ;  /* 0x00004c0001027983 */ /* 0x000ee80000300800 */
[----:B------:R0:W-:Y:S02]  /*11410*/  STL [R1+0x10], R21 ;  /* 0x0000101501007387 */ /* 0x0001e40000100800 */
[C---:B0-----:R-:W-:Y:S02]  /*11420*/  SEL R21, R25.reuse, R3, !P3 ;  /* 0x0000000319157207 */ /* 0x041fe40005800000 */
[----:B------:R-:W4:Y:S01]  /*11430*/  LDL.LU R3, [R1+0x54] ;  /* 0x0000540001037983 */ /* 0x000f220000300800 */
[----:B------:R-:W-:-:S03]  /*11440*/  SEL R0, R25, R0, !P3 ;  /* 0x0000000019007207 */ /* 0x000fc60005800000 */
[----:B------:R0:W-:Y:S01]  /*11450*/  STL [R1+0xc], R21 ;  /* 0x00000c1501007387 */ /* 0x0001e20000100800 */
[C---:B------:R-:W-:Y:S02]  /*11460*/  SEL R28, R25.reuse, R28, !P3 ;  /* 0x0000001c191c7207 */ /* 0x040fe40005800000 */
[----:B0-----:R-:W-:-:S05]  /*11470*/  SEL R21, R25, R5, !P3 ;  /* 0x0000000519157207 */ /* 0x001fca0005800000 */
[----:B------:R-:W-:Y:S04]  /*11480*/  STL [R1+0x1808], R21 ;  /* 0x0018081501007387 */ /* 0x000fe80000100800 */
[----:B------:R-:W-:Y:S04]  /*11490*/  STL [R1+0x180c], R0 ;  /* 0x00180c0001007387 */ /* 0x000fe80000100800 */
[----:B------:R-:W-:Y:S01]  /*114a0*/  STL [R1+0x1810], R28 ;  /* 0x0018101c01007387 */ /* 0x000fe20000100800 */
[C---:B------:R-:W-:Y:S02]  /*114b0*/  SEL R5, R25.reuse, R7, !P3 ;  /* 0x0000000719057207 */ /* 0x040fe40005800000 */
[----:B------:R-:W-:-:S02]  /*114c0*/  SEL R11, R25, R11, !P3 ;  /* 0x0000000b190b7207 */ /* 0x000fc40005800000 */
[C---:B------:R-:W-:Y:S02]  /*114d0*/  SEL R13, R25.reuse, R13, !P3 ;  /* 0x0000000d190d7207 */ /* 0x040fe40005800000 */
[C---:B------:R-:W-:Y:S02]  /*114e0*/  SEL R14, R25.reuse, R14, !P3 ;  /* 0x0000000e190e7207 */ /* 0x040fe40005800000 */
[C---:B------:R-:W-:Y:S02]  /*114f0*/  SEL R17, R25.reuse, R17, !P3 ;  /* 0x0000001119117207 */ /* 0x040fe40005800000 */
[C---:B------:R-:W-:Y:S02]  /*11500*/  SEL R16, R25.reuse, R16, !P3 ;  /* 0x0000001019107207 */ /* 0x040fe40005800000 */
[----:B--2---:R-:W-:-:S05]  /*11510*/  SEL R24, R25, R24, !P3 ;  /* 0x0000001819187207 */ /* 0x004fca0005800000 */
[----:B------:R-:W-:Y:S01]  /*11520*/  STL [R1+0x1814], R24 ;  /* 0x0018141801007387 */ /* 0x000fe20000100800 */
[----:B---3--:R-:W-:-:S05]  /*11530*/  SEL R2, R25, R2, !P3 ;  /* 0x0000000219027207 */ /* 0x008fca0005800000 */
[----:B------:R-:W-:Y:S01]  /*11540*/  STL [R1+0x1818], R2 ;  /* 0x0018180201007387 */ /* 0x000fe20000100800 */
[----:B----4-:R-:W-:-:S05]  /*11550*/  SEL R3, R25, R3, !P3 ;  /* 0x0000000319037207 */ /* 0x010fca0005800000 */
[----:B------:R0:W-:Y:S04]  /*11560*/  STL [R1+0x181c], R3 ;  /* 0x00181c0301007387 */ /* 0x0001e80000100800 */
[----:B0-----:R-:W2:Y:S04]  /*11570*/  LDL.LU R3, [R1+0x3f0] ;  /* 0x0003f00001037983 */ /* 0x001ea80000300800 */
[----:B------:R-:W3:Y:S04]  /*11580*/  LDL.LU R2, [R1+0x3ec] ;  /* 0x0003ec0001027983 */ /* 0x000ee80000300800 */
[----:B------:R-:W4:Y:S04]  /*11590*/  LDL.LU R24, [R1+0x3e8] ;  /* 0x0003e80001187983 */ /* 0x000f280000300800 */
[----:B------:R-:W4:Y:S04]  /*115a0*/  LDL.LU R28, [R1+0x3e4] ;  /* 0x0003e400011c7983 */ /* 0x000f280000300800 */
[----:B------:R-:W4:Y:S04]  /*115b0*/  LDL.LU R0, [R1+0x3dc] ;  /* 0x0003dc0001007983 */ /* 0x000f280000300800 */
[----:B------:R-:W4:Y:S04]  /*115c0*/  LDL.LU R21, [R1+0x3d4] ;  /* 0x0003d40001157983 */ /* 0x000f280000300800 */
[----:B------:R0:W-:Y:S04]  /*115d0*/  STL [R1+0x1820], R5 ;  /* 0x0018200501007387 */ /* 0x0001e80000100800 */
[----:B0-----:R-:W4:Y:S04]  /*115e0*/  LDL.LU R5, [R1+0x3f4] ;  /* 0x0003f40001057983 */ /* 0x001f280000300800 */
        /* <DEDUP_REMOVED lines=10> */
[----:B------:R-:W0:Y:S01]  /*11690*/  S2R R7, SR_TID.X ;  /* 0x0000000000077919 */ /* 0x000e220000002100 */
[----:B------:R-:W-:-:S02]  /*116a0*/  SEL R18, R25, R18, !P3 ;  /* 0x0000001219127207 */ /* 0x000fc40005800000 */
[C---:B------:R-:W-:Y:S02]  /*116b0*/  SEL R20, R25.reuse, R20, !P3 ;  /* 0x0000001419147207 */ /* 0x040fe40005800000 */
[C---:B------:R-:W-:Y:S02]  /*116c0*/  SEL R22, R25.reuse, R22, !P3 ;  /* 0x0000001619167207 */ /* 0x040fe40005800000 */
[C---:B------:R-:W-:Y:S01]  /*116d0*/  SEL R10, R25.reuse, R10, !P3 ;  /* 0x0000000a190a7207 */ /* 0x040fe20005800000 */
[----:B------:R-:W-:Y:S01]  /*116e0*/  STL [R1+0x1838], R18 ;  /* 0x0018381201007387 */ /* 0x000fe20000100800 */
[C---:B------:R-:W-:Y:S02]  /*116f0*/  SEL R4, R25.reuse, R4, !P3 ;  /* 0x0000000419047207 */ /* 0x040fe40005800000 */
[C---:B------:R-:W-:Y:S01]  /*11700*/  SEL R6, R25.reuse, R6, !P3 ;  /* 0x0000000619067207 */ /* 0x040fe20005800000 */
[----:B------:R-:W-:Y:S01]  /*11710*/  STL [R1+0x183c], R20 ;  /* 0x00183c1401007387 */ /* 0x000fe20000100800 */
[----:B------:R-:W-:-:S02]  /*11720*/  SEL R8, R25, R8, !P3 ;  /* 0x0000000819087207 */ /* 0x000fc40005800000 */
[C---:B------:R-:W-:Y:S01]  /*11730*/  SEL R9, R25.reuse, R9, !P3 ;  /* 0x0000000919097207 */ /* 0x040fe20005800000 */
[----:B------:R-:W-:Y:S01]  /*11740*/  STL [R1+0x1840], R22 ;  /* 0x0018401601007387 */ /* 0x000fe20000100800 */
[C---:B------:R-:W-:Y:S02]  /*11750*/  SEL R12, R25.reuse, R12, !P3 ;  /* 0x0000000c190c7207 */ /* 0x040fe40005800000 */
[----:B------:R-:W-:Y:S01]  /*11760*/  SEL R15, R25, R15, !P3 ;  /* 0x0000000f190f7207 */ /* 0x000fe20005800000 */
[----:B------:R-:W-:Y:S01]  /*11770*/  STL [R1+0x1844], R10 ;  /* 0x0018440a01007387 */ /* 0x000fe20000100800 */
[----:B0-----:R-:W-:-:S03]  /*11780*/  LOP3.LUT R7, R7, 0x3f, RZ, 0xc0, !PT ;  /* 0x0000003f07077812 */ /* 0x001fc600078ec0ff */
[----:B------:R-:W-:Y:S01]  /*11790*/  STL [R1+0x1848], R4 ;  /* 0x0018480401007387 */ /* 0x000fe20000100800 */
[C---:B------:R-:W-:Y:S02]  /*117a0*/  SEL R19, R25.reuse, R19, !P3 ;  /* 0x0000001319137207 */ /* 0x040fe40005800000 */
[----:B------:R-:W-:Y:S01]  /*117b0*/  SEL R23, R25, R23, !P3 ;  /* 0x0000001719177207 */ /* 0x000fe20005800000 */
[----:B------:R-:W-:Y:S01]  /*117c0*/  STL [R1+0x184c], R6 ;  /* 0x00184c0601007387 */ /* 0x000fe20000100800 */
[----:B------:R-:W-:Y:S01]  /*117d0*/  IMAD R7, R7, c[0x0][0x18c], RZ ;  /* 0x0000630007077a24 */ /* 0x000fe200078e02ff */
[C---:B------:R-:W-:Y:S02]  /*117e0*/  SEL R29, R25.reuse, R29, !P3 ;  /* 0x0000001d191d7207 */ /* 0x040fe40005800000 */
[----:B------:R-:W-:Y:S01]  /*117f0*/  STL [R1+0x1850], R8 ;  /* 0x0018500801007387 */ /* 0x000fe20000100800 */
[----:B------:R-:W-:-:S03]  /*11800*/  SEL R27, R25, R27, !P3 ;  /* 0x0000001b191b7207 */ /* 0x000fc60005800000 */
[----:B------:R-:W-:Y:S01]  /*11810*/  STL [R1+0x1854], R9 ;  /* 0x0018540901007387 */ /* 0x000fe20000100800 */
[----:B------:R-:W-:-:S03]  /*11820*/  SEL R25, R25, R26, !P3 ;  /* 0x0000001a19197207 */ /* 0x000fc60005800000 */
[----:B------:R-:W-:Y:S01]  /*11830*/  STL [R1+0x1858], R12 ;  /* 0x0018580c01007387 */ /* 0x000fe20000100800 */
[----:B------:R-:W-:-:S03]  /*11840*/  LEA.HI.X.SX32 R7, R7, c[0x0][0x16c], 0x1, P6 ;  /* 0x00005b0007077a11 */ /* 0x000fc600030f0eff */
[----:B------:R-:W-:Y:S04]  /*11850*/  STL [R1+0x185c], R15 ;  /* 0x00185c0f01007387 */ /* 0x000fe80000100800 */
[----:B------:R-:W-:Y:S04]  /*11860*/  STL [R1+0x1860], R19 ;  /* 0x0018601301007387 */ /* 0x000fe80000100800 */
[----:B------:R-:W-:Y:S04]  /*11870*/  STL [R1+0x1864], R23 ;  /* 0x0018641701007387 */ /* 0x000fe80000100800 */
[----:B------:R-:W-:Y:S04]  /*11880*/  STL [R1+0x1868], R29 ;  /* 0x0018681d01007387 */ /* 0x000fe80000100800 */
[----:B------:R-:W-:Y:S04]  /*11890*/  STL [R1+0x186c], R27 ;  /* 0x00186c1b01007387 */ /* 0x000fe80000100800 */
[----:B------:R-:W-:Y:S04]  /*118a0*/  STL [R1+0x1870], R25 ;  /* 0x0018701901007387 */ /* 0x000fe80000100800 */
[----:B------:R4:W-:Y:S01]  /*118b0*/  STL [R1+0x1874], R7 ;  /* 0x0018740701007387 */ /* 0x0009e20000100800 */
[----:B--2---:R-:W-:-:S02]  /*118c0*/  IMAD R3, R3, c[0x0][0x190], RZ ;  /* 0x0000640003037a24 */ /* 0x004fc400078e02ff */
[----:B---3--:R-:W-:Y:S02]  /*118d0*/  IMAD R2, R2, c[0x0][0x190], RZ ;  /* 0x0000640002027a24 */ /* 0x008fe400078e02ff */
[----:B----4-:R-:W-:Y:S02]  /*118e0*/  IMAD R7, R13, c[0x0][0x190], RZ ;  /* 0x000064000d077a24 */ /* 0x010fe400078e02ff */
[----:B------:R-:W-:Y:S02]  /*118f0*/  IMAD R4, R14, c[0x0][0x190], RZ ;  /* 0x000064000e047a24 */ /* 0x000fe400078e02ff */
[----:B------:R-:W-:Y:S02]  /*11900*/  IMAD R6, R17, c[0x0][0x190], RZ ;  /* 0x0000640011067a24 */ /* 0x000fe400078e02ff */
[----:B------:R-:W-:-:S05]  /*11910*/  IMAD R26, R16, c[0x0][0x190], RZ ;  /* 0x00006400101a7a24 */ /* 0x000fca00078e02ff */
[----:B------:R-:W-:Y:S04]  /*11920*/  STL [R1+0x1878], R26 ;  /* 0x0018781a01007387 */ /* 0x000fe80000100800 */
[----:B------:R0:W-:Y:S04]  /*11930*/  STL [R1+0x24], R6 ;  /* 0x0000240601007387 */ /* 0x0001e80000100800 */
[----:B------:R1:W-:Y:S01]  /*11940*/  STL [R1+0x28], R4 ;  /* 0x0000280401007387 */ /* 0x0003e20000100800 */
[----:B0-----:R-:W-:-:S03]  /*11950*/  IMAD R6, R11, c[0x0][0x190], RZ ;  /* 0x000064000b067a24 */ /* 0x001fc600078e02ff */
[----:B------:R-:W-:Y:S01]  /*11960*/  STL [R1+0x48], R7 ;  /* 0x0000480701007387 */ /* 0x000fe20000100800 */
[----:B-1----:R-:W-:-:S03]  /*11970*/  IMAD R4, R5, c[0x0][0x190], RZ ;  /* 0x0000640005047a24 */ /* 0x002fc600078e02ff */
[----:B------:R-:W-:Y:S04]  /*11980*/  STL [R1+0x4c], R6 ;  /* 0x00004c0601007387 */ /* 0x000fe80000100800 */
[----:B------:R0:W-:Y:S04]  /*11990*/  STL [R1+0x50], R4 ;  /* 0x0000500401007387 */ /* 0x0001e80000100800 */
[----:B------:R1:W-:Y:S01]  /*119a0*/  STL [R1+0x54], R3 ;  /* 0x0000540301007387 */ /* 0x0003e20000100800 */
[----:B0-----:R-:W-:-:S03]  /*119b0*/  IMAD R4, R24, c[0x0][0x190], RZ ;  /* 0x0000640018047a24 */ /* 0x001fc600078e02ff */
[----:B------:R0:W-:Y:S01]  /*119c0*/  STL [R1+0xf4], R2 ;  /* 0x0000f40201007387 */ /* 0x0001e20000100800 */
[----:B-1----:R-:W-:-:S03]  /*119d0*/  IMAD R3, R28, c[0x0][0x190], RZ ;  /* 0x000064001c037a24 */ /* 0x002fc600078e02ff */
[----:B------:R-:W-:Y:S04]  /*119e0*/  STL [R1+0x104], R4 ;  /* 0x0001040401007387 */ /* 0x000fe80000100800 */
[----:B------:R-:W-:Y:S04]  /*119f0*/  STL [R1+0x110], R3 ;  /* 0x0001100301007387 */ /* 0x000fe80000100800 */
[----:B------:R-:W2:Y:S01]  /*11a00*/  LDL.LU R26, [R1+0x3c8] ;  /* 0x0003c800011a7983 */ /* 0x000ea20000300800 */
[----:B0-----:R-:W-:Y:S02]  /*11a10*/  IMAD R2, R0, c[0x0][0x190], RZ ;  /* 0x0000640000027a24 */ /* 0x001fe400078e02ff */
[----:B------:R-:W-:-:S03]  /*11a20*/  IMAD R0, R21, c[0x0][0x190], RZ ;  /* 0x0000640015007a24 */ /* 0x000fc600078e02ff */
[----:B------:R-:W-:Y:S04]  /*11a30*/  STL [R1+0x114], R2 ;  /* 0x0001140201007387 */ /* 0x000fe80000100800 */
[----:B--2---:R0:W-:Y:S04]  /*11a40*/  STL [R1+0x18ac], R26 ;  /* 0x0018ac1a01007387 */ /* 0x0041e80000100800 */
[----:B------:R-:W-:Y:S04]  /*11a50*/  STL [R1+0x160], R0 ;  /* 0x0001600001007387 */ /* 0x000fe80000100800 */
[----:B0-----:R-:W2:Y:S04]  /*11a60*/  LDL.LU R26, [R1+0x3cc] ;  /* 0x0003cc00011a7983 */ /* 0x001ea80000300800 */
[----:B--2---:R0:W-:Y:S04]  /*11a70*/  STL [R1+0x18b0], R26 ;  /* 0x0018b01a01007387 */ /* 0x0041e80000100800 */
[----:B0-----:R-:W2:Y:S04]  /*11a80*/  LDL.LU R26, [R1+0x3d0] ;  /* 0x0003d000011a7983 */ /* 0x001ea80000300800 */
[----:B------:R-:W3:Y:S04]  /*11a90*/  LDL.LU R7, [R1+0x3c4] ;  /* 0x0003c40001077983 */ /* 0x000ee80000300800 */
[----:B------:R-:W4:Y:S04]  /*11aa0*/  LDL.LU R25, [R1+0x3c0] ;  /* 0x0003c00001197983 */ /* 0x000f280000300800 */
        /* <DEDUP_REMOVED lines=25> */
[----:B------:R-:W3:Y:S01]  /*11c40*/  LDL.LU R21, [R1+0x358] ;  /* 0x0003580001157983 */ /* 0x000ee20000300800 */
[----:B--2---:R-:W-:-:S05]  /*11c50*/  IMAD R26, R26, c[0x0][0x190], RZ ;  /* 0x000064001a1a7a24 */ /* 0x004fca00078e02ff */
[----:B------:R0:W-:Y:S04]  /*11c60*/  STL [R1+0x164], R26 ;  /* 0x0001641a01007387 */ /* 0x0001e80000100800 */
[----:B0-----:R-:W2:Y:S02]  /*11c70*/  LDL.LU R26, [R1+0x18b0] ;  /* 0x0018b000011a7983 */ /* 0x001ea40000300800 */
[----:B--2---:R-:W-:-:S05]  /*11c80*/  IMAD R26, R26, c[0x0][0x190], RZ ;  /* 0x000064001a1a7a24 */ /* 0x004fca00078e02ff */
[----:B------:R0:W-:Y:S04]  /*11c90*/  STL [R1+0x188], R26 ;  /* 0x0001881a01007387 */ /* 0x0001e80000100800 */
[----:B0-----:R-:W2:Y:S01]  /*11ca0*/  LDL.LU R26, [R1+0x18ac] ;  /* 0x0018ac00011a7983 */ /* 0x001ea20000300800 */
[----:B---3--:R-:W-:Y:S02]  /*11cb0*/  IMAD R19, R19, c[0x0][0x190], RZ ;  /* 0x0000640013137a24 */ /* 0x008fe400078e02ff */
[----:B------:R-:W-:Y:S02]  /*11cc0*/  IMAD R15, R15, c[0x0][0x190], RZ ;  /* 0x000064000f0f7a24 */ /* 0x000fe400078e02ff */
[----:B------:R-:W-:Y:S02]  /*11cd0*/  IMAD R9, R9, c[0x0][0x190], RZ ;  /* 0x0000640009097a24 */ /* 0x000fe400078e02ff */
[----:B------:R-:W-:-:S02]  /*11ce0*/  IMAD R8, R8, c[0x0][0x190], RZ ;  /* 0x0000640008087a24 */ /* 0x000fc400078e02ff */
[----:B------:R-:W-:Y:S02]  /*11cf0*/  IMAD R3, R3, c[0x0][0x190], RZ ;  /* 0x0000640003037a24 */ /* 0x000fe400078e02ff */
[----:B------:R-:W-:Y:S02]  /*11d00*/  IMAD R2, R2, c[0x0][0x190], RZ ;  /* 0x0000640002027a24 */ /* 0x000fe400078e02ff */
[----:B--2---:R-:W-:-:S05]  /*11d10*/  IMAD R26, R26, c[0x0][0x190], RZ ;  /* 0x000064001a1a7a24 */ /* 0x004fca00078e02ff */
[----:B------:R0:W-:Y:S02]  /*11d20*/  STL [R1+0x190], R26 ;  /* 0x0001901a01007387 */ /* 0x0001e40000100800 */
[----:B0-----:R-:W-:Y:S02]  /*11d30*/  IMAD R26, R7, c[0x0][0x190], RZ ;  /* 0x00006400071a7a24 */ /* 0x001fe400078e02ff */
[----:B----4-:R-:W-:-:S03]  /*11d40*/  IMAD R7, R25, c[0x0][0x190], RZ ;  /* 0x0000640019077a24 */ /* 0x010fc600078e02ff */
[----:B------:R0:W-:Y:S01]  /*11d50*/  STL [R1+0x1ac], R26 ;  /* 0x0001ac1a01007387 */ /* 0x0001e20000100800 */
[----:B------:R-:W-:-:S03]  /*11d60*/  IMAD R25, R29, c[0x0][0x190], RZ ;  /* 0x000064001d197a24 */ /* 0x000fc600078e02ff */
[----:B------:R1:W-:Y:S01]  /*11d70*/  STL [R1+0x1b0], R7 ;  /* 0x0001b00701007387 */ /* 0x0003e20000100800 */
[----:B0-----:R-:W-:Y:S02]  /*11d80*/  IMAD R26, R27, c[0x0][0x190], RZ ;  /* 0x000064001b1a7a24 */ /* 0x001fe400078e02ff */
[----:B-1----:R-:W-:-:S03]  /*11d90*/  IMAD R7, R23, c[0x0][0x190], RZ ;  /* 0x0000640017077a24 */ /* 0x002fc600078e02ff */
[----:B------:R-:W-:Y:S04]  /*11da0*/  STL [R1+0x1b8], R26 ;  /* 0x0001b81a01007387 */ /* 0x000fe80000100800 */
[----:B------:R-:W-:Y:S04]  /*11db0*/  STL [R1+0x1d0], R25 ;  /* 0x0001d01901007387 */ /* 0x000fe80000100800 */
[----:B------:R0:W-:Y:S04]  /*11dc0*/  STL [R1+0x1e0], R7 ;  /* 0x0001e00701007387 */ /* 0x0001e80000100800 */
[----:B------:R-:W-:Y:S01]  /*11dd0*/  STL [R1+0x204], R19 ;  /* 0x0002041301007387 */ /* 0x000fe20000100800 */
[----:B0-----:R-:W-:-:S03]  /*11de0*/  IMAD R7, R12, c[0x0][0x190], RZ ;  /* 0x000064000c077a24 */ /* 0x001fc600078e02ff */
[----:B------:R-:W-:Y:S04]  /*11df0*/  STL [R1+0x208], R15 ;  /* 0x0002080f01007387 */ /* 0x000fe80000100800 */
[----:B------:R0:W-:Y:S04]  /*11e00*/  STL [R1+0x210], R7 ;  /* 0x0002100701007387 */ /* 0x0001e80000100800 */
[----:B------:R-:W-:Y:S01]  /*11e10*/  STL [R1+0x220], R9 ;  /* 0x0002200901007387 */ /* 0x000fe20000100800 */
[----:B0-----:R-:W-:Y:S02]  /*11e20*/  IMAD R7, R6, c[0x0][0x190], RZ ;  /* 0x0000640006077a24 */ /* 0x001fe400078e02ff */
[----:B------:R-:W-:-:S02]  /*11e30*/  IMAD R6, R4, c[0x0][0x190], RZ ;  /* 0x0000640004067a24 */ /* 0x000fc400078e02ff */
[----:B------:R-:W-:Y:S01]  /*11e40*/  IMAD R4, R10, c[0x0][0x190], RZ ;  /* 0x000064000a047a24 */ /* 0x000fe200078e02ff */
[----:B------:R-:W-:Y:S04]  /*11e50*/  STL [R1+0x228], R8 ;  /* 0x0002280801007387 */ /* 0x000fe80000100800 */
[----:B------:R0:W-:Y:S04]  /*11e60*/  STL [R1+0x2a0], R7 ;  /* 0x0002a00701007387 */ /* 0x0001e80000100800 */
[----:B------:R1:W-:Y:S04]  /*11e70*/  STL [R1+0x398], R6 ;  /* 0x0003980601007387 */ /* 0x0003e80000100800 */
[----:B------:R2:W-:Y:S01]  /*11e80*/  STL [R1+0x394], R4 ;  /* 0x0003940401007387 */ /* 0x0005e20000100800 */
[----:B0-----:R-:W-:-:S02]  /*11e90*/  IMAD R7, R22, c[0x0][0x190], RZ ;  /* 0x0000640016077a24 */ /* 0x001fc400078e02ff */
[----:B-1----:R-:W-:-:S03]  /*11ea0*/  IMAD R6, R20, c[0x0][0x190], RZ ;  /* 0x0000640014067a24 */ /* 0x002fc600078e02ff */
[----:B------:R0:W-:Y:S01]  /*11eb0*/  STL [R1+0x390], R7 ;  /* 0x0003900701007387 */ /* 0x0001e20000100800 */
[----:B--2---:R-:W-:-:S03]  /*11ec0*/  IMAD R4, R18, c[0x0][0x190], RZ ;  /* 0x0000640012047a24 */ /* 0x004fc600078e02ff */
[----:B------:R1:W-:Y:S04]  /*11ed0*/  STL [R1+0x38c], R6 ;  /* 0x00038c0601007387 */ /* 0x0003e80000100800 */
[----:B------:R2:W-:Y:S01]  /*11ee0*/  STL [R1+0x388], R4 ;  /* 0x0003880401007387 */ /* 0x0005e20000100800 */
[----:B0-----:R-:W-:Y:S02]  /*11ef0*/  IMAD R7, R16, c[0x0][0x190], RZ ;  /* 0x0000640010077a24 */ /* 0x001fe400078e02ff */
[----:B-1----:R-:W-:-:S03]  /*11f00*/  IMAD R6, R17, c[0x0][0x190], RZ ;  /* 0x0000640011067a24 */ /* 0x002fc600078e02ff */
[----:B------:R0:W-:Y:S01]  /*11f10*/  STL [R1+0x384], R7 ;  /* 0x0003840701007387 */ /* 0x0001e20000100800 */
[----:B--2---:R-:W-:-:S03]  /*11f20*/  IMAD R4, R14, c[0x0][0x190], RZ ;  /* 0x000064000e047a24 */ /* 0x004fc600078e02ff */
[----:B------:R1:W-:Y:S04]  /*11f30*/  STL [R1+0x380], R6 ;  /* 0x0003800601007387 */ /* 0x0003e80000100800 */
[----:B------:R2:W-:Y:S01]  /*11f40*/  STL [R1+0x37c], R4 ;  /* 0x00037c0401007387 */ /* 0x0005e20000100800 */
[----:B0-----:R-:W-:Y:S02]  /*11f50*/  IMAD R7, R13, c[0x0][0x190], RZ ;  /* 0x000064000d077a24 */ /* 0x001fe400078e02ff */
[----:B-1----:R-:W-:-:S03]  /*11f60*/  IMAD R6, R11, c[0x0][0x190], RZ ;  /* 0x000064000b067a24 */ /* 0x002fc600078e02ff */
[----:B------:R-:W-:Y:S01]  /*11f70*/  STL [R1+0x378], R7 ;  /* 0x0003780701007387 */ /* 0x000fe20000100800 */
[----:B--2---:R-:W-:-:S03]  /*11f80*/  IMAD R4, R5, c[0x0][0x190], RZ ;  /* 0x0000640005047a24 */ /* 0x004fc600078e02ff */
        /* <DEDUP_REMOVED lines=537> */
[----:B----4-:R-:W-:Y:S02]  /*14120*/  IMAD R25, R25, c[0x0][0x190], RZ ;  /* 0x0000640019197a24 */ /* 0x010fe400078e02ff */
[----:B------:R-:W-:Y:S02]  /*14130*/  IMAD R27, R27, c[0x0][0x190], RZ ;  /* 0x000064001b1b7a24 */ /* 0x000fe400078e02ff */
[----:B------:R-:W-:-:S02]  /*14140*/  IMAD R29, R29, c[0x0][0x190], RZ ;  /* 0x000064001d1d7a24 */ /* 0x000fc400078e02ff */
[----:B------:R-:W-:Y:S02]  /*14150*/  IMAD R23, R23, c[0x0][0x190], RZ ;  /* 0x0000640017177a24 */ /* 0x000fe400078e02ff */
[----:B------:R-:W-:Y:S02]  /*14160*/  IMAD R19, R19, c[0x0][0x190], RZ ;  /* 0x0000640013137a24 */ /* 0x000fe400078e02ff */
[----:B------:R-:W-:Y:S02]  /*14170*/  IMAD R15, R15, c[0x0][0x190], RZ ;  /* 0x000064000f0f7a24 */ /* 0x000fe400078e02ff */
[----:B------:R-:W-:Y:S02]  /*14180*/  IMAD R12, R12, c[0x0][0x190], RZ ;  /* 0x000064000c0c7a24 */ /* 0x000fe400078e02ff */
        /* <DEDUP_REMOVED lines=20> */
[----:B--2---:R-:W-:-:S05]  /*142d0*/  IMAD R26, R26, c[0x0][0x190], RZ ;  /* 0x000064001a1a7a24 */ /* 0x004fca00078e02ff */
[----:B------:R0:W-:Y:S04]  /*142e0*/  STL [R1+0x94], R26 ;  /* 0x0000941a01007387 */ /* 0x0001e80000100800 */
[----:B0-----:R-:W2:Y:S04]  /*142f0*/  LDL.LU R26, [R1+0x1878] ;  /* 0x00187800011a7983 */ /* 0x001ea80000300800 */
[----:B------:R0:W-:Y:S04]  /*14300*/  STL [R1+0x90], R7 ;  /* 0x0000900701007387 */ /* 0x0001e80000100800 */
[----:B0-----:R-:W3:Y:S04]  /*14310*/  LDL.LU R7, [R1+0x1874] ;  /* 0x0018740001077983 */ /* 0x001ee80000300800 */
[----:B------:R0:W-:Y:S04]  /*14320*/  STL [R1+0x8c], R25 ;  /* 0x00008c1901007387 */ /* 0x0001e80000100800 */
[----:B0-----:R-:W4:Y:S04]  /*14330*/  LDL.LU R25, [R1+0x1870] ;  /* 0x0018700001197983 */ /* 0x001f280000300800 */
        /* <DEDUP_REMOVED lines=21> */
[----:B0-----:R-:W3:Y:S04]  /*14490*/  LDL.LU R10, [R1+0x1844] ;  /* 0x00184400010a7983 */ /* 0x001ee80000300800 */
        /* <DEDUP_REMOVED lines=29> */
[----:B0-----:R-:W4:Y:S01]  /*14670*/  LDL.LU R21, [R1+0x1808] ;  /* 0x0018080001157983 */ /* 0x001f220000300800 */
[----:B--2---:R-:W-:-:S02]  /*14680*/  IMAD R4, R4, c[0x0][0x190], RZ ;  /* 0x0000640004047a24 */ /* 0x004fc400078e02ff */
[----:B---3--:R-:W-:Y:S02]  /*14690*/  IMAD R10, R10, c[0x0][0x190], RZ ;  /* 0x000064000a0a7a24 */ /* 0x008fe400078e02ff */
[----:B----4-:R-:W-:Y:S02]  /*146a0*/  IMAD R22, R22, c[0x0][0x190], RZ ;  /* 0x0000640016167a24 */ /* 0x010fe400078e02ff */
        /* <DEDUP_REMOVED lines=13> */
[----:B------:R-:W-:-:S05]  /*14780*/  IMAD R21, R21, c[0x0][0x190], RZ ;  /* 0x0000640015157a24 */ /* 0x000fca00078e02ff */
[----:B------:R0:W-:Y:S04]  /*14790*/  STL [R1+0x8], R21 ;  /* 0x0000081501007387 */ /* 0x0001e80000100800 */
[----:B0-----:R-:W2:Y:S04]  /*147a0*/  LDL.LU R21, [R1+0x1804] ;  /* 0x0018040001157983 */ /* 0x001ea80000300800 */
[----:B------:R-:W-:Y:S04]  /*147b0*/  STL [R1+0x17c4], R0 ;  /* 0x0017c40001007387 */ /* 0x000fe80000100800 */
[----:B------:R-:W-:Y:S04]  /*147c0*/  STL [R1+0x17c0], R28 ;  /* 0x0017c01c01007387 */ /* 0x000fe80000100800 */
[----:B------:R0:W-:Y:S04]  /*147d0*/  STL [R1+0x17bc], R24 ;  /* 0x0017bc1801007387 */ /* 0x0001e80000100800 */
[----:B0-----:R-:W3:Y:S04]  /*147e0*/  LDL.LU R24, [R1+0x188] ;  /* 0x0001880001187983 */ /* 0x001ee80000300800 */
[----:B------:R-:W-:Y:S04]  /*147f0*/  STL [R1+0x17b8], R2 ;  /* 0x0017b80201007387 */ /* 0x000fe80000100800 */
[----:B------:R0:W-:Y:S04]  /*14800*/  STL [R1+0x17b4], R3 ;  /* 0x0017b40301007387 */ /* 0x0001e80000100800 */
[----:B0-----:R-:W4:Y:S04]  /*14810*/  LDL.LU R3, [R1+0x164] ;  /* 0x0001640001037983 */ /* 0x001f280000300800 */
[----:B------:R0:W-:Y:S04]  /*14820*/  STL [R1+0x17b0], R5 ;  /* 0x0017b00501007387 */ /* 0x0001e80000100800 */
[----:B0-----:R-:W3:Y:S04]  /*14830*/  LDL.LU R5, [R1+0x160] ;  /* 0x0001600001057983 */ /* 0x001ee80000300800 */
        /* <DEDUP_REMOVED lines=20> */
[----:B------:R-:W-:-:S02]  /*14980*/  IMAD R6, R6, c[0x0][0x190], RZ ;  /* 0x0000640006067a24 */ /* 0x000fc400078e02ff */
[----:B------:R-:W-:Y:S02]  /*14990*/  IMAD R8, R8, c[0x0][0x190], RZ ;  /* 0x0000640008087a24 */ /* 0x000fe400078e02ff */
[----:B------:R-:W-:Y:S02]  /*149a0*/  IMAD R9, R9, c[0x0][0x190], RZ ;  /* 0x0000640009097a24 */ /* 0x000fe400078e02ff */
[----:B------:R-:W-:Y:S01]  /*149b0*/  IMAD R12, R12, c[0x0][0x190], RZ ;  /* 0x000064000c0c7a24 */ /* 0x000fe200078e02ff */
[----:B------:R2:W-:Y:S01]  /*149c0*/  STL [R1+0x17ec], R6 ;  /* 0x0017ec0601007387 */ /* 0x0005e20000100800 */
[----:B------:R-:W-:Y:S02]  /*149d0*/  IMAD R15, R15, c[0x0][0x190], RZ ;  /* 0x000064000f0f7a24 */ /* 0x000fe400078e02ff */
[----:B------:R-:W-:Y:S01]  /*149e0*/  IMAD R19, R19, c[0x0][0x190], RZ ;  /* 0x0000640013137a24 */ /* 0x000fe200078e02ff */
[----:B------:R-:W-:Y:S04]  /*149f0*/  STL [R1+0x17f0], R8 ;  /* 0x0017f00801007387 */ /* 0x000fe80000100800 */
[----:B------:R3:W-:Y:S04]  /*14a00*/  STL [R1+0x17f4], R9 ;  /* 0x0017f40901007387 */ /* 0x0007e80000100800 */
[----:B------:R-:W-:Y:S04]  /*14a10*/  STL [R1+0x17f8], R12 ;  /* 0x0017f80c01007387 */ /* 0x000fe80000100800 */
[----:B------:R-:W-:Y:S04]  /*14a20*/  STL [R1+0x17fc], R15 ;  /* 0x0017fc0f01007387 */ /* 0x000fe80000100800 */
[----:B------:R-:W-:Y:S04]  /*14a30*/  STL [R1+0x1800], R19 ;  /* 0x0018001301007387 */ /* 0x000fe80000100800 */
[----:B------:R-:W4:Y:S01]  /*14a40*/  LDL.LU R0, [R1+0x190] ;  /* 0x0001900001007983 */ /* 0x000f220000300800 */
[----:B--2---:R-:W-:-:S05]  /*14a50*/  LEA R6, P1, R26, R21, 0x1 ;  /* 0x000000151a067211 */ /* 0x004fca00078208ff */
[----:B------:R0:W-:Y:S01]  /*14a60*/  STL [R1+0xf88], R6 ;  /* 0x000f880601007387 */ /* 0x0001e20000100800 */
[-C--:B---3--:R-:W-:Y:S02]  /*14a70*/  LEA R9, P5, R16, R21.reuse, 0x1 ;  /* 0x0000001510097211 */ /* 0x088fe400078a08ff */
[-C--:B----4-:R-:W-:Y:S02]  /*14a80*/  LEA R8, P2, R20, R21.reuse, 0x1 ;  /* 0x0000001514087211 */ /* 0x090fe400078408ff */
[-C--:B0-----:R-:W-:Y:S02]  /*14a90*/  LEA R6, P3, R10, R21.reuse, 0x1 ;  /* 0x000000150a067211 */ /* 0x081fe400078608ff */
[----:B------:R-:W-:-:S05]  /*14aa0*/  LEA R2, P4, R4, R21, 0x1 ;  /* 0x0000001504027211 */ /* 0x000fca00078808ff */
[----:B------:R0:W-:Y:S04]  /*14ab0*/  STL [R1+0xf90], R2 ;  /* 0x000f900201007387 */ /* 0x0001e80000100800 */
[----:B------:R-:W2:Y:S01]  /*14ac0*/  LDL.LU R28, [R1+0x1ac] ;  /* 0x0001ac00011c7983 */ /* 0x000ea20000300800 */
[----:B0-----:R-:W-:-:S03]  /*14ad0*/  LEA R2, P0, R22, R21, 0x1 ;  /* 0x0000001516027211 */ /* 0x001fc600078008ff */
[----:B------:R0:W-:Y:S04]  /*14ae0*/  STL [R1+0xf98], R6 ;  /* 0x000f980601007387 */ /* 0x0001e80000100800 */
[----:B------:R1:W-:Y:S04]  /*14af0*/  STL [R1+0xfa0], R2 ;  /* 0x000fa00201007387 */ /* 0x0003e80000100800 */
[----:B0-----:R-:W3:Y:S01]  /*14b00*/  LDL.LU R6, [R1+0x1b0] ;  /* 0x0001b00001067983 */ /* 0x001ee20000300800 */
[----:B-1----:R-:W-:-:S03]  /*14b10*/  LEA R2, P6, R18, R21, 0x1 ;  /* 0x0000001512027211 */ /* 0x002fc600078c08ff */
[----:B------:R-:W-:Y:S04]  /*14b20*/  STL [R1+0xfa8], R8 ;  /* 0x000fa80801007387 */ /* 0x000fe80000100800 */
[----:B------:R0:W-:Y:S04]  /*14b30*/  STL [R1+0xfb0], R2 ;  /* 0x000fb00201007387 */ /* 0x0001e80000100800 */
[----:B0-----:R-:W4:Y:S01]  /*14b40*/  LDL.LU R2, [R1+0x1b8] ;  /* 0x0001b80001027983 */ /* 0x001f220000300800 */
[----:B------:R-:W-:-:S03]  /*14b50*/  LEA.HI.X.SX32 R8, R26, R7, 0x1, P1 ;  /* 0x000000071a087211 */ /* 0x000fc600008f0eff */
[----:B------:R-:W-:Y:S04]  /*14b60*/  STL [R1+0xfb8], R9 ;  /* 0x000fb80901007387 */ /* 0x000fe80000100800 */
[----:B------:R0:W-:Y:S02]  /*14b70*/  STL [R1+0xf84], R8 ;  /* 0x000f840801007387 */ /* 0x0001e40000100800 */
[----:B0-----:R-:W-:Y:S02]  /*14b80*/  LEA.HI.X.SX32 R8, R4, R7, 0x1, P4 ;  /* 0x0000000704087211 */ /* 0x001fe400020f0eff */
[----:B------:R-:W4:Y:S01]  /*14b90*/  LDL.LU R4, [R1+0x1d0] ;  /* 0x0001d00001047983 */ /* 0x000f220000300800 */
[----:B------:R-:W-:-:S05]  /*14ba0*/  LEA R9, P1, R17, R21, 0x1 ;  /* 0x0000001511097211 */ /* 0x000fca00078208ff */
        /* <DEDUP_REMOVED lines=10> */
[----:B------:R0:W-:Y:S04]  /*14c50*/  STL [R1+0xfd0], R9 ;  /* 0x000fd00901007387 */ /* 0x0001e80000100800 */
[----:B------:R1:W-:Y:S01]  /*14c60*/  STL [R1+0xf9c], R8 ;  /* 0x000f9c0801007387 */ /* 0x0003e20000100800 */
[----:B0-----:R-:W-:Y:S02]  /*14c70*/  LEA R9, P0, R11, R21, 0x1 ;  /* 0x000000150b097211 */ /* 0x001fe400078008ff */
[-C--:B-1----:R-:W-:Y:S02]  /*14c80*/  LEA.HI.X.SX32 R8, R20, R7.reuse, 0x1, P2 ;  /* 0x0000000714087211 */ /* 0x082fe400010f0eff */
[----:B------:R-:W4:Y:S04]  /*14c90*/  LDL.LU R20, [R1+0x208] ;  /* 0x0002080001147983 */ /* 0x000f280000300800 */
[----:B------:R-:W-:Y:S04]  /*14ca0*/  STL [R1+0xfd8], R9 ;  /* 0x000fd80901007387 */ /* 0x000fe80000100800 */
[----:B------:R0:W-:Y:S02]  /*14cb0*/  STL [R1+0xfa4], R8 ;  /* 0x000fa40801007387 */ /* 0x0001e40000100800 */
[----:B0-----:R-:W-:-:S02]  /*14cc0*/  LEA.HI.X.SX32 R8, R18, R7, 0x1, P6 ;  /* 0x0000000712087211 */ /* 0x001fc400030f0eff */
        /* <DEDUP_REMOVED lines=10> */
[----:B-1----:R-:W-:Y:S02]  /*14d70*/  LEA.HI.X.SX32 R8, R17, R7, 0x1, P1 ;  /* 0x0000000711087211 */ /* 0x002fe400008f0eff */
[----:B------:R-:W4:Y:S04]  /*14d80*/  LDL.LU R17, [R1+0x228] ;  /* 0x0002280001117983 */ /* 0x000f280000300800 */
[----:B------:R0:W-:Y:S04]  /*14d90*/  STL [R1+0xff0], R9 ;  /* 0x000ff00901007387 */ /* 0x0001e80000100800 */
[----:B------:R1:W-:Y:S01]  /*14da0*/  STL [R1+0xfbc], R8 ;  /* 0x000fbc0801007387 */ /* 0x0003e20000100800 */
[----:B0-----:R-:W-:-:S02]  /*14db0*/  LEA R9, P1, R0, R21, 0x1 ;  /* 0x0000001500097211 */ /* 0x001fc400078208ff */
[-C--:B-1----:R-:W-:Y:S02]  /*14dc0*/  LEA.HI.X.SX32 R8, R14, R7.reuse, 0x1, P4 ;  /* 0x000000070e087211 */ /* 0x082fe400020f0eff */
[----:B------:R-:W4:Y:S04]  /*14dd0*/  LDL.LU R14, [R1+0x2a0] ;  /* 0x0002a000010e7983 */ /* 0x000f280000300800 */
[----:B------:R-:W-:Y:S04]  /*14de0*/  STL [R1+0xff8], R9 ;  /* 0x000ff80901007387 */ /* 0x000fe80000100800 */
[----:B------:R0:W-:Y:S02]  /*14df0*/  STL [R1+0xfc4], R8 ;  /* 0x000fc40801007387 */ /* 0x0001e40000100800 */
[----:B0-----:R-:W-:-:S02]  /*14e00*/  LEA.HI.X.SX32 R8, R13, R7, 0x1, P3 ;  /* 0x000000070d087211 */ /* 0x001fc400018f0eff */
[----:B------:R-:W4:Y:S01]  /*14e10*/  LDL.LU R13, [R1+0x398] ;  /* 0x00039800010d7983 */ /* 0x000f220000300800 */
[----:B--2---:R-:W-:-:S05]  /*14e20*/  LEA R9, P4, R28, R21, 0x1 ;  /* 0x000000151c097211 */ /* 0x004fca00078808ff */
[----:B------:R-:W-:Y:S04]  /*14e30*/  STL [R1+0x1000], R9 ;  /* 0x0010000901007387 */ /* 0x000fe80000100800 */
[----:B------:R0:W-:Y:S02]  /*14e40*/  STL [R1+0xfcc], R8 ;  /* 0x000fcc0801007387 */ /* 0x0001e40000100800 */
[----:B0-----:R-:W-:Y:S02]  /*14e50*/  LEA.HI.X.SX32 R8, R11, R7, 0x1, P0 ;  /* 0x000000070b087211 */ /* 0x001fe400000f0eff */
[----:B------:R-:W2:Y:S01]  /*14e60*/  LDL.LU R11, [R1+0x394] ;  /* 0x00039400010b7983 */ /* 0x000ea20000300800 */
[----:B---3--:R-:W-:-:S05]  /*14e70*/  LEA R9, P3, R6, R21, 0x1 ;  /* 0x0000001506097211 */ /* 0x008fca00078608ff */
[----:B------:R4:W-:Y:S04]  /*14e80*/  STL [R1+0x1008], R9 ;  /* 0x0010080901007387 */ /* 0x0009e80000100800 */
[----:B------:R0:W-:Y:S01]  /*14e90*/  STL [R1+0xfd4], R8 ;  /* 0x000fd40801007387 */ /* 0x0001e20000100800 */
[----:B----4-:R-:W-:Y:S02]  /*14ea0*/  LEA R9, P0, R2, R21, 0x1 ;  /* 0x0000001502097211 */ /* 0x010fe400078008ff */
[-C--:B0-----:R-:W-:Y:S02]  /*14eb0*/  LEA.HI.X.SX32 R8, R5, R7.reuse, 0x1, P2 ;  /* 0x0000000705087211 */ /* 0x081fe400010f0eff */
[----:B------:R-:W3:Y:S04]  /*14ec0*/  LDL.LU R5, [R1+0x390] ;  /* 0x0003900001057983 */ /* 0x000ee80000300800 */
        /* <DEDUP_REMOVED lines=55> */
[----:B------:R-:W-:Y:S04]  /*15240*/  STL [R1+0x1068], R9 ;  /* 0x0010680901007387 */ /* 0x000fe80000100800 */
[----:B------:R0:W-:Y:S02]  /*15250*/  STL [R1+0x1034], R8 ;  /* 0x0010340801007387 */ /* 0x0001e40000100800 */
[----:B0-----:R-:W-:Y:S02]  /*15260*/  LEA.HI.X.SX32 R8, R16, R7, 0x1, P3 ;  /* 0x0000000710087211 */ /* 0x001fe400018f0eff */
[----:B----4-:R-:W-:Y:S01]  /*15270*/  LEA R9, P4, R3, R21, 0x1 ;  /* 0x0000001503097211 */ /* 0x010fe200078808ff */
        /* <DEDUP_REMOVED lines=84> */
[----:B------:R-:W-:Y:S01]  /*157c0*/  LEA R9, P2, R3, R21, 0x1 ;  /* 0x0000001503097211 */ /* 0x000fe200078408ff */
        /* <DEDUP_REMOVED lines=79> */
[----:B------:R-:W-:Y:S01]  /*15cc0*/  LEA R9, P5, R5, R21, 0x1 ;  /* 0x0000001505097211 */ /* 0x000fe200078a08ff */
        /* <DEDUP_REMOVED lines=472> */
[----:B------:R0:W-:Y:S01]  /*17a50*/  STL [R1+0x1434], R8 ;  /* 0x0014340801007387 */ /* 0x0001e20000100800 */
[-C--:B------:R-:W-:Y:S02]  /*17a60*/  LEA.HI.X.SX32 R6, R6, R7.reuse, 0x1, P6 ;  /* 0x0000000706067211 */ /* 0x080fe400030f0eff */
[----:B0-----:R-:W-:Y:S02]  /*17a70*/  LEA.HI.X.SX32 R8, R28, R7, 0x1, P2 ;  /* 0x000000071c087211 */ /* 0x001fe400010f0eff */
[-C--:B------:R-:W-:Y:S01]  /*17a80*/  LEA R9, P0, R20, R21.reuse, 0x1 ;  /* 0x0000001514097211 */ /* 0x080fe200078008ff */
[----:B------:R-:W4:Y:S04]  /*17a90*/  LDL.LU R28, [R1+0x124] ;  /* 0x00012400011c7983 */ /* 0x000f280000300800 */
[----:B------:R-:W-:Y:S04]  /*17aa0*/  STL [R1+0x1470], R9 ;  /* 0x0014700901007387 */ /* 0x000fe80000100800 */
[----:B------:R0:W-:Y:S04]  /*17ab0*/  STL [R1+0x143c], R8 ;  /* 0x00143c0801007387 */ /* 0x0001e80000100800 */
[----:B0-----:R-:W4:Y:S01]  /*17ac0*/  LDL.LU R8, [R1+0x120] ;  /* 0x0001200001087983 */ /* 0x001f220000300800 */
[----:B------:R-:W-:-:S05]  /*17ad0*/  LEA R9, P2, R18, R21, 0x1 ;  /* 0x0000001512097211 */ /* 0x000fca00078408ff */
[----:B------:R-:W-:Y:S04]  /*17ae0*/  STL [R1+0x1478], R9 ;  /* 0x0014780901007387 */ /* 0x000fe80000100800 */
[----:B------:R0:W-:Y:S02]  /*17af0*/  STL [R1+0x1444], R6 ;  /* 0x0014440601007387 */ /* 0x0001e40000100800 */
[-C--:B0-----:R-:W-:Y:S02]  /*17b00*/  LEA.HI.X.SX32 R6, R2, R7.reuse, 0x1, P5 ;  /* 0x0000000702067211 */ /* 0x081fe400028f0eff */
[----:B------:R-:W4:Y:S01]  /*17b10*/  LDL.LU R2, [R1+0x11c] ;  /* 0x00011c0001027983 */ /* 0x000f220000300800 */
[-C--:B------:R-:W-:Y:S02]  /*17b20*/  LEA.HI.X.SX32 R4, R4, R7.reuse, 0x1, P1 ;  /* 0x0000000704047211 */ /* 0x080fe400008f0eff */
[----:B------:R-:W-:-:S02]  /*17b30*/  LEA.HI.X.SX32 R10, R10, R7, 0x1, P4 ;  /* 0x000000070a0a7211 */ /* 0x000fc400020f0eff */
[----:B------:R-:W-:Y:S02]  /*17b40*/  LEA.HI.X.SX32 R12, R22, R7, 0x1, P3 ;  /* 0x00000007160c7211 */ /* 0x000fe400018f0eff */
[----:B--2---:R-:W-:-:S05]  /*17b50*/  LEA R9, P6, R16, R21, 0x1 ;  /* 0x0000001510097211 */ /* 0x004fca00078c08ff */
[----:B------:R-:W-:Y:S04]  /*17b60*/  STL [R1+0x1480], R9 ;  /* 0x0014800901007387 */ /* 0x000fe80000100800 */
[----:B------:R0:W-:Y:S04]  /*17b70*/  STL [R1+0x144c], R6 ;  /* 0x00144c0601007387 */ /* 0x0001e80000100800 */
[----:B0-----:R-:W2:Y:S01]  /*17b80*/  LDL.LU R6, [R1+0x118] ;  /* 0x0001180001067983 */ /* 0x001ea20000300800 */
[----:B---3--:R-:W-:-:S05]  /*17b90*/  LEA R9, P5, R17, R21, 0x1 ;  /* 0x0000001511097211 */ /* 0x008fca00078a08ff */
[----:B------:R-:W-:Y:S04]  /*17ba0*/  STL [R1+0x1488], R9 ;  /* 0x0014880901007387 */ /* 0x000fe80000100800 */
[----:B------:R0:W-:Y:S04]  /*17bb0*/  STL [R1+0x1454], R4 ;  /* 0x0014540401007387 */ /* 0x0001e80000100800 */
[----:B0-----:R-:W3:Y:S01]  /*17bc0*/  LDL.LU R4, [R1+0x10c] ;  /* 0x00010c0001047983 */ /* 0x001ee20000300800 */
[----:B----4-:R-:W-:-:S05]  /*17bd0*/  LEA R9, P1, R14, R21, 0x1 ;  /* 0x000000150e097211 */ /* 0x010fca00078208ff */
[----:B------:R-:W-:Y:S04]  /*17be0*/  STL [R1+0x1490], R9 ;  /* 0x0014900901007387 */ /* 0x000fe80000100800 */
[----:B------:R0:W-:Y:S04]  /*17bf0*/  STL [R1+0x145c], R10 ;  /* 0x00145c0a01007387 */ /* 0x0001e80000100800 */
[----:B0-----:R-:W4:Y:S01]  /*17c00*/  LDL.LU R10, [R1+0x108] ;  /* 0x00010800010a7983 */ /* 0x001f220000300800 */
[----:B------:R-:W-:-:S05]  /*17c10*/  LEA R9, P4, R13, R21, 0x1 ;  /* 0x000000150d097211 */ /* 0x000fca00078808ff */
[----:B------:R-:W-:Y:S04]  /*17c20*/  STL [R1+0x1498], R9 ;  /* 0x0014980901007387 */ /* 0x000fe80000100800 */
[----:B------:R0:W-:Y:S04]  /*17c30*/  STL [R1+0x1464], R12 ;  /* 0x0014640c01007387 */ /* 0x0001e80000100800 */
[----:B------:R-:W4:Y:S01]  /*17c40*/  LDL.LU R22, [R1+0x100] ;  /* 0x0001000001167983 */ /* 0x000f220000300800 */
[----:B0-----:R-:W-:Y:S02]  /*17c50*/  LEA.HI.X.SX32 R12, R20, R7, 0x1, P0 ;  /* 0x00000007140c7211 */ /* 0x001fe400000f0eff */
        /* <DEDUP_REMOVED lines=25> */
[----:B------:R-:W-:-:S02]  /*17df0*/  LEA R9, P1, R28, R21, 0x1 ;  /* 0x000000151c097211 */ /* 0x000fc400078208ff */
[----:B------:R-:W-:-:S03]  /*17e00*/  LEA.HI.X.SX32 R11, R11, R7, 0x1, P3 ;  /* 0x000000070b0b7211 */ /* 0x000fc600018f0eff */
[----:B------:R0:W-:Y:S04]  /*17e10*/  STL [R1+0x14c8], R9 ;  /* 0x0014c80901007387 */ /* 0x0001e80000100800 */
[----:B------:R-:W-:Y:S04]  /*17e20*/  STL [R1+0x1494], R12 ;  /* 0x0014940c01007387 */ /* 0x000fe80000100800 */
[----:B------:R-:W4:Y:S01]  /*17e30*/  LDL.LU R13, [R1+0xe4] ;  /* 0x0000e400010d7983 */ /* 0x000f220000300800 */
[----:B0-----:R-:W-:-:S05]  /*17e40*/  LEA R9, P4, R8, R21, 0x1 ;  /* 0x0000001508097211 */ /* 0x001fca00078808ff */
[----:B------:R-:W-:Y:S04]  /*17e50*/  STL [R1+0x14d0], R9 ;  /* 0x0014d00901007387 */ /* 0x000fe80000100800 */
[----:B------:R0:W-:Y:S01]  /*17e60*/  STL [R1+0x149c], R11 ;  /* 0x00149c0b01007387 */ /* 0x0001e20000100800 */
[----:B------:R-:W-:-:S03]  /*17e70*/  LEA.HI.X.SX32 R5, R5, R7, 0x1, P0 ;  /* 0x0000000705057211 */ /* 0x000fc600000f0eff */
[----:B0-----:R-:W4:Y:S01]  /*17e80*/  LDL.LU R11, [R1+0xe0] ;  /* 0x0000e000010b7983 */ /* 0x001f220000300800 */
[----:B------:R-:W-:-:S05]  /*17e90*/  LEA R9, P3, R2, R21, 0x1 ;  /* 0x0000001502097211 */ /* 0x000fca00078608ff */
[----:B------:R-:W-:Y:S04]  /*17ea0*/  STL [R1+0x14d8], R9 ;  /* 0x0014d80901007387 */ /* 0x000fe80000100800 */
[----:B------:R0:W-:Y:S04]  /*17eb0*/  STL [R1+0x14a4], R5 ;  /* 0x0014a40501007387 */ /* 0x0001e80000100800 */
[----:B0-----:R-:W4:Y:S01]  /*17ec0*/  LDL.LU R5, [R1+0xdc] ;  /* 0x0000dc0001057983 */ /* 0x001f220000300800 */
[----:B------:R-:W-:Y:S02]  /*17ed0*/  LEA.HI.X.SX32 R12, R3, R7, 0x1, P2 ;  /* 0x00000007030c7211 */ /* 0x000fe400010f0eff */
[----:B--2---:R-:W-:-:S05]  /*17ee0*/  LEA R9, P0, R6, R21, 0x1 ;  /* 0x0000001506097211 */ /* 0x004fca00078008ff */
[----:B------:R-:W-:Y:S04]  /*17ef0*/  STL [R1+0x14e0], R9 ;  /* 0x0014e00901007387 */ /* 0x000fe80000100800 */
[----:B------:R-:W2:Y:S04]  /*17f00*/  LDL.LU R3, [R1+0xd8] ;  /* 0x0000d80001037983 */ /* 0x000ea80000300800 */
[----:B------:R0:W-:Y:S02]  /*17f10*/  STL [R1+0x14ac], R12 ;  /* 0x0014ac0c01007387 */ /* 0x0001e40000100800 */
[----:B0-----:R-:W-:-:S02]  /*17f20*/  LEA.HI.X.SX32 R12, R24, R7, 0x1, P6 ;  /* 0x00000007180c7211 */ /* 0x001fc400030f0eff */
[----:B---3--:R-:W-:-:S05]  /*17f30*/  LEA R9, P2, R4, R21, 0x1 ;  /* 0x0000001504097211 */ /* 0x008fca00078408ff */
[----:B------:R4:W-:Y:S04]  /*17f40*/  STL [R1+0x14e8], R9 ;  /* 0x0014e80901007387 */ /* 0x0009e80000100800 */
[----:B------:R-:W3:Y:S04]  /*17f50*/  LDL.LU R24, [R1+0xd4] ;  /* 0x0000d40001187983 */ /* 0x000ee80000300800 */
[----:B------:R0:W-:Y:S01]  /*17f60*/  STL [R1+0x14b4], R12 ;  /* 0x0014b40c01007387 */ /* 0x0001e20000100800 */
[----:B----4-:R-:W-:Y:S02]  /*17f70*/  LEA R9, P6, R10, R21, 0x1 ;  /* 0x000000150a097211 */ /* 0x010fe400078c08ff */
[----:B0-----:R-:W-:-:S03]  /*17f80*/  LEA.HI.X.SX32 R12, R0, R7, 0x1, P5 ;  /* 0x00000007000c7211 */ /* 0x001fc600028f0eff */
[----:B------:R0:W-:Y:S04]  /*17f90*/  STL [R1+0x14f0], R9 ;  /* 0x0014f00901007387 */ /* 0x0001e80000100800 */
[----:B------:R-:W4:Y:S01]  /*17fa0*/  LDL.LU R0, [R1+0xd0] ;  /* 0x0000d00001007983 */ /* 0x000f220000300800 */
[----:B0-----:R-:W-:-:S03]  /*17fb0*/  LEA R9, P5, R22, R21, 0x1 ;  /* 0x0000001516097211 */ /* 0x001fc600078a08ff */
[----:B------:R0:W-:Y:S04]  /*17fc0*/  STL [R1+0x14bc], R12 ;  /* 0x0014bc0c01007387 */ /* 0x0001e80000100800 */
[----:B------:R1:W-:Y:S01]  /*17fd0*/  STL [R1+0x14f8], R9 ;  /* 0x0014f80901007387 */ /* 0x0003e20000100800 */
[----:B0-----:R-:W-:-:S03]  /*17fe0*/  LEA.HI.X.SX32 R12, R28, R7, 0x1, P1 ;  /* 0x000000071c0c7211 */ /* 0x001fc600008f0eff */
[----:B------:R-:W4:Y:S04]  /*17ff0*/  LDL.LU R28, [R1+0xcc] ;  /* 0x0000cc00011c7983 */ /* 0x000f280000300800 */
[----:B------:R0:W-:Y:S01]  /*18000*/  STL [R1+0x14c4], R12 ;  /* 0x0014c40c01007387 */ /* 0x0001e20000100800 */
[----:B-1----:R-:W-:Y:S02]  /*18010*/  LEA R9, P1, R20, R21, 0x1 ;  /* 0x0000001514097211 */ /* 0x002fe400078208ff */
[----:B0-----:R-:W-:-:S03]  /*18020*/  LEA.HI.X.SX32 R12, R8, R7, 0x1, P4 ;  /* 0x00000007080c7211 */ /* 0x001fc600020f0eff */
[----:B------:R0:W-:Y:S01]  /*18030*/  STL [R1+0x1500], R9 ;  /* 0x0015000901007387 */ /* 0x0001e20000100800 */
[----:B------:R-:W-:-:S03]  /*18040*/  LEA.HI.X.SX32 R8, R2, R7, 0x1, P3 ;  /* 0x0000000702087211 */ /* 0x000fc600018f0eff */
[----:B------:R-:W-:Y:S04]  /*18050*/  STL [R1+0x14cc], R12 ;  /* 0x0014cc0c01007387 */ /* 0x000fe80000100800 */
[----:B------:R-:W4:Y:S01]  /*18060*/  LDL.LU R2, [R1+0xc8] ;  /* 0x0000c80001027983 */ /* 0x000f220000300800 */
[----:B0-----:R-:W-:-:S05]  /*18070*/  LEA R9, P4, R18, R21, 0x1 ;  /* 0x0000001512097211 */ /* 0x001fca00078808ff */
[----:B------:R0:W-:Y:S04]  /*18080*/  STL [R1+0x1508], R9 ;  /* 0x0015080901007387 */ /* 0x0001e80000100800 */
[----:B------:R1:W-:Y:S04]  /*18090*/  STL [R1+0x14d4], R8 ;  /* 0x0014d40801007387 */ /* 0x0003e80000100800 */
[----:B0-----:R-:W4:Y:S01]  /*180a0*/  LDL.LU R9, [R1+0xc4] ;  /* 0x0000c40001097983 */ /* 0x001f220000300800 */
[----:B-1----:R-:W-:Y:S02]  /*180b0*/  LEA.HI.X.SX32 R8, R6, R7, 0x1, P0 ;  /* 0x0000000706087211 */ /* 0x002fe400000f0eff */
[----:B------:R-:W-:-:S02]  /*180c0*/  LEA R12, P3, R16, R21, 0x1 ;  /* 0x00000015100c7211 */ /* 0x000fc400078608ff */
[----:B------:R-:W-:-:S03]  /*180d0*/  LEA.HI.X.SX32 R4, R4, R7, 0x1, P2 ;  /* 0x0000000704047211 */ /* 0x000fc600010f0eff */
[----:B------:R-:W-:Y:S04]  /*180e0*/  STL [R1+0x1510], R12 ;  /* 0x0015100c01007387 */ /* 0x000fe80000100800 */
[----:B------:R0:W-:Y:S04]  /*180f0*/  STL [R1+0x14dc], R8 ;  /* 0x0014dc0801007387 */ /* 0x0001e80000100800 */
[----:B0-----:R-:W4:Y:S01]  /*18100*/  LDL.LU R8, [R1+0xc0] ;  /* 0x0000c00001087983 */ /* 0x001f220000300800 */
[----:B------:R-:W-:-:S05]  /*18110*/  LEA R6, P0, R17, R21, 0x1 ;  /* 0x0000001511067211 */ /* 0x000fca00078008ff */
[----:B------:R0:W-:Y:S04]  /*18120*/  STL [R1+0x1518], R6 ;  /* 0x0015180601007387 */ /* 0x0001e80000100800 */
[----:B------:R1:W-:Y:S04]  /*18130*/  STL [R1+0x14e4], R4 ;  /* 0x0014e40401007387 */ /* 0x0003e80000100800 */
[----:B0-----:R-:W4:Y:S01]  /*18140*/  LDL.LU R6, [R1+0xbc] ;  /* 0x0000bc0001067983 */ /* 0x001f220000300800 */
[----:B-1----:R-:W-:Y:S02]  /*18150*/  LEA.HI.X.SX32 R4, R10, R7, 0x1, P6 ;  /* 0x000000070a047211 */ /* 0x002fe400030f0eff */
[----:B------:R-:W-:-:S05]  /*18160*/  LEA R12, P2, R14, R21, 0x1 ;  /* 0x000000150e0c7211 */ /* 0x000fca00078408ff */
[----:B------:R-:W-:Y:S04]  /*18170*/  STL [R1+0x1520], R12 ;  /* 0x0015200c01007387 */ /* 0x000fe80000100800 */
[----:B------:R0:W-:Y:S04]  /*18180*/  STL [R1+0x14ec], R4 ;  /* 0x0014ec0401007387 */ /* 0x0001e80000100800 */
[----:B0-----:R-:W4:Y:S01]  /*18190*/  LDL.LU R4, [R1+0xb8] ;  /* 0x0000b80001047983 */ /* 0x001f220000300800 */
[----:B------:R-:W-:Y:S02]  /*181a0*/  LEA R10, P6, R13, R21, 0x1 ;  /* 0x000000150d0a7211 */ /* 0x000fe400078c08ff */
[----:B------:R-:W-:-:S03]  /*181b0*/  LEA.HI.X.SX32 R12, R22, R7, 0x1, P5 ;  /* 0x00000007160c7211 */ /* 0x000fc600028f0eff */
[----:B------:R0:W-:Y:S04]  /*181c0*/  STL [R1+0x1528], R10 ;  /* 0x0015280a01007387 */ /* 0x0001e80000100800 */
[----:B------:R1:W-:Y:S01]  /*181d0*/  STL [R1+0x14f4], R12 ;  /* 0x0014f40c01007387 */ /* 0x0003e20000100800 */
[----:B0-----:R-:W-:Y:S02]  /*181e0*/  LEA R10, P5, R11, R21, 0x1 ;  /* 0x000000150b0a7211 */ /* 0x001fe400078a08ff */
[----:B-1----:R-:W-:-:S03]  /*181f0*/  LEA.HI.X.SX32 R12, R20, R7, 0x1, P1 ;  /* 0x00000007140c7211 */ /* 0x002fc600008f0eff */
[----:B------:R0:W-:Y:S04]  /*18200*/  STL [R1+0x1530], R10 ;  /* 0x0015300a01007387 */ /* 0x0001e80000100800 */
[----:B0-----:R-:W4:Y:S01]  /*18210*/  LDL.LU R10, [R1+0xb4] ;  /* 0x0000b400010a7983 */ /* 0x001f220000300800 */
[----:B------:R-:W-:-:S03]  /*18220*/  LEA R15, P1, R5, R21, 0x1 ;  /* 0x00000015050f7211 */ /* 0x000fc600078208ff */
[----:B------:R0:W-:Y:S04]  /*18230*/  STL [R1+0x14fc], R12 ;  /* 0x0014fc0c01007387 */ /* 0x0001e80000100800 */
[----:B------:R-:W-:Y:S04]  /*18240*/  STL [R1+0x1538], R15 ;  /* 0x0015380f01007387 */ /* 0x000fe80000100800 */
[----:B------:R-:W4:Y:S01]  /*18250*/  LDL.LU R22, [R1+0xb0] ;  /* 0x0000b00001167983 */ /* 0x000f220000300800 */
[----:B0-----:R-:W-:-:S05]  /*18260*/  LEA.HI.X.SX32 R12, R18, R7, 0x1, P4 ;  /* 0x00000007120c7211 */ /* 0x001fca00020f0eff */
[----:B------:R0:W-:Y:S02]  /*18270*/  STL [R1+0x1504], R12 ;  /* 0x0015040c01007387 */ /* 0x0001e40000100800 */
[----:B0-----:R-:W-:Y:S02]  /*18280*/  LEA.HI.X.SX32 R12, R16, R7, 0x1, P3 ;  /* 0x00000007100c7211 */ /* 0x001fe400018f0eff */
        /* <DEDUP_REMOVED lines=9> */
[----:B----4-:R-:W-:-:S05]  /*18320*/  LEA R15, P0, R0, R21, 0x1 ;  /* 0x00000015000f7211 */ /* 0x010fca00078008ff */
[----:B------:R-:W-:Y:S04]  /*18330*/  STL [R1+0x1550], R15 ;  /* 0x0015500f01007387 */ /* 0x000fe80000100800 */
[----:B------:R-:W4:Y:S01]  /*18340*/  LDL.LU R16, [R1+0xa4] ;  /* 0x0000a40001107983 */ /* 0x000f220000300800 */
[----:B0-----:R-:W-:-:S05]  /*18350*/  LEA.HI.X.SX32 R12, R14, R7, 0x1, P2 ;  /* 0x000000070e0c7211 */ /* 0x001fca00010f0eff */
[----:B------:R0:W-:Y:S01]  /*18360*/  STL [R1+0x151c], R12 ;  /* 0x00151c0c01007387 */ /* 0x0001e20000100800 */
[----:B------:R-:W-:-:S05]  /*18370*/  LEA R14, P2, R28, R21, 0x1 ;  /* 0x000000151c0e7211 */ /* 0x000fca00078408ff */
[----:B------:R1:W-:Y:S04]  /*18380*/  STL [R1+0x1558], R14 ;  /* 0x0015580e01007387 */ /* 0x0003e80000100800 */
[----:B------:R-:W4:Y:S01]  /*18390*/  LDL.LU R17, [R1+0xa0] ;  /* 0x0000a00001117983 */ /* 0x000f220000300800 */
[----:B0-----:R-:W-:-:S05]  /*183a0*/  LEA.HI.X.SX32 R12, R13, R7, 0x1, P6 ;  /* 0x000000070d0c7211 */ /* 0x001fca00030f0eff */
[----:B------:R0:W-:Y:S04]  /*183b0*/  STL [R1+0x1524], R12 ;  /* 0x0015240c01007387 */ /* 0x0001e80000100800 */
[----:B-1----:R-:W4:Y:S01]  /*183c0*/  LDL.LU R14, [R1+0x9c] ;  /* 0x00009c00010e7983 */ /* 0x002f220000300800 */
[----:B------:R-:W-:Y:S02]  /*183d0*/  LEA R13, P6, R2, R21, 0x1 ;  /* 0x00000015020d7211 */ /* 0x000fe400078c08ff */
[----:B0-----:R-:W-:-:S03]  /*183e0*/  LEA.HI.X.SX32 R12, R11, R7, 0x1, P5 ;  /* 0x000000070b0c7211 */ /* 0x001fc600028f0eff */
[----:B------:R0:W-:Y:S04]  /*183f0*/  STL [R1+0x1560], R13 ;  /* 0x0015600d01007387 */ /* 0x0001e80000100800 */
[----:B------:R-:W-:Y:S04]  /*18400*/  STL [R1+0x152c], R12 ;  /* 0x00152c0c01007387 */ /* 0x000fe80000100800 */
[----:B0-----:R-:W4:Y:S01]  /*18410*/  LDL.LU R13, [R1+0x98] ;  /* 0x00009800010d7983 */ /* 0x001f220000300800 */
[----:B------:R-:W-:Y:S02]  /*18420*/  LEA.HI.X.SX32 R5, R5, R7, 0x1, P1 ;  /* 0x0000000705057211 */ /* 0x000fe400008f0eff */
[----:B------:R-:W-:-:S05]  /*18430*/  LEA R11, P5, R9, R21, 0x1 ;  /* 0x00000015090b7211 */ /* 0x000fca00078a08ff */
[----:B------:R0:W-:Y:S04]  /*18440*/  STL [R1+0x1568], R11 ;  /* 0x0015680b01007387 */ /* 0x0001e80000100800 */
[----:B------:R1:W-:Y:S04]  /*18450*/  STL [R1+0x1534], R5 ;  /* 0x0015340501007387 */ /* 0x0003e80000100800 */
[----:B0-----:R-:W4:Y:S01]  /*18460*/  LDL.LU R11, [R1+0x94] ;  /* 0x00009400010b7983 */ /* 0x001f220000300800 */
[----:B-1----:R-:W-:Y:S02]  /*18470*/  LEA.HI.X.SX32 R5, R3, R7, 0x1, P4 ;  /* 0x0000000703057211 */ /* 0x002fe400020f0eff */
[----:B------:R-:W-:-:S05]  /*18480*/  LEA R12, P1, R8, R21, 0x1 ;  /* 0x00000015080c7211 */ /* 0x000fca00078208ff */
[----:B------:R0:W-:Y:S04]  /*18490*/  STL [R1+0x1570], R12 ;  /* 0x0015700c01007387 */ /* 0x0001e80000100800 */
[----:B------:R-:W4:Y:S04]  /*184a0*/  LDL.LU R3, [R1+0x90] ;  /* 0x0000900001037983 */ /* 0x000f280000300800 */
[----:B------:R1:W-:Y:S01]  /*184b0*/  STL [R1+0x153c], R5 ;  /* 0x00153c0501007387 */ /* 0x0003e20000100800 */
[----:B0-----:R-:W-:-:S05]  /*184c0*/  LEA R12, P4, R6, R21, 0x1 ;  /* 0x00000015060c7211 */ /* 0x001fca00078808ff */
[----:B------:R0:W-:Y:S01]  /*184d0*/  STL [R1+0x1578], R12 ;  /* 0x0015780c01007387 */ /* 0x0001e20000100800 */
[----:B-1----:R-:W-:-:S03]  /*184e0*/  LEA.HI.X.SX32 R5, R24, R7, 0x1, P3 ;  /* 0x0000000718057211 */ /* 0x002fc600018f0eff */
[----:B------:R-:W4:Y:S04]  /*184f0*/  LDL.LU R24, [R1+0x8c] ;  /* 0x00008c0001187983 */ /* 0x000f280000300800 */
[----:B------:R1:W-:Y:S01]  /*18500*/  STL [R1+0x1544], R5 ;  /* 0x0015440501007387 */ /* 0x0003e20000100800 */
[----:B0-----:R-:W-:Y:S02]  /*18510*/  LEA R12, P3, R4, R21, 0x1 ;  /* 0x00000015040c7211 */ /* 0x001fe400078608ff */
[----:B-1----:R-:W-:-:S03]  /*18520*/  LEA.HI.X.SX32 R5, R0, R7, 0x1, P0 ;  /* 0x0000000700057211 */ /* 0x002fc600000f0eff */
[----:B------:R-:W-:Y:S04]  /*18530*/  STL [R1+0x1580], R12 ;  /* 0x0015800c01007387 */ /* 0x000fe80000100800 */
[----:B------:R-:W4:Y:S04]  /*18540*/  LDL.LU R0, [R1+0x88] ;  /* 0x0000880001007983 */ /* 0x000f280000300800 */
[----:B------:R0:W-:Y:S02]  /*18550*/  STL [R1+0x154c], R5 ;  /* 0x00154c0501007387 */ /* 0x0001e40000100800 */
[----:B0-----:R-:W-:-:S02]  /*18560*/  LEA.HI.X.SX32 R5, R28, R7, 0x1, P2 ;  /* 0x000000071c057211 */ /* 0x001fc400010f0eff */
        /* <DEDUP_REMOVED lines=8> */
[----:B------:R0:W-:Y:S04]  /*185f0*/  STL [R1+0x155c], R5 ;  /* 0x00155c0501007387 */ /* 0x0001e80000100800 */
[----:B0-----:R-:W4:Y:S01]  /*18600*/  LDL.LU R5, [R1+0x7c] ;  /* 0x00007c0001057983 */ /* 0x001f220000300800 */
[----:B------:R-:W-:-:S02]  /*18610*/  LEA.HI.X.SX32 R12, R9, R7, 0x1, P5 ;  /* 0x00000007090c7211 */ /* 0x000fc400028f0eff */
[----:B------:R-:W-:Y:S02]  /*18620*/  LEA.HI.X.SX32 R8, R8, R7, 0x1, P1 ;  /* 0x0000000708087211 */ /* 0x000fe400008f0eff */
[----:B--2---:R-:W-:-:S05]  /*18630*/  LEA R15, P6, R20, R21, 0x1 ;  /* 0x00000015140f7211 */ /* 0x004fca00078c08ff */
[----:B------:R-:W-:Y:S04]  /*18640*/  STL [R1+0x1598], R15 ;  /* 0x0015980f01007387 */ /* 0x000fe80000100800 */
[----:B------:R-:W-:Y:S04]  /*18650*/  STL [R1+0x1564], R12 ;  /* 0x0015640c01007387 */ /* 0x000fe80000100800 */
[----:B------:R-:W2:Y:S01]  /*18660*/  LDL.LU R19, [R1+0x78] ;  /* 0x0000780001137983 */ /* 0x000ea20000300800 */
[----:B---3--:R-:W-:-:S05]  /*18670*/  LEA R9, P5, R18, R21, 0x1 ;  /* 0x0000001512097211 */ /* 0x008fca00078a08ff */
[----:B------:R4:W-:Y:S04]  /*18680*/  STL [R1+0x15a0], R9 ;  /* 0x0015a00901007387 */ /* 0x0009e80000100800 */
[----:B------:R0:W-:Y:S01]  /*18690*/  STL [R1+0x156c], R8 ;  /* 0x00156c0801007387 */ /* 0x0001e20000100800 */
[----:B----4-:R-:W-:-:S05]  /*186a0*/  LEA R9, P1, R16, R21, 0x1 ;  /* 0x0000001510097211 */ /* 0x010fca00078208ff */
[----:B------:R-:W-:Y:S04]  /*186b0*/  STL [R1+0x15a8], R9 ;  /* 0x0015a80901007387 */ /* 0x000fe80000100800 */
[----:B------:R-:W3:Y:S01]  /*186c0*/  LDL.LU R15, [R1+0x74] ;  /* 0x00007400010f7983 */ /* 0x000ee20000300800 */
[----:B0-----:R-:W-:-:S05]  /*186d0*/  LEA.HI.X.SX32 R8, R6, R7, 0x1, P4 ;  /* 0x0000000706087211 */ /* 0x001fca00020f0eff */
[----:B------:R0:W-:Y:S01]  /*186e0*/  STL [R1+0x1574], R8 ;  /* 0x0015740801007387 */ /* 0x0001e20000100800 */
[----:B------:R-:W-:Y:S02]  /*186f0*/  LEA R6, P4, R17, R21, 0x1 ;  /* 0x0000001511067211 */ /* 0x000fe400078808ff */
[----:B0-----:R-:W-:-:S03]  /*18700*/  LEA.HI.X.SX32 R8, R4, R7, 0x1, P3 ;  /* 0x0000000704087211 */ /* 0x001fc600018f0eff */
[----:B------:R0:W-:Y:S04]  /*18710*/  STL [R1+0x15b0], R6 ;  /* 0x0015b00601007387 */ /* 0x0001e80000100800 */
[----:B------:R1:W-:Y:S04]  /*18720*/  STL [R1+0x157c], R8 ;  /* 0x00157c0801007387 */ /* 0x0003e80000100800 */
[----:B------:R-:W4:Y:S01]  /*18730*/  LDL.LU R12, [R1+0x70] ;  /* 0x00007000010c7983 */ /* 0x000f220000300800 */
[----:B------:R-:W-:Y:S02]  /*18740*/  LEA.HI.X.SX32 R4, R10, R7, 0x1, P0 ;  /* 0x000000070a047211 */ /* 0x000fe400000f0eff */
[----:B0-----:R-:W-:-:S05]  /*18750*/  LEA R6, P3, R14, R21, 0x1 ;  /* 0x000000150e067211 */ /* 0x001fca00078608ff */
[----:B------:R0:W-:Y:S01]  /*18760*/  STL [R1+0x15b8], R6 ;  /* 0x0015b80601007387 */ /* 0x0001e20000100800 */
[----:B-1----:R-:W-:-:S03]  /*18770*/  LEA R8, P0, R13, R21, 0x1 ;  /* 0x000000150d087211 */ /* 0x002fc600078008ff */
[----:B------:R-:W-:Y:S04]  /*18780*/  STL [R1+0x1584], R4 ;  /* 0x0015840401007387 */ /* 0x000fe80000100800 */
[----:B------:R1:W-:Y:S04]  /*18790*/  STL [R1+0x15c0], R8 ;  /* 0x0015c00801007387 */ /* 0x0003e80000100800 */
[----:B------:R-:W4:Y:S01]  /*187a0*/  LDL.LU R9, [R1+0x6c] ;  /* 0x00006c0001097983 */ /* 0x000f220000300800 */
[-C--:B0-----:R-:W-:Y:S02]  /*187b0*/  LEA.HI.X.SX32 R6, R22, R7.reuse, 0x1, P2 ;  /* 0x0000000716067211 */ /* 0x081fe400010f0eff */
[----:B-1----:R-:W-:-:S03]  /*187c0*/  LEA.HI.X.SX32 R8, R20, R7, 0x1, P6 ;  /* 0x0000000714087211 */ /* 0x002fc600030f0eff */
[----:B------:R-:W-:Y:S01]  /*187d0*/  STL [R1+0x158c], R6 ;  /* 0x00158c0601007387 */ /* 0x000fe20000100800 */
        /* <DEDUP_REMOVED lines=8> */
[----:B0-----:R-:W-:-:S05]  /*18860*/  LEA R6, P5, R24, R21, 0x1 ;  /* 0x0000001518067211 */ /* 0x001fca00078a08ff */
[----:B------:R0:W-:Y:S01]  /*18870*/  STL [R1+0x15d8], R6 ;  /* 0x0015d80601007387 */ /* 0x0001e20000100800 */
[----:B-1----:R-:W-:-:S03]  /*18880*/  LEA.HI.X.SX32 R4, R16, R7, 0x1, P1 ;  /* 0x0000000710047211 */ /* 0x002fc600008f0eff */
[----:B0-----:R-:W4:Y:S04]  /*18890*/  LDL.LU R6, [R1+0x64] ;  /* 0x0000640001067983 */ /* 0x001f280000300800 */
[----:B------:R0:W-:Y:S01]  /*188a0*/  STL [R1+0x15a4], R4 ;  /* 0x0015a40401007387 */ /* 0x0001e20000100800 */
[----:B------:R-:W-:Y:S02]  /*188b0*/  LEA R10, P1, R0, R21, 0x1 ;  /* 0x00000015000a7211 */ /* 0x000fe400078208ff */
[----:B0-----:R-:W-:-:S03]  /*188c0*/  LEA.HI.X.SX32 R4, R17, R7, 0x1, P4 ;  /* 0x0000000711047211 */ /* 0x001fc600020f0eff */
[----:B------:R-:W-:Y:S04]  /*188d0*/  STL [R1+0x15e0], R10 ;  /* 0x0015e00a01007387 */ /* 0x000fe80000100800 */
[----:B------:R0:W-:Y:S04]  /*188e0*/  STL [R1+0x15ac], R4 ;  /* 0x0015ac0401007387 */ /* 0x0001e80000100800 */
[----:B0-----:R-:W4:Y:S01]  /*188f0*/  LDL.LU R4, [R1+0x60] ;  /* 0x0000600001047983 */ /* 0x001f220000300800 */
[----:B------:R-:W-:Y:S02]  /*18900*/  LEA R10, P4, R28, R21, 0x1 ;  /* 0x000000151c0a7211 */ /* 0x000fe400078808ff */
[----:B------:R-:W-:-:S03]  /*18910*/  LEA.HI.X.SX32 R14, R14, R7, 0x1, P3 ;  /* 0x000000070e0e7211 */ /* 0x000fc600018f0eff */
[----:B------:R-:W-:Y:S04]  /*18920*/  STL [R1+0x15e8], R10 ;  /* 0x0015e80a01007387 */ /* 0x000fe80000100800 */
[----:B------:R0:W-:Y:S01]  /*18930*/  STL [R1+0x15b4], R14 ;  /* 0x0015b40e01007387 */ /* 0x0001e20000100800 */
[-C--:B------:R-:W-:Y:S02]  /*18940*/  LEA.HI.X.SX32 R11, R11, R7.reuse, 0x1, P2 ;  /* 0x000000070b0b7211 */ /* 0x080fe400010f0eff */
[----:B0-----:R-:W-:Y:S02]  /*18950*/  LEA.HI.X.SX32 R14, R13, R7, 0x1, P0 ;  /* 0x000000070d0e7211 */ /* 0x001fe400000f0eff */
[----:B------:R-:W-:-:S05]  /*18960*/  LEA R10, P3, R2, R21, 0x1 ;  /* 0x00000015020a7211 */ /* 0x000fca00078608ff */
[----:B------:R0:W-:Y:S04]  /*18970*/  STL [R1+0x15f0], R10 ;  /* 0x0015f00a01007387 */ /* 0x0001e80000100800 */
[----:B0-----:R-:W4:Y:S01]  /*18980*/  LDL.LU R10, [R1+0x5c] ;  /* 0x00005c00010a7983 */ /* 0x001f220000300800 */
[----:B------:R-:W-:-:S03]  /*18990*/  LEA R13, P0, R5, R21, 0x1 ;  /* 0x00000015050d7211 */ /* 0x000fc600078008ff */
[----:B------:R-:W-:Y:S04]  /*189a0*/  STL [R1+0x15bc], R14 ;  /* 0x0015bc0e01007387 */ /* 0x000fe80000100800 */
[----:B------:R-:W-:Y:S04]  /*189b0*/  STL [R1+0x15f8], R13 ;  /* 0x0015f80d01007387 */ /* 0x000fe80000100800 */
[----:B------:R-:W4:Y:S04]  /*189c0*/  LDL.LU R22, [R1+0x58] ;  /* 0x0000580001167983 */ /* 0x000f280000300800 */
[----:B------:R0:W-:Y:S04]  /*189d0*/  STL [R1+0x15c4], R11 ;  /* 0x0015c40b01007387 */ /* 0x0001e80000100800 */
[----:B------:R-:W4:Y:S01]  /*189e0*/  LDL.LU R20, [R1+0x44] ;  /* 0x0000440001147983 */ /* 0x000f220000300800 */
[----:B0-----:R-:W-:-:S02]  /*189f0*/  LEA.HI.X.SX32 R11, R3, R7, 0x1, P6 ;  /* 0x00000007030b7211 */ /* 0x001fc400030f0eff */
[----:B--2---:R-:W-:-:S05]  /*18a00*/  LEA R13, P2, R19, R21, 0x1 ;  /* 0x00000015130d7211 */ /* 0x004fca00078408ff */
[----:B------:R-:W-:Y:S04]  /*18a10*/  STL [R1+0x1600], R13 ;  /* 0x0016000d01007387 */ /* 0x000fe80000100800 */
[----:B------:R-:W2:Y:S04]  /*18a20*/  LDL.LU R18, [R1+0x40] ;  /* 0x0000400001127983 */ /* 0x000ea80000300800 */
[----:B------:R0:W-:Y:S04]  /*18a30*/  STL [R1+0x15cc], R11 ;  /* 0x0015cc0b01007387 */ /* 0x0001e80000100800 */
[----:B------:R-:W2:Y:S01]  /*18a40*/  LDL.LU R16, [R1+0x3c] ;  /* 0x00003c0001107983 */ /* 0x000ea20000300800 */
[----:B0-----:R-:W-:-:S02]  /*18a50*/  LEA.HI.X.SX32 R11, R24, R7, 0x1, P5 ;  /* 0x00000007180b7211 */ /* 0x001fc400028f0eff */
[----:B------:R-:W-:Y:S02]  /*18a60*/  LEA.HI.X.SX32 R0, R0, R7, 0x1, P1 ;  /* 0x0000000700007211 */ /* 0x000fe400008f0eff */
[----:B---3--:R-:W-:-:S05]  /*18a70*/  LEA R3, P6, R15, R21, 0x1 ;  /* 0x000000150f037211 */ /* 0x008fca00078c08ff */
[----:B------:R4:W-:Y:S04]  /*18a80*/  STL [R1+0x1608], R3 ;  /* 0x0016080301007387 */ /* 0x0009e80000100800 */
[----:B------:R-:W3:Y:S04]  /*18a90*/  LDL.LU R17, [R1+0x38] ;  /* 0x0000380001117983 */ /* 0x000ee80000300800 */
[----:B------:R-:W-:Y:S04]  /*18aa0*/  STL [R1+0x15d4], R11 ;  /* 0x0015d40b01007387 */ /* 0x000fe80000100800 */
[----:B------:R-:W3:Y:S01]  /*18ab0*/  LDL.LU R14, [R1+0x34] ;  /* 0x00003400010e7983 */ /* 0x000ee20000300800 */
[----:B----4-:R-:W-:-:S05]  /*18ac0*/  LEA R3, P5, R12, R21, 0x1 ;  /* 0x000000150c037211 */ /* 0x010fca00078a08ff */
[----:B------:R0:W-:Y:S04]  /*18ad0*/  STL [R1+0x1610], R3 ;  /* 0x0016100301007387 */ /* 0x0001e80000100800 */
[----:B------:R-:W4:Y:S04]  /*18ae0*/  LDL.LU R13, [R1+0x30] ;  /* 0x00003000010d7983 */ /* 0x000f280000300800 */
[----:B------:R1:W-:Y:S01]  /*18af0*/  STL [R1+0x15dc], R0 ;  /* 0x0015dc0001007387 */ /* 0x0003e20000100800 */
[----:B0-----:R-:W-:-:S03]  /*18b00*/  LEA.HI.X.SX32 R3, R28, R7, 0x1, P4 ;  /* 0x000000071c037211 */ /* 0x001fc600020f0eff */
[----:B-1----:R-:W4:Y:S01]  /*18b10*/  LDL.LU R0, [R1+0x2c] ;  /* 0x00002c0001007983 */ /* 0x002f220000300800 */
[----:B------:R-:W-:-:S05]  /*18b20*/  LEA R11, P1, R9, R21, 0x1 ;  /* 0x00000015090b7211 */ /* 0x000fca00078208ff */
[----:B------:R-:W-:Y:S04]  /*18b30*/  STL [R1+0x1618], R11 ;  /* 0x0016180b01007387 */ /* 0x000fe80000100800 */
[----:B------:R-:W4:Y:S04]  /*18b40*/  LDL.LU R28, [R1+0x20] ;  /* 0x00002000011c7983 */ /* 0x000f280000300800 */
[----:B------:R0:W-:Y:S04]  /*18b50*/  STL [R1+0x15e4], R3 ;  /* 0x0015e40301007387 */ /* 0x0001e80000100800 */
[----:B------:R-:W4:Y:S01]  /*18b60*/  LDL.LU R24, [R1+0x1c] ;  /* 0x00001c0001187983 */ /* 0x000f220000300800 */
[----:B0-----:R-:W-:-:S02]  /*18b70*/  LEA.HI.X.SX32 R3, R2, R7, 0x1, P3 ;  /* 0x0000000702037211 */ /* 0x001fc400018f0eff */
[----:B------:R-:W-:-:S05]  /*18b80*/  LEA R11, P4, R8, R21, 0x1 ;  /* 0x00000015080b7211 */ /* 0x000fca00078808ff */
        /* <DEDUP_REMOVED lines=9> */
[----:B0-----:R-:W4:Y:S01]  /*18c20*/  LDL.LU R11, [R1+0xc] ;  /* 0x00000c00010b7983 */ /* 0x001f220000300800 */
[----:B------:R-:W-:-:S05]  /*18c30*/  LEA R26, P0, R4, R21, 0x1 ;  /* 0x00000015041a7211 */ /* 0x000fca00078008ff */
[----:B------:R0:W-:Y:S04]  /*18c40*/  STL [R1+0x1630], R26 ;  /* 0x0016301a01007387 */ /* 0x0001e80000100800 */
[----:B0-----:R-:W4:Y:S01]  /*18c50*/  LDL.LU R26, [R1+0x8] ;  /* 0x00000800011a7983 */ /* 0x001f220000300800 */
[-C--:B------:R-:W-:Y:S02]  /*18c60*/  LEA.HI.X.SX32 R19, R19, R7.reuse, 0x1, P2 ;  /* 0x0000000713137211 */ /* 0x080fe400010f0eff */
[----:B------:R-:W-:-:S03]  /*18c70*/  LEA.HI.X.SX32 R15, R15, R7, 0x1, P6 ;  /* 0x000000070f0f7211 */ /* 0x000fc600030f0eff */
[----:B------:R0:W-:Y:S01]  /*18c80*/  STL [R1+0x15fc], R19 ;  /* 0x0015fc1301007387 */ /* 0x0001e20000100800 */
[-C--:B------:R-:W-:Y:S02]  /*18c90*/  LEA.HI.X.SX32 R12, R12, R7.reuse, 0x1, P5 ;  /* 0x000000070c0c7211 */ /* 0x080fe400028f0eff */
[-C--:B------:R-:W-:Y:S02]  /*18ca0*/  LEA.HI.X.SX32 R9, R9, R7.reuse, 0x1, P1 ;  /* 0x0000000709097211 */ /* 0x080fe400008f0eff */
[----:B------:R-:W-:Y:S02]  /*18cb0*/  LEA.HI.X.SX32 R8, R8, R7, 0x1, P4 ;  /* 0x0000000708087211 */ /* 0x000fe400020f0eff */
[----:B0-----:R-:W-:-:S05]  /*18cc0*/  LEA R19, P2, R10, R21, 0x1 ;  /* 0x000000150a137211 */ /* 0x001fca00078408ff */
[----:B------:R0:W-:Y:S04]  /*18cd0*/  STL [R1+0x1638], R19 ;  /* 0x0016381301007387 */ /* 0x0001e80000100800 */
[----:B0-----:R-:W4:Y:S04]  /*18ce0*/  LDL.LU R19, [R1+0x1800] ;  /* 0x0018000001137983 */ /* 0x001f280000300800 */
[----:B------:R0:W-:Y:S02]  /*18cf0*/  STL [R1+0x1604], R15 ;  /* 0x0016040f01007387 */ /* 0x0001e40000100800 */
        /* <DEDUP_REMOVED lines=8> */
[----:B--2---:R-:W-:-:S05]  /*18d80*/  LEA R9, P1, R18, R21, 0x1 ;  /* 0x0000001512097211 */ /* 0x004fca00078208ff */
[----:B------:R0:W-:Y:S01]  /*18d90*/  STL [R1+0x1650], R9 ;  /* 0x0016500901007387 */ /* 0x0001e20000100800 */
[----:B------:R-:W-:-:S03]  /*18da0*/  LEA.HI.X.SX32 R6, R6, R7, 0x1, P3 ;  /* 0x0000000706067211 */ /* 0x000fc600018f0eff */
[----:B0-----:R-:W2:Y:S04]  /*18db0*/  LDL.LU R9, [R1+0x17f4] ;  /* 0x0017f40001097983 */ /* 0x001ea80000300800 */
[----:B------:R0:W-:Y:S02]  /*18dc0*/  STL [R1+0x161c], R8 ;  /* 0x00161c0801007387 */ /* 0x0001e40000100800 */
[----:B0-----:R-:W-:-:S05]  /*18dd0*/  LEA R8, P4, R16, R21, 0x1 ;  /* 0x0000001510087211 */ /* 0x001fca00078808ff */
[----:B------:R0:W-:Y:S01]  /*18de0*/  STL [R1+0x1658], R8 ;  /* 0x0016580801007387 */ /* 0x0001e20000100800 */
[----:B------:R-:W-:-:S03]  /*18df0*/  LEA.HI.X.SX32 R4, R4, R7, 0x1, P0 ;  /* 0x0000000704047211 */ /* 0x000fc600000f0eff */
[----:B0-----:R-:W2:Y:S04]  /*18e00*/  LDL.LU R8, [R1+0x17f0] ;  /* 0x0017f00001087983 */ /* 0x001ea80000300800 */
[----:B------:R3:W-:Y:S02]  /*18e10*/  STL [R1+0x1624], R6 ;  /* 0x0016240601007387 */ /* 0x0007e40000100800 */
[----:B---3--:R-:W-:-:S05]  /*18e20*/  LEA R6, P3, R17, R21, 0x1 ;  /* 0x0000001511067211 */ /* 0x008fca00078608ff */
[----:B------:R0:W-:Y:S01]  /*18e30*/  STL [R1+0x1660], R6 ;  /* 0x0016600601007387 */ /* 0x0001e20000100800 */
[----:B------:R-:W-:-:S03]  /*18e40*/  LEA.HI.X.SX32 R10, R10, R7, 0x1, P2 ;  /* 0x000000070a0a7211 */ /* 0x000fc600010f0eff */
[----:B0-----:R-:W3:Y:S04]  /*18e50*/  LDL.LU R6, [R1+0x17ec] ;  /* 0x0017ec0001067983 */ /* 0x001ee80000300800 */
[----:B------:R0:W-:Y:S02]  /*18e60*/  STL [R1+0x162c], R4 ;  /* 0x00162c0401007387 */ /* 0x0001e40000100800 */
[----:B0-----:R-:W-:-:S05]  /*18e70*/  LEA R4, P0, R14, R21, 0x1 ;  /* 0x000000150e047211 */ /* 0x001fca00078008ff */
[----:B------:R0:W-:Y:S01]  /*18e80*/  STL [R1+0x1668], R4 ;  /* 0x0016680401007387 */ /* 0x0001e20000100800 */
[----:B------:R-:W-:-:S03]  /*18e90*/  LEA.HI.X.SX32 R22, R22, R7, 0x1, P6 ;  /* 0x0000000716167211 */ /* 0x000fc600030f0eff */
[----:B0-----:R-:W2:Y:S04]  /*18ea0*/  LDL.LU R4, [R1+0x17e8] ;  /* 0x0017e80001047983 */ /* 0x001ea80000300800 */
[----:B------:R4:W-:Y:S02]  /*18eb0*/  STL [R1+0x1634], R10 ;  /* 0x0016340a01007387 */ /* 0x0009e40000100800 */
[----:B----4-:R-:W-:-:S05]  /*18ec0*/  LEA R10, P2, R13, R21, 0x1 ;  /* 0x000000150d0a7211 */ /* 0x010fca00078408ff */
[----:B------:R0:W-:Y:S01]  /*18ed0*/  STL [R1+0x1670], R10 ;  /* 0x0016700a01007387 */ /* 0x0001e20000100800 */
[----:B------:R-:W-:-:S03]  /*18ee0*/  LEA.HI.X.SX32 R20, R20, R7, 0x1, P5 ;  /* 0x0000000714147211 */ /* 0x000fc600028f0eff */
[----:B0-----:R-:W4:Y:S04]  /*18ef0*/  LDL.LU R10, [R1+0x17e4] ;  /* 0x0017e400010a7983 */ /* 0x001f280000300800 */
[----:B------:R0:W-:Y:S02]  /*18f00*/  STL [R1+0x163c], R22 ;  /* 0x00163c1601007387 */ /* 0x0001e40000100800 */
[----:B0-----:R-:W-:-:S05]  /*18f10*/  LEA R22, P6, R0, R21, 0x1 ;  /* 0x0000001500167211 */ /* 0x001fca00078c08ff */
        /* <DEDUP_REMOVED lines=30> */
[----:B------:R0:W-:Y:S04]  /*19100*/  STL [R1+0x16a8], R13 ;  /* 0x0016a80d01007387 */ /* 0x0001e80000100800 */
[----:B0-----:R-:W2:Y:S04]  /*19110*/  LDL.LU R13, [R1+0x17c8] ;  /* 0x0017c800010d7983 */ /* 0x001ea80000300800 */
[----:B------:R0:W-:Y:S02]  /*19120*/  STL [R1+0x1674], R0 ;  /* 0x0016740001007387 */ /* 0x0001e40000100800 */
[----:B0-----:R-:W-:-:S05]  /*19130*/  LEA R0, P6, R26, R21, 0x1 ;  /* 0x000000151a007211 */ /* 0x001fca00078c08ff */
[----:B------:R0:W-:Y:S04]  /*19140*/  STL [R1+0x16b0], R0 ;  /* 0x0016b00001007387 */ /* 0x0001e80000100800 */
[----:B0-----:R-:W2:Y:S01]  /*19150*/  LDL.LU R0, [R1+0x17c4] ;  /* 0x0017c40001007983 */ /* 0x001ea20000300800 */
[----:B------:R-:W-:-:S05]  /*19160*/  LEA.HI.X.SX32 R28, R28, R7, 0x1, P5 ;  /* 0x000000071c1c7211 */ /* 0x000fca00028f0eff */
[----:B------:R2:W-:Y:S02]  /*19170*/  STL [R1+0x167c], R28 ;  /* 0x00167c1c01007387 */ /* 0x0005e40000100800 */
[----:B--2---:R-:W-:-:S05]  /*19180*/  LEA R28, P5, R0, R21, 0x1 ;  /* 0x00000015001c7211 */ /* 0x004fca00078a08ff */
        /* <DEDUP_REMOVED lines=28> */
[----:B------:R2:W-:Y:S01]  /*19350*/  STL [R1+0x16ac], R26 ;  /* 0x0016ac1a01007387 */ /* 0x0005e20000100800 */
[----:B------:R-:W-:Y:S01]  /*19360*/  LEA.HI.X.SX32 R24, R24, R7, 0x1, P4 ;  /* 0x0000000718187211 */ /* 0x000fe200020f0eff */
[----:B------:R-:W-:Y:S02]  /*19370*/  IMAD R23, R23, c[0x0][0x190], RZ ;  /* 0x0000640017177a24 */ /* 0x000fe400078e02ff */
[----:B------:R-:W-:Y:S02]  /*19380*/  IMAD R29, R29, c[0x0][0x190], RZ ;  /* 0x000064001d1d7a24 */ /* 0x000fe400078e02ff */
[----:B------:R-:W-:Y:S02]  /*19390*/  IMAD R27, R27, c[0x0][0x190], RZ ;  /* 0x000064001b1b7a24 */ /* 0x000fe400078e02ff */
[----:B------:R-:W-:Y:S01]  /*193a0*/  IMAD R25, R25, c[0x0][0x190], RZ ;  /* 0x0000640019197a24 */ /* 0x000fe200078e02ff */
[----:B--2---:R-:W-:-:S05]  /*193b0*/  LEA R26, P6, R11, R21, 0x1 ;  /* 0x000000150b1a7211 */ /* 0x004fca00078c08ff */
[----:B------:R0:W-:Y:S02]  /*193c0*/  STL [R1+0x16e8], R26 ;  /* 0x0016e81a01007387 */ /* 0x0001e40000100800 */
[----:B0-----:R-:W-:Y:S02]  /*193d0*/  LEA.HI.X.SX32 R26, R0, R7, 0x1, P5 ;  /* 0x00000007001a7211 */ /* 0x001fe400028f0eff */
[----:B------:R0:W5:Y:S04]  /*193e0*/  LDL.LU R0, [R1+0x17a8] ;  /* 0x0017a80001007983 */ /* 0x0001680000300800 */
[----:B------:R1:W-:Y:S02]  /*193f0*/  STL [R1+0x16b4], R26 ;  /* 0x0016b41a01007387 */ /* 0x0003e40000100800 */
[----:B-1----:R-:W-:-:S05]  /*19400*/  LEA R26, P5, R13, R21, 0x1 ;  /* 0x000000150d1a7211 */ /* 0x002fca00078a08ff */
[----:B------:R1:W-:Y:S02]  /*19410*/  STL [R1+0x16ec], R26 ;  /* 0x0016ec1a01007387 */ /* 0x0003e40000100800 */
[----:B-1----:R-:W-:Y:S02]  /*19420*/  LEA.HI.X.SX32 R26, R28, R7, 0x1, P1 ;  /* 0x000000071c1a7211 */ /* 0x002fe400008f0eff */
[----:B------:R0:W5:Y:S04]  /*19430*/  LDL.LU R28, [R1+0x17a4] ;  /* 0x0017a400011c7983 */ /* 0x0001680000300800 */
[----:B------:R1:W-:Y:S02]  /*19440*/  STL [R1+0x16bc], R26 ;  /* 0x0016bc1a01007387 */ /* 0x0003e40000100800 */
[----:B-1----:R-:W-:-:S05]  /*19450*/  LEA R26, P1, R14, R21, 0x1 ;  /* 0x000000150e1a7211 */ /* 0x002fca00078208ff */
[----:B------:R1:W-:Y:S04]  /*19460*/  STL [R1+0x1760], R26 ;  /* 0x0017601a01007387 */ /* 0x0003e80000100800 */
[----:B------:R2:W-:Y:S01]  /*19470*/  STL [R1+0x16c4], R24 ;  /* 0x0016c41801007387 */ /* 0x0005e20000100800 */
[----:B-1----:R-:W-:Y:S02]  /*19480*/  LEA R26, P4, R17, R21, 0x1 ;  /* 0x00000015111a7211 */ /* 0x002fe400078808ff */
[----:B--2---:R-:W-:-:S03]  /*19490*/  LEA.HI.X.SX32 R24, R2, R7, 0x1, P3 ;  /* 0x0000000702187211 */ /* 0x004fc600018f0eff */
[----:B------:R1:W-:Y:S01]  /*194a0*/  STL [R1+0x16f4], R26 ;  /* 0x0016f41a01007387 */ /* 0x0003e20000100800 */
[----:B------:R-:W-:-:S03]  /*194b0*/  LEA.HI.X.SX32 R2, R3, R7, 0x1, P0 ;  /* 0x0000000703027211 */ /* 0x000fc600000f0eff */
[----:B------:R2:W-:Y:S01]  /*194c0*/  STL [R1+0x16cc], R24 ;  /* 0x0016cc1801007387 */ /* 0x0005e20000100800 */
[----:B-1----:R-:W-:Y:S02]  /*194d0*/  LEA R26, P3, R16, R21, 0x1 ;  /* 0x00000015101a7211 */ /* 0x002fe400078608ff */
[----:B------:R-:W-:Y:S02]  /*194e0*/  LEA.HI.X.SX32 R3, R5, R7, 0x1, P2 ;  /* 0x0000000705037211 */ /* 0x000fe400010f0eff */
[----:B--2---:R-:W-:Y:S01]  /*194f0*/  LEA R24, P0, R18, R21, 0x1 ;  /* 0x0000001512187211 */ /* 0x004fe200078008ff */
[----:B------:R-:W-:Y:S04]  /*19500*/  STL [R1+0x16fc], R26 ;  /* 0x0016fc1a01007387 */ /* 0x000fe80000100800 */
[----:B------:R1:W-:Y:S01]  /*19510*/  STL [R1+0x16d4], R2 ;  /* 0x0016d40201007387 */ /* 0x0003e20000100800 */
[----:B------:R-:W-:-:S03]  /*19520*/  LEA.HI.X.SX32 R5, R11, R7, 0x1, P6 ;  /* 0x000000070b057211 */ /* 0x000fc600030f0eff */
[----:B------:R-:W-:Y:S01]  /*19530*/  STL [R1+0x1704], R24 ;  /* 0x0017041801007387 */ /* 0x000fe20000100800 */
[----:B-1----:R-:W-:-:S03]  /*19540*/  LEA R2, P2, R20, R21, 0x1 ;  /* 0x0000001514027211 */ /* 0x002fc600078408ff */
[----:B------:R1:W-:Y:S04]  /*19550*/  STL [R1+0x16dc], R3 ;  /* 0x0016dc0301007387 */ /* 0x0003e80000100800 */
[----:B------:R2:W-:Y:S01]  /*19560*/  STL [R1+0x170c], R2 ;  /* 0x00170c0201007387 */ /* 0x0005e20000100800 */
[----:B-1----:R-:W-:-:S03]  /*19570*/  LEA R3, P6, R22, R21, 0x1 ;  /* 0x0000001516037211 */ /* 0x002fc600078c08ff */
[----:B------:R4:W-:Y:S01]  /*19580*/  STL [R1+0x16e4], R5 ;  /* 0x0016e40501007387 */ /* 0x0009e20000100800 */
[----:B--2---:R-:W-:-:S03]  /*19590*/  LEA.HI.X.SX32 R2, R14, R7, 0x1, P1 ;  /* 0x000000070e027211 */ /* 0x004fc600008f0eff */
[----:B------:R-:W2:Y:S04]  /*195a0*/  LDL R26, [R1+0x179c] ;  /* 0x00179c00011a7983 */ /* 0x000ea80000100800 */
[----:B------:R1:W-:Y:S01]  /*195b0*/  STL [R1+0x1714], R3 ;  /* 0x0017140301007387 */ /* 0x0003e20000100800 */
[----:B----4-:R-:W-:-:S03]  /*195c0*/  LEA R5, P1, R10, R21, 0x1 ;  /* 0x000000150a057211 */ /* 0x010fc600078208ff */
[----:B------:R4:W-:Y:S01]  /*195d0*/  STL [R1+0x175c], R2 ;  /* 0x00175c0201007387 */ /* 0x0009e20000100800 */
[----:B-1----:R-:W-:-:S03]  /*195e0*/  LEA.HI.X.SX32 R3, R17, R7, 0x1, P4 ;  /* 0x0000000711037211 */ /* 0x002fc600020f0eff */
[----:B------:R1:W-:Y:S01]  /*195f0*/  STL [R1+0x171c], R5 ;  /* 0x00171c0501007387 */ /* 0x0003e20000100800 */
[----:B----4-:R-:W-:-:S03]  /*19600*/  LEA R2, P4, R4, R21, 0x1 ;  /* 0x0000001504027211 */ /* 0x010fc600078808ff */
[----:B------:R3:W-:Y:S04]  /*19610*/  STL [R1+0x16f0], R3 ;  /* 0x0016f00301007387 */ /* 0x0007e80000100800 */
[----:B------:R4:W-:Y:S01]  /*19620*/  STL [R1+0x1724], R2 ;  /* 0x0017240201007387 */ /* 0x0009e20000100800 */
[----:B-1----:R-:W-:Y:S02]  /*19630*/  LEA.HI.X.SX32 R5, R16, R7, 0x1, P3 ;  /* 0x0000000710057211 */ /* 0x002fe400018f0eff */
[----:B---3--:R-:W-:-:S03]  /*19640*/  LEA R3, P3, R6, R21, 0x1 ;  /* 0x0000001506037211 */ /* 0x008fc600078608ff */
[----:B------:R1:W-:Y:S01]  /*19650*/  STL [R1+0x16f8], R5 ;  /* 0x0016f80501007387 */ /* 0x0003e20000100800 */
[----:B----4-:R-:W-:-:S03]  /*19660*/  LEA.HI.X.SX32 R2, R18, R7, 0x1, P0 ;  /* 0x0000000712027211 */ /* 0x010fc600000f0eff */
[----:B------:R3:W-:Y:S04]  /*19670*/  STL [R1+0x172c], R3 ;  /* 0x00172c0301007387 */ /* 0x0007e80000100800 */
[----:B------:R4:W-:Y:S01]  /*19680*/  STL [R1+0x1700], R2 ;  /* 0x0017000201007387 */ /* 0x0009e20000100800 */
[----:B-1----:R-:W-:Y:S02]  /*19690*/  LEA R5, P0, R8, R21, 0x1 ;  /* 0x0000001508057211 */ /* 0x002fe400078008ff */
[----:B---3--:R-:W-:-:S03]  /*196a0*/  LEA.HI.X.SX32 R3, R20, R7, 0x1, P2 ;  /* 0x0000000714037211 */ /* 0x008fc600010f0eff */
        /* <DEDUP_REMOVED lines=12> */
[----:B------:R-:W-:Y:S01]  /*19770*/  STL [R1+0x1748], R5 ;  /* 0x0017480501007387 */ /* 0x000fe20000100800 */
[----:B----4-:R-:W-:-:S03]  /*19780*/  LEA R2, P4, R19, R21, 0x1 ;  /* 0x0000001513027211 */ /* 0x010fc600078808ff */
[----:B------:R1:W-:Y:S01]  /*19790*/  STL [R1+0x1720], R3 ;  /* 0x0017200301007387 */ /* 0x0003e20000100800 */
[----:B------:R-:W-:-:S03]  /*197a0*/  LEA.HI.X.SX32 R4, R6, R7, 0x1, P3 ;  /* 0x0000000706047211 */ /* 0x000fc600018f0eff */
[----:B------:R3:W-:Y:S01]  /*197b0*/  STL [R1+0x174c], R2 ;  /* 0x00174c0201007387 */ /* 0x0007e20000100800 */
[----:B-1----:R-:W-:-:S03]  /*197c0*/  LEA R3, P3, R23, R21, 0x1 ;  /* 0x0000001517037211 */ /* 0x002fc600078608ff */
[----:B------:R1:W-:Y:S01]  /*197d0*/  STL [R1+0x1728], R4 ;  /* 0x0017280401007387 */ /* 0x0003e20000100800 */
[----:B---3--:R-:W-:-:S03]  /*197e0*/  LEA.HI.X.SX32 R2, R8, R7, 0x1, P0 ;  /* 0x0000000708027211 */ /* 0x008fc600000f0eff */
        /* <DEDUP_REMOVED lines=14> */
[-C--:B-1----:R-:W-:Y:S02]  /*198d0*/  LEA.HI.X.SX32 R4, R19, R7.reuse, 0x1, P4 ;  /* 0x0000000713047211 */ /* 0x082fe400020f0eff */
[----:B---3--:R-:W-:-:S03]  /*198e0*/  LEA.HI.X.SX32 R3, R23, R7, 0x1, P3 ;  /* 0x0000000717037211 */ /* 0x008fc600018f0eff */
        /* <DEDUP_REMOVED lines=9> */
[----:B------:R0:W-:Y:S04]  /*19980*/  STL [R1+0xd6c], R2 ;  /* 0x000d6c0201007387 */ /* 0x0001e80000100800 */
        /* <DEDUP_REMOVED lines=455> */
[----:B--2---:R-:W-:Y:S01]  /*1b600*/  ISETP.GE.AND P1, PT, R26, RZ, PT ;  /* 0x000000ff1a00720c */ /* 0x004fe20003f26270 */
[----:B-1----:R-:W-:Y:S01]  /*1b610*/  IMAD.MOV.U32 R4, RZ, RZ, c[0x0][0x188] ;  /* 0x00006200ff047624 */ /* 0x002fe200078e00ff */
[----:B------:R-:W-:Y:S01]  /*1b620*/  ISETP.NE.AND P0, PT, RZ, c[0x0][0x178], PT ;  /* 0x00005e00ff007a0c */ /* 0x000fe20003f05270 */
[----:B------:R-:W-:Y:S01]  /*1b630*/  CS2R R24, SRZ ;  /* 0x0000000000187805 */ /* 0x000fe2000001ff00 */
[----:B------:R-:W-:Y:S01]  /*1b640*/  CS2R R26, SRZ ;  /* 0x00000000001a7805 */ /* 0x000fe2000001ff00 */
[----:B------:R-:W-:-:S02]  /*1b650*/  ULDC UR4, c[0x0][0x18c] ;  /* 0x0000630000047ab9 */ /* 0x000fc40000000800 */
[----:B-----5:R1:W-:Y:S01]  /*1b660*/  STL [R1+0x17b4], R28 ;  /* 0x0017b41c01007387 */ /* 0x0203e20000100800 */
[C---:B------:R-:W-:Y:S01]  /*1b670*/  IMAD R22, R4.reuse, 0x37, RZ ;  /* 0x0000003704167824 */ /* 0x040fe200078e02ff */
[----:B------:R-:W-:Y:S01]  /*1b680*/  USHF.L.U32 UR4, UR4, 0x6, URZ ;  /* 0x0000000604047899 */ /* 0x000fe2000800063f */
[C---:B------:R-:W-:Y:S01]  /*1b690*/  IMAD R19, R4.reuse, 0x33, RZ ;  /* 0x0000003304137824 */ /* 0x040fe200078e02ff */
[----:B------:R2:W-:Y:S01]  /*1b6a0*/  STL [R1+0x17b0], R27 ;  /* 0x0017b01b01007387 */ /* 0x0005e20000100800 */
[----:B------:R-:W-:-:S02]  /*1b6b0*/  IMAD R16, R4, 0x2f, RZ ;  /* 0x0000002f04107824 */ /* 0x000fc400078e02ff */
[C---:B------:R-:W-:Y:S01]  /*1b6c0*/  IMAD R29, R4.reuse, 0x5e, RZ ;  /* 0x0000005e041d7824 */ /* 0x040fe200078e02ff */
[----:B------:R3:W-:Y:S01]  /*1b6d0*/  STL [R1+0x17ac], R26 ;  /* 0x0017ac1a01007387 */ /* 0x0007e20000100800 */
[C---:B------:R-:W-:Y:S02]  /*1b6e0*/  IMAD.SHL.U32 R5, R4.reuse, 0x40, RZ ;  /* 0x0000004004057824 */ /* 0x040fe400078e00ff */
[C---:B-1----:R-:W-:Y:S01]  /*1b6f0*/  IMAD R28, R4.reuse, 0x76, RZ ;  /* 0x00000076041c7824 */ /* 0x042fe200078e02ff */
[----:B------:R1:W-:Y:S01]  /*1b700*/  STL [R1+0x17a8], R25 ;  /* 0x0017a81901007387 */ /* 0x0003e20000100800 */
[C---:B------:R-:W-:Y:S02]  /*1b710*/  IMAD R23, R4.reuse, 0x5a, RZ ;  /* 0x0000005a04177824 */ /* 0x040fe400078e02ff */
[C---:B--2---:R-:W-:Y:S01]  /*1b720*/  IMAD R27, R4.reuse, 0x6a, RZ ;  /* 0x0000006a041b7824 */ /* 0x044fe200078e02ff */
[----:B------:R2:W-:Y:S01]  /*1b730*/  STL [R1+0x17a4], R24 ;  /* 0x0017a41801007387 */ /* 0x0005e20000100800 */
[----:B------:R-:W-:-:S02]  /*1b740*/  IMAD R13, R4, 0x2b, RZ ;  /* 0x0000002b040d7824 */ /* 0x000fc400078e02ff */
[C---:B---3--:R-:W-:Y:S02]  /*1b750*/  IMAD R26, R4.reuse, 0x3f, RZ ;  /* 0x0000003f041a7824 */ /* 0x048fe400078e02ff */
[C---:B------:R-:W-:Y:S02]  /*1b760*/  IMAD R21, R4.reuse, 0x56, RZ ;  /* 0x0000005604157824 */ /* 0x040fe400078e02ff */
[C---:B-1----:R-:W-:Y:S02]  /*1b770*/  IMAD R25, R4.reuse, 0x62, RZ ;  /* 0x0000006204197824 */ /* 0x042fe400078e02ff */
[C---:B------:R-:W-:Y:S01]  /*1b780*/  IMAD R20, R4.reuse, 0x52, RZ ;  /* 0x0000005204147824 */ /* 0x040fe200078e02ff */
[----:B--2---:R-:W2:Y:S01]  /*1b790*/  LDL.LU R24, [R1+0x594] ;  /* 0x0005940001187983 */ /* 0x004ea20000300800 */
[C---:B------:R-:W-:Y:S02]  /*1b7a0*/  IMAD R10, R4.reuse, 0x27, RZ ;  /* 0x00000027040a7824 */ /* 0x040fe400078e02ff */
[C---:B------:R-:W-:Y:S01]  /*1b7b0*/  IMAD R18, R4.reuse, 0x4e, RZ ;  /* 0x0000004e04127824 */ /* 0x040fe200078e02ff */
[----:B0-----:R-:W3:Y:S01]  /*1b7c0*/  LDL.LU R2, [R1+0x590] ;  /* 0x0005900001027983 */ /* 0x001ee20000300800 */
[----:B------:R-:W-:-:S02]  /*1b7d0*/  IMAD R17, R4, 0x4a, RZ ;  /* 0x0000004a04117824 */ /* 0x000fc400078e02ff */
[C---:B------:R-:W-:Y:S02]  /*1b7e0*/  IMAD R7, R4.reuse, 0x23, RZ ;  /* 0x0000002304077824 */ /* 0x040fe400078e02ff */
[C---:B------:R-:W-:Y:S02]  /*1b7f0*/  IMAD R15, R4.reuse, 0x46, RZ ;  /* 0x00000046040f7824 */ /* 0x040fe400078e02ff */
[C---:B------:R-:W-:Y:S02]  /*1b800*/  IMAD R14, R4.reuse, 0x42, RZ ;  /* 0x00000042040e7824 */ /* 0x040fe400078e02ff */
[C---:B------:R-:W-:Y:S02]  /*1b810*/  IMAD R12, R4.reuse, 0x7c, RZ ;  /* 0x0000007c040c7824 */ /* 0x040fe400078e02ff */
[C---:B------:R-:W-:Y:S02]  /*1b820*/  IMAD R11, R4.reuse, 0x74, RZ ;  /* 0x00000074040b7824 */ /* 0x040fe400078e02ff */
[----:B------:R-:W-:-:S02]  /*1b830*/  IMAD R9, R4, 0x6c, RZ ;  /* 0x0000006c04097824 */ /* 0x000fc400078e02ff */
[C---:B------:R-:W-:Y:S02]  /*1b840*/  IMAD R6, R4.reuse, 0x64, RZ ;  /* 0x0000006404067824 */ /* 0x040fe400078e02ff */
[----:B------:R-:W-:Y:S02]  /*1b850*/  IMAD R8, R4, 0x5c, RZ ;  /* 0x0000005c04087824 */ /* 0x000fe400078e02ff */
[----:B---3--:R-:W-:Y:S01]  /*1b860*/  @!P1 IMAD.MOV R2, RZ, RZ, -R2 ;  /* 0x000000ffff029224 */ /* 0x008fe200078e0a02 */
[----:B------:R-:W-:-:S05]  /*1b870*/  @!P0 LOP3.LUT R2, RZ, c[0x0][0x178], RZ, 0x33, !PT ;  /* 0x00005e00ff028a12 */ /* 0x000fca00078e33ff */
[----:B------:R-:W-:Y:S01]  /*1b880*/  IMAD R3, R2, c[0x0][0x184], RZ ;  /* 0x0000610002037a24 */ /* 0x000fe200078e02ff */
[----:B------:R-:W-:Y:S02]  /*1b890*/  SHF.R.S32.HI R2, RZ, 0x1f, R5 ;  /* 0x0000001fff027819 */ /* 0x000fe40000011405 */
[----:B--2---:R-:W-:Y:S02]  /*1b8a0*/  SHF.R.S32.HI R24, RZ, 0x6, R24 ;  /* 0x00000006ff187819 */ /* 0x004fe40000011418 */
[----:B------:R-:W-:Y:S01]  /*1b8b0*/  SHF.L.U64.HI R2, R5, 0x1, R2 ;  /* 0x0000000105027819 */ /* 0x000fe20000010202 */
[----:B------:R-:W-:Y:S02]  /*1b8c0*/  IMAD R5, R4, 0x7a, RZ ;  /* 0x0000007a04057824 */ /* 0x000fe400078e02ff */
[----:B------:R-:W-:Y:S01]  /*1b8d0*/  IMAD.MOV.U32 R4, RZ, RZ, c[0x0][0x188] ;  /* 0x00006200ff047624 */ /* 0x000fe200078e00ff */
[----:B------:R0:W-:Y:S03]  /*1b8e0*/  STL [R1+0x1770], R24 ;  /* 0x0017701801007387 */ /* 0x0001e60000100800 */
[----:B------:R-:W-:Y:S01]  /*1b8f0*/  IMAD R4, R4, 0x7e, RZ ;  /* 0x0000007e04047824 */ /* 0x000fe200078e02ff */
[----:B0-----:R-:W-:-:S04]  /*1b900*/  LEA R24, P0, R3, c[0x0][0x160], 0x1 ;  /* 0x0000580003187a11 */ /* 0x001fc800078008ff */
[-C--:B------:R-:W-:Y:S01]  /*1b910*/  IADD3 R4, P1, R4, R24.reuse, RZ ;  /* 0x0000001804047210 */ /* 0x080fe20007f3e0ff */
[----:B------:R-:W-:Y:S01]  /*1b920*/  STL [R1+0xd60], R24 ;  /* 0x000d601801007387 */ /* 0x000fe20000100800 */
[----:B------:R-:W-:-:S03]  /*1b930*/  IADD3 R5, P2, R5, R24, RZ ;  /* 0x0000001805057210 */ /* 0x000fc60007f5e0ff */
[----:B------:R0:W-:Y:S04]  /*1b940*/  STL [R1+0xd74], R4 ;  /* 0x000d740401007387 */ /* 0x0001e80000100800 */
[----:B------:R1:W-:Y:S01]  /*1b950*/  STL [R1+0xd84], R5 ;  /* 0x000d840501007387 */ /* 0x0003e20000100800 */
[----:B0-----:R-:W-:Y:S01]  /*1b960*/  IMAD.MOV.U32 R4, RZ, RZ, c[0x0][0x188] ;  /* 0x00006200ff047624 */ /* 0x001fe200078e00ff */
[----:B------:R-:W-:-:S03]  /*1b970*/  IADD3 R28, P3, R28, R24, RZ ;  /* 0x000000181c1c7210 */ /* 0x000fc60007f7e0ff */
[C---:B-1----:R-:W-:Y:S02]  /*1b980*/  IMAD R5, R4.reuse, 0x6e, RZ ;  /* 0x0000006e04057824 */ /* 0x042fe400078e02ff */
[----:B------:R-:W-:Y:S01]  /*1b990*/  IMAD R4, R4, 0x72, RZ ;  /* 0x0000007204047824 */ /* 0x000fe200078e02ff */
[----:B------:R-:W-:Y:S01]  /*1b9a0*/  LEA.HI.X.SX32 R3, R3, c[0x0][0x164], 0x1, P0 ;  /* 0x0000590003037a11 */ /* 0x000fe200000f0eff */
[----:B------:R0:W-:Y:S03]  /*1b9b0*/  STL [R1+0xd94], R28 ;  /* 0x000d941c01007387 */ /* 0x0001e60000100800 */
[-C--:B------:R-:W-:Y:S02]  /*1b9c0*/  IADD3 R4, P5, R4, R24.reuse, RZ ;  /* 0x0000001804047210 */ /* 0x080fe40007fbe0ff */
[-C--:B------:R-:W-:Y:S01]  /*1b9d0*/  IADD3 R5, P4, R5, R24.reuse, RZ ;  /* 0x0000001805057210 */ /* 0x080fe20007f9e0ff */
[----:B0-----:R0:W5:Y:S04]  /*1b9e0*/  LDL.LU R28, [R1+0x17b4] ;  /* 0x0017b400011c7983 */ /* 0x0011680000300800 */
[----:B------:R-:W-:Y:S04]  /*1b9f0*/  STL [R1+0xd5c], R3 ;  /* 0x000d5c0301007387 */ /* 0x000fe80000100800 */
[----:B------:R1:W-:Y:S01]  /*1ba00*/  STL [R1+0xda4], R4 ;  /* 0x000da40401007387 */ /* 0x0003e20000100800 */
[----:B------:R-:W-:-:S03]  /*1ba10*/  IADD3 R27, P0, R27, R24, RZ ;  /* 0x000000181b1b7210 */ /* 0x000fc60007f1e0ff */
[----:B------:R2:W-:Y:S01]  /*1ba20*/  STL [R1+0xdb4], R5 ;  /* 0x000db40501007387 */ /* 0x0005e20000100800 */
[----:B-1----:R-:W-:-:S04]  /*1ba30*/  IMAD.MOV.U32 R4, RZ, RZ, c[0x0][0x188] ;  /* 0x00006200ff047624 */ /* 0x002fc800078e00ff */
[C---:B--2---:R-:W-:Y:S02]  /*1ba40*/  IMAD R5, R4.reuse, 0x3d, RZ ;  /* 0x0000003d04057824 */ /* 0x044fe400078e02ff */
[----:B------:R-:W-:Y:S01]  /*1ba50*/  IMAD R4, R4, 0x66, RZ ;  /* 0x0000006604047824 */ /* 0x000fe200078e02ff */
[-C--:B------:R-:W-:Y:S01]  /*1ba60*/  LEA.HI.X.SX32 R26, R26, R3.reuse, 0x1, P1 ;  /* 0x000000031a1a7211 */ /* 0x080fe200008f0eff */
[----:B------:R1:W-:Y:S03]  /*1ba70*/  STL [R1+0xdc4], R27 ;  /* 0x000dc41b01007387 */ /* 0x0003e60000100800 */
[----:B------:R-:W-:Y:S02]  /*1ba80*/  IADD3 R4, P1, R4, R24, RZ ;  /* 0x0000001804047210 */ /* 0x000fe40007f3e0ff */
[----:B------:R-:W-:Y:S01]  /*1ba90*/  LEA.HI.X.SX32 R5, R5, R3, 0x1, P2 ;  /* 0x0000000305057211 */ /* 0x000fe200010f0eff */
[----:B-1----:R0:W5:Y:S04]  /*1baa0*/  LDL.LU R27, [R1+0x17b0] ;  /* 0x0017b000011b7983 */ /* 0x0021680000300800 */
[----:B------:R1:W-:Y:S04]  /*1bab0*/  STL [R1+0xd70], R26 ;  /* 0x000d701a01007387 */ /* 0x0003e80000100800 */
[----:B-1----:R0:W5:Y:S04]  /*1bac0*/  LDL.LU R26, [R1+0x17ac] ;  /* 0x0017ac00011a7983 */ /* 0x0021680000300800 */
[----:B------:R1:W-:Y:S04]  /*1bad0*/  STL [R1+0xdd4], R4 ;  /* 0x000dd40401007387 */ /* 0x0003e80000100800 */
[----:B------:R2:W-:Y:S01]  /*1bae0*/  STL [R1+0xd80], R5 ;  /* 0x000d800501007387 */ /* 0x0005e20000100800 */
[----:B-1----:R-:W-:-:S04]  /*1baf0*/  IMAD.MOV.U32 R4, RZ, RZ, c[0x0][0x188] ;  /* 0x00006200ff047624 */ /* 0x002fc800078e00ff */
[C---:B--2---:R-:W-:Y:S02]  /*1bb00*/  IMAD R5, R4.reuse, 0x39, RZ ;  /* 0x0000003904057824 */ /* 0x044fe400078e02ff */
[----:B------:R-:W-:Y:S01]  /*1bb10*/  IMAD R4, R4, 0x3b, RZ ;  /* 0x0000003b04047824 */ /* 0x000fe200078e02ff */
[----:B------:R-:W-:-:S04]  /*1bb20*/  IADD3 R25, P2, R25, R24, RZ ;  /* 0x0000001819197210 */ /* 0x000fc80007f5e0ff */
[-C--:B------:R-:W-:Y:S01]  /*1bb30*/  LEA.HI.X.SX32 R4, R4, R3.reuse, 0x1, P3 ;  /* 0x0000000304047211 */ /* 0x080fe200018f0eff */
[----:B------:R1:W-:Y:S01]  /*1bb40*/  STL [R1+0xde4], R25 ;  /* 0x000de41901007387 */ /* 0x0003e20000100800 */
[----:B------:R-:W-:Y:S02]  /*1bb50*/  IADD3 R29, P3, R29, R24, RZ ;  /* 0x000000181d1d7210 */ /* 0x000fe40007f7e0ff */
[----:B------:R-:W-:Y:S01]  /*1bb60*/  LEA.HI.X.SX32 R5, R5, R3, 0x1, P5 ;  /* 0x0000000305057211 */ /* 0x000fe200028f0eff */
[----:B-1----:R0:W5:Y:S04]  /*1bb70*/  LDL.LU R25, [R1+0x17a8] ;  /* 0x0017a80001197983 */ /* 0x0021680000300800 */
[----:B------:R1:W-:Y:S04]  /*1bb80*/  STL [R1+0xd90], R4 ;  /* 0x000d900401007387 */ /* 0x0003e80000100800 */
[----:B------:R-:W-:Y:S01]  /*1bb90*/  STL [R1+0xdf4], R29 ;  /* 0x000df41d01007387 */ /* 0x000fe20000100800 */
[----:B-1----:R-:W-:-:S03]  /*1bba0*/  IMAD.MOV.U32 R4, RZ, RZ, c[0x0][0x188] ;  /* 0x00006200ff047624 */ /* 0x002fc600078e00ff */
[----:B------:R1:W-:Y:S01]  /*1bbb0*/  STL [R1+0xda0], R5 ;  /* 0x000da00501007387 */ /* 0x0003e20000100800 */
[-C--:B------:R-:W-:Y:S02]  /*1bbc0*/  IADD3 R23, P5, R23, R24.reuse, RZ ;  /* 0x0000001817177210 */ /* 0x080fe40007fbe0ff */
[-C--:B------:R-:W-:Y:S02]  /*1bbd0*/  LEA.HI.X.SX32 R22, R22, R3.reuse, 0x1, P4 ;  /* 0x0000000316167211 */ /* 0x080fe400020f0eff */
[-C--:B------:R-:W-:Y:S01]  /*1bbe0*/  IADD3 R21, P4, R21, R24.reuse, RZ ;  /* 0x0000001815157210 */ /* 0x080fe20007f9e0ff */
[----:B-1----:R-:W-:Y:S01]  /*1bbf0*/  IMAD R5, R4, 0x35, RZ ;  /* 0x0000003504057824 */ /* 0x002fe200078e02ff */
[----:B------:R-:W-:Y:S04]  /*1bc00*/  STL [R1+0xe04], R23 ;  /* 0x000e041701007387 */ /* 0x000fe80000100800 */
[----:B------:R-:W-:Y:S01]  /*1bc10*/  LEA.HI.X.SX32 R5, R5, R3, 0x1, P0 ;  /* 0x0000000305057211 */ /* 0x000fe200000f0eff */
[----:B------:R-:W-:Y:S04]  /*1bc20*/  STL [R1+0xdb0], R22 ;  /* 0x000db01601007387 */ /* 0x000fe80000100800 */
[----:B------:R-:W-:Y:S01]  /*1bc30*/  STL [R1+0xe14], R21 ;  /* 0x000e141501007387 */ /* 0x000fe20000100800 */
[----:B------:R-:W-:-:S03]  /*1bc40*/  IADD3 R20, P0, R20, R24, RZ ;  /* 0x0000001814147210 */ /* 0x000fc60007f1e0ff */
[----:B------:R1:W-:Y:S01]  /*1bc50*/  STL [R1+0xdc0], R5 ;  /* 0x000dc00501007387 */ /* 0x0003e20000100800 */
        /* <DEDUP_REMOVED lines=31> */
[-C--:B------:R-:W-:Y:S02]  /*1be50*/  LEA.HI.X.SX32 R5, R5, R3.reuse, 0x1, P2 ;  /* 0x0000000305057211 */ /* 0x080fe400010f0eff */
[----:B------:R-:W-:Y:S01]  /*1be60*/  IADD3 R6, P2, R6, R24, RZ ;  /* 0x0000001806067210 */ /* 0x000fe20007f5e0ff */
[----:B------:R-:W-:Y:S01]  /*1be70*/  STL [R1+0xe30], R10 ;  /* 0x000e300a01007387 */ /* 0x000fe20000100800 */
[----:B------:R-:W-:-:S03]  /*1be80*/  LEA.HI.X.SX32 R7, R7, R3, 0x1, P3 ;  /* 0x0000000307077211 */ /* 0x000fc600018f0eff */
[----:B------:R-:W-:Y:S04]  /*1be90*/  STL [R1+0xdbc], R9 ;  /* 0x000dbc0901007387 */ /* 0x000fe80000100800 */
[----:B------:R1:W-:Y:S04]  /*1bea0*/  STL [R1+0xe40], R5 ;  /* 0x000e400501007387 */ /* 0x0003e80000100800 */
[----:B------:R2:W-:Y:S01]  /*1beb0*/  STL [R1+0xddc], R6 ;  /* 0x000ddc0601007387 */ /* 0x0005e20000100800 */
[C---:B-1----:R-:W-:Y:S02]  /*1bec0*/  IMAD R5, R4.reuse, 0x21, RZ ;  /* 0x0000002104057824 */ /* 0x042fe400078e02ff */
[----:B--2---:R-:W-:Y:S01]  /*1bed0*/  IMAD R6, R4, 0x3e, RZ ;  /* 0x0000003e04067824 */ /* 0x004fe200078e02ff */
[----:B------:R1:W-:Y:S02]  /*1bee0*/  STL [R1+0xe50], R7 ;  /* 0x000e500701007387 */ /* 0x0003e40000100800 */
[----:B------:R-:W-:-:S02]  /*1bef0*/  LEA.HI.X.SX32 R5, R5, R3, 0x1, P5 ;  /* 0x0000000305057211 */ /* 0x000fc400028f0eff */
[-C--:B------:R-:W-:Y:S02]  /*1bf00*/  IADD3 R8, P5, R8, R24.reuse, RZ ;  /* 0x0000001808087210 */ /* 0x080fe40007fbe0ff */
[----:B-1----:R-:W-:-:S05]  /*1bf10*/  IADD3 R7, P3, R6, R24, RZ ;  /* 0x0000001806077210 */ /* 0x002fca0007f7e0ff */
[----:B------:R1:W-:Y:S04]  /*1bf20*/  STL [R1+0xe74], R7 ;  /* 0x000e740701007387 */ /* 0x0003e80000100800 */
[----:B------:R-:W-:Y:S04]  /*1bf30*/  STL [R1+0xe60], R5 ;  /* 0x000e600501007387 */ /* 0x000fe80000100800 */
[----:B------:R2:W-:Y:S01]  /*1bf40*/  STL [R1+0xdfc], R8 ;  /* 0x000dfc0801007387 */ /* 0x0005e20000100800 */
[----:B-1----:R-:W-:Y:S01]  /*1bf50*/  IMAD R7, R4, 0x3a, RZ ;  /* 0x0000003a04077824 */ /* 0x002fe200078e02ff */
[----:B--2---:R-:W-:Y:S01]  /*1bf60*/  LEA.HI.X.SX32 R8, R6, R3, 0x1, P4 ;  /* 0x0000000306087211 */ /* 0x004fe200020f0eff */
[----:B------:R-:W-:-:S02]  /*1bf70*/  IMAD R6, R4, 0x1f, RZ ;  /* 0x0000001f04067824 */ /* 0x000fc400078e02ff */
[----:B------:R-:W-:Y:S02]  /*1bf80*/  IMAD R5, R4, 0x54, RZ ;  /* 0x0000005404057824 */ /* 0x000fe400078e02ff */
[----:B------:R1:W-:Y:S01]  /*1bf90*/  STL [R1+0xd78], R8 ;  /* 0x000d780801007387 */ /* 0x0003e20000100800 */
[-C--:B------:R-:W-:Y:S02]  /*1bfa0*/  LEA.HI.X.SX32 R6, R6, R3.reuse, 0x1, P3 ;  /* 0x0000000306067211 */ /* 0x080fe400018f0eff */
[-C--:B------:R-:W-:Y:S02]  /*1bfb0*/  IADD3 R5, P3, R5, R24.reuse, RZ ;  /* 0x0000001805057210 */ /* 0x080fe40007f7e0ff */
[C---:B-1----:R-:W-:Y:S02]  /*1bfc0*/  IADD3 R8, P4, R7.reuse, R24, RZ ;  /* 0x0000001807087210 */ /* 0x042fe40007f9e0ff */
[----:B------:R-:W-:-:S03]  /*1bfd0*/  LEA.HI.X.SX32 R7, R7, R3, 0x1, P0 ;  /* 0x0000000307077211 */ /* 0x000fc600000f0eff */
[----:B------:R1:W-:Y:S04]  /*1bfe0*/  STL [R1+0xe84], R8 ;  /* 0x000e840801007387 */ /* 0x0003e80000100800 */
[----:B------:R2:W-:Y:S01]  /*1bff0*/  STL [R1+0xe70], R6 ;  /* 0x000e700601007387 */ /* 0x0005e20000100800 */
[----:B-1----:R-:W-:-:S03]  /*1c000*/  IMAD R8, R4, 0x36, RZ ;  /* 0x0000003604087824 */ /* 0x002fc600078e02ff */
[----:B------:R1:W-:Y:S01]  /*1c010*/  STL [R1+0xe1c], R5 ;  /* 0x000e1c0501007387 */ /* 0x0003e20000100800 */
[----:B--2---:R-:W-:-:S03]  /*1c020*/  IMAD R6, R4, 0x1d, RZ ;  /* 0x0000001d04067824 */ /* 0x004fc600078e02ff */
[----:B------:R2:W-:Y:S01]  /*1c030*/  STL [R1+0xd98], R7 ;  /* 0x000d980701007387 */ /* 0x0005e20000100800 */
[----:B-1----:R-:W-:Y:S01]  /*1c040*/  IMAD R5, R4, 0x4c, RZ ;  /* 0x0000004c04057824 */ /* 0x002fe200078e02ff */
[----:B--2---:R-:W-:Y:S02]  /*1c050*/  IADD3 R7, P0, R8, R24, RZ ;  /* 0x0000001808077210 */ /* 0x004fe40007f1e0ff */
[-C--:B------:R-:W-:Y:S01]  /*1c060*/  LEA.HI.X.SX32 R6, R6, R3.reuse, 0x1, P4 ;  /* 0x0000000306067211 */ /* 0x080fe200020f0eff */
[----:B------:R-:W-:Y:S02]  /*1c070*/  IMAD R9, R4, 0x32, RZ ;  /* 0x0000003204097824 */ /* 0x000fe400078e02ff */
[----:B------:R1:W-:Y:S01]  /*1c080*/  STL [R1+0xe94], R7 ;  /* 0x000e940701007387 */ /* 0x0003e20000100800 */
[----:B------:R-:W-:-:S03]  /*1c090*/  LEA.HI.X.SX32 R8, R8, R3, 0x1, P1 ;  /* 0x0000000308087211 */ /* 0x000fc600008f0eff */
[----:B------:R2:W-:Y:S01]  /*1c0a0*/  STL [R1+0xe80], R6 ;  /* 0x000e800601007387 */ /* 0x0005e20000100800 */
[-C--:B-1----:R-:W-:Y:S01]  /*1c0b0*/  IADD3 R7, P4, R5, R24.reuse, RZ ;  /* 0x0000001805077210 */ /* 0x082fe20007f9e0ff */
[C---:B------:R-:W-:Y:S02]  /*1c0c0*/  IMAD R5, R4.reuse, 0x44, RZ ;  /* 0x0000004404057824 */ /* 0x040fe400078e02ff */
[----:B--2---:R-:W-:Y:S02]  /*1c0d0*/  IMAD R6, R4, 0x1b, RZ ;  /* 0x0000001b04067824 */ /* 0x004fe400078e02ff */
[----:B------:R1:W-:Y:S04]  /*1c0e0*/  STL [R1+0xe3c], R7 ;  /* 0x000e3c0701007387 */ /* 0x0003e80000100800 */
[----:B------:R2:W-:Y:S01]  /*1c0f0*/  STL [R1+0xdb8], R8 ;  /* 0x000db80801007387 */ /* 0x0005e20000100800 */
[----:B-1----:R-:W-:-:S02]  /*1c100*/  IADD3 R7, P1, R9, R24, RZ ;  /* 0x0000001809077210 */ /* 0x002fc40007f3e0ff */
[----:B--2---:R-:W-:-:S03]  /*1c110*/  LEA.HI.X.SX32 R8, R6, R3, 0x1, P0 ;  /* 0x0000000306087211 */ /* 0x004fc600000f0eff */
[----:B------:R1:W-:Y:S01]  /*1c120*/  STL [R1+0xea4], R7 ;  /* 0x000ea40701007387 */ /* 0x0003e20000100800 */
[----:B------:R-:W-:-:S03]  /*1c130*/  IMAD R10, R4, 0x2e, RZ ;  /* 0x0000002e040a7824 */ /* 0x000fc600078e02ff */
[----:B------:R2:W-:Y:S01]  /*1c140*/  STL [R1+0xe90], R8 ;  /* 0x000e900801007387 */ /* 0x0005e20000100800 */
[-C--:B-1----:R-:W-:Y:S01]  /*1c150*/  IADD3 R7, P0, R5, R24.reuse, RZ ;  /* 0x0000001805077210 */ /* 0x082fe20007f1e0ff */
[C---:B------:R-:W-:Y:S02]  /*1c160*/  IMAD R6, R4.reuse, 0x19, RZ ;  /* 0x0000001904067824 */ /* 0x040fe400078e02ff */
[----:B------:R-:W-:Y:S02]  /*1c170*/  IMAD R5, R4, 0x78, RZ ;  /* 0x0000007804057824 */ /* 0x000fe400078e02ff */
[----:B------:R1:W-:Y:S01]  /*1c180*/  STL [R1+0xe5c], R7 ;  /* 0x000e5c0701007387 */ /* 0x0003e20000100800 */
[-C--:B--2---:R-:W-:Y:S02]  /*1c190*/  LEA.HI.X.SX32 R8, R6, R3.reuse, 0x1, P1 ;  /* 0x0000000306087211 */ /* 0x084fe400008f0eff */
[----:B-1----:R-:W-:Y:S02]  /*1c1a0*/  LEA.HI.X.SX32 R7, R9, R3, 0x1, P2 ;  /* 0x0000000309077211 */ /* 0x002fe400010f0eff */
[----:B------:R-:W-:-:S03]  /*1c1b0*/  IADD3 R9, P2, R10, R24, RZ ;  /* 0x000000180a097210 */ /* 0x000fc60007f5e0ff */
[----:B------:R1:W-:Y:S01]  /*1c1c0*/  STL [R1+0xdd8], R7 ;  /* 0x000dd80701007387 */ /* 0x0003e20000100800 */
[----:B------:R-:W-:-:S03]  /*1c1d0*/  IMAD R11, R4, 0x2a, RZ ;  /* 0x0000002a040b7824 */ /* 0x000fc600078e02ff */
[----:B------:R-:W-:Y:S01]  /*1c1e0*/  STL [R1+0xeb4], R9 ;  /* 0x000eb40901007387 */ /* 0x000fe20000100800 */
[----:B-1----:R-:W-:-:S03]  /*1c1f0*/  IADD3 R7, P1, R5, R24, RZ ;  /* 0x0000001805077210 */ /* 0x002fc60007f3e0ff */
[----:B------:R-:W-:Y:S01]  /*1c200*/  STL [R1+0xea0], R8 ;  /* 0x000ea00801007387 */ /* 0x000fe20000100800 */
[----:B------:R-:W-:-:S03]  /*1c210*/  IMAD R6, R4, 0x17, RZ ;  /* 0x0000001704067824 */ /* 0x000fc600078e02ff */
[----:B------:R1:W-:Y:S01]  /*1c220*/  STL [R1+0xd8c], R7 ;  /* 0x000d8c0701007387 */ /* 0x0003e20000100800 */
[C---:B------:R-:W-:Y:S02]  /*1c230*/  IMAD R5, R4.reuse, 0x68, RZ ;  /* 0x0000006804057824 */ /* 0x040fe400078e02ff */
[----:B------:R-:W-:Y:S01]  /*1c240*/  IMAD R12, R4, 0x26, RZ ;  /* 0x00000026040c7824 */ /* 0x000fe200078e02ff */
[-C--:B-1----:R-:W-:Y:S02]  /*1c250*/  LEA.HI.X.SX32 R7, R10, R3.reuse, 0x1, P5 ;  /* 0x000000030a077211 */ /* 0x082fe400028f0eff */
[----:B------:R-:W-:Y:S02]  /*1c260*/  IADD3 R9, P5, R11, R24, RZ ;  /* 0x000000180b097210 */ /* 0x000fe40007fbe0ff */
[----:B------:R-:W-:Y:S01]  /*1c270*/  LEA.HI.X.SX32 R8, R6, R3, 0x1, P2 ;  /* 0x0000000306087211 */ /* 0x000fe200010f0eff */
[----:B------:R1:W-:Y:S01]  /*1c280*/  STL [R1+0xdf8], R7 ;  /* 0x000df80701007387 */ /* 0x0003e20000100800 */
[----:B------:R-:W-:-:S03]  /*1c290*/  IMAD R6, R4, 0x15, RZ ;  /* 0x0000001504067824 */ /* 0x000fc600078e02ff */
[----:B------:R2:W-:Y:S01]  /*1c2a0*/  STL [R1+0xec4], R9 ;  /* 0x000ec40901007387 */ /* 0x0005e20000100800 */
[----:B-1----:R-:W-:-:S03]  /*1c2b0*/  IADD3 R7, P2, R5, R24, RZ ;  /* 0x0000001805077210 */ /* 0x002fc60007f5e0ff */
[----:B------:R1:W-:Y:S01]  /*1c2c0*/  STL [R1+0xeb0], R8 ;  /* 0x000eb00801007387 */ /* 0x0003e20000100800 */
[----:B------:R-:W-:Y:S01]  /*1c2d0*/  IMAD R5, R4, 0x58, RZ ;  /* 0x0000005804057824 */ /* 0x000fe200078e02ff */
[----:B--2---:R-:W-:Y:S02]  /*1c2e0*/  LEA.HI.X.SX32 R9, R11, R3, 0x1, P3 ;  /* 0x000000030b097211 */ /* 0x004fe400018f0eff */
[----:B------:R2:W-:Y:S01]  /*1c2f0*/  STL [R1+0xdcc], R7 ;  /* 0x000dcc0701007387 */ /* 0x0005e20000100800 */
[----:B-1----:R-:W-:-:S03]  /*1c300*/  IADD3 R8, P3, R12, R24, RZ ;  /* 0x000000180c087210 */ /* 0x002fc60007f7e0ff */
[----:B------:R-:W-:Y:S01]  /*1c310*/  STL [R1+0xe18], R9 ;  /* 0x000e180901007387 */ /* 0x000fe20000100800 */
[----:B--2---:R-:W-:-:S03]  /*1c320*/  LEA.HI.X.SX32 R7, R6, R3, 0x1, P5 ;  /* 0x0000000306077211 */ /* 0x004fc600028f0eff */
[----:B------:R-:W-:Y:S01]  /*1c330*/  STL [R1+0xed4], R8 ;  /* 0x000ed40801007387 */ /* 0x000fe20000100800 */
[C---:B------:R-:W-:Y:S01]  /*1c340*/  IMAD R13, R4.reuse, 0x22, RZ ;  /* 0x00000022040d7824 */ /* 0x040fe200078e02ff */
[----:B------:R-:W-:Y:S02]  /*1c350*/  IADD3 R6, P5, R5, R24, RZ ;  /* 0x0000001805067210 */ /* 0x000fe40007fbe0ff */
[----:B------:R1:W-:Y:S01]  /*1c360*/  STL [R1+0xec0], R7 ;  /* 0x000ec00701007387 */ /* 0x0003e20000100800 */
[----:B------:R-:W-:-:S03]  /*1c370*/  IMAD R5, R4, 0x13, RZ ;  /* 0x0000001304057824 */ /* 0x000fc600078e02ff */
[----:B------:R2:W-:Y:S01]  /*1c380*/  STL [R1+0xe0c], R6 ;  /* 0x000e0c0601007387 */ /* 0x0005e20000100800 */
[----:B-1----:R-:W-:Y:S02]  /*1c390*/  LEA.HI.X.SX32 R7, R12, R3, 0x1, P4 ;  /* 0x000000030c077211 */ /* 0x002fe400020f0eff */
[----:B------:R-:W-:Y:S01]  /*1c3a0*/  IADD3 R8, P4, R13, R24, RZ ;  /* 0x000000180d087210 */ /* 0x000fe20007f9e0ff */
[C---:B--2---:R-:W-:Y:S02]  /*1c3b0*/  IMAD R6, R4.reuse, 0x48, RZ ;  /* 0x0000004804067824 */ /* 0x044fe400078e02ff */
[----:B------:R1:W-:Y:S01]  /*1c3c0*/  STL [R1+0xe38], R7 ;  /* 0x000e380701007387 */ /* 0x0003e20000100800 */
[----:B------:R-:W-:-:S03]  /*1c3d0*/  IMAD R14, R4, 0x3c, RZ ;  /* 0x0000003c040e7824 */ /* 0x000fc600078e02ff */
[----:B------:R2:W-:Y:S01]  /*1c3e0*/  STL [R1+0xee4], R8 ;  /* 0x000ee40801007387 */ /* 0x0005e20000100800 */
[C---:B------:R-:W-:Y:S01]  /*1c3f0*/  IMAD R15, R4.reuse, 0x1e, RZ ;  /* 0x0000001e040f7824 */ /* 0x040fe200078e02ff */
[----:B-1----:R-:W-:Y:S01]  /*1c400*/  LEA.HI.X.SX32 R7, R5, R3, 0x1, P3 ;  /* 0x0000000305077211 */ /* 0x002fe200018f0eff */
[----:B------:R-:W-:Y:S01]  /*1c410*/  IMAD R5, R4, 0x11, RZ ;  /* 0x0000001104057824 */ /* 0x000fe200078e02ff */
[----:B--2---:R-:W-:-:S03]  /*1c420*/  IADD3 R8, P3, R6, R24, RZ ;  /* 0x0000001806087210 */ /* 0x004fc60007f7e0ff */
[----:B------:R1:W-:Y:S01]  /*1c430*/  STL [R1+0xed0], R7 ;  /* 0x000ed00701007387 */ /* 0x0003e20000100800 */
[-C--:B------:R-:W-:Y:S02]  /*1c440*/  LEA.HI.X.SX32 R6, R13, R3.reuse, 0x1, P0 ;  /* 0x000000030d067211 */ /* 0x080fe400000f0eff */
[----:B------:R-:W-:Y:S01]  /*1c450*/  LEA.HI.X.SX32 R5, R5, R3, 0x1, P4 ;  /* 0x0000000305057211 */ /* 0x000fe200020f0eff */
[----:B------:R2:W-:Y:S01]  /*1c460*/  STL [R1+0xe4c], R8 ;  /* 0x000e4c0801007387 */ /* 0x0005e20000100800 */
[----:B-1----:R-:W-:-:S03]  /*1c470*/  IADD3 R7, P0, R14, R24, RZ ;  /* 0x000000180e077210 */ /* 0x002fc60007f1e0ff */
[----:B------:R1:W-:Y:S01]  /*1c480*/  STL [R1+0xe58], R6 ;  /* 0x000e580601007387 */ /* 0x0003e20000100800 */
[----:B--2---:R-:W-:-:S03]  /*1c490*/  IADD3 R8, P4, R15, R24, RZ ;  /* 0x000000180f087210 */ /* 0x004fc60007f9e0ff */
[----:B------:R2:W-:Y:S01]  /*1c4a0*/  STL [R1+0xe7c], R7 ;  /* 0x000e7c0701007387 */ /* 0x0005e20000100800 */
[C---:B------:R-:W-:Y:S02]  /*1c4b0*/  IMAD R16, R4.reuse, 0x34, RZ ;  /* 0x0000003404107824 */ /* 0x040fe400078e02ff */
[----:B-1----:R-:W-:Y:S01]  /*1c4c0*/  IMAD R6, R4, 0x70, RZ ;  /* 0x0000007004067824 */ /* 0x002fe200078e02ff */
[----:B------:R1:W-:Y:S01]  /*1c4d0*/  STL [R1+0xee0], R5 ;  /* 0x000ee00501007387 */ /* 0x0003e20000100800 */
[----:B--2---:R-:W-:-:S03]  /*1c4e0*/  LEA.HI.X.SX32 R7, R14, R3, 0x1, P1 ;  /* 0x000000030e077211 */ /* 0x004fc600008f0eff */
[----:B------:R2:W-:Y:S01]  /*1c4f0*/  STL [R1+0xef4], R8 ;  /* 0x000ef40801007387 */ /* 0x0005e20000100800 */
[----:B------:R-:W-:-:S03]  /*1c500*/  IMAD R17, R4, 0x1a, RZ ;  /* 0x0000001a04117824 */ /* 0x000fc600078e02ff */
[----:B------:R3:W-:Y:S01]  /*1c510*/  STL [R1+0xd88], R7 ;  /* 0x000d880701007387 */ /* 0x0007e20000100800 */
[----:B-1----:R-:W-:Y:S01]  /*1c520*/  IMAD R5, R4, 0xf, RZ ;  /* 0x0000000f04057824 */ /* 0x002fe200078e02ff */
[-C--:B--2---:R-:W-:Y:S02]  /*1c530*/  IADD3 R8, P1, R6, R24.reuse, RZ ;  /* 0x0000001806087210 */ /* 0x084fe40007f3e0ff */
[-C--:B------:R-:W-:Y:S02]  /*1c540*/  LEA.HI.X.SX32 R6, R15, R3.reuse, 0x1, P0 ;  /* 0x000000030f067211 */ /* 0x080fe400000f0eff */
[----:B---3--:R-:W-:Y:S01]  /*1c550*/  IADD3 R7, P0, R16, R24, RZ ;  /* 0x0000001810077210 */ /* 0x008fe20007f1e0ff */
[----:B------:R1:W-:Y:S01]  /*1c560*/  STL [R1+0xdac], R8 ;  /* 0x000dac0801007387 */ /* 0x0003e20000100800 */
[----:B------:R-:W-:-:S03]  /*1c570*/  LEA.HI.X.SX32 R5, R5, R3, 0x1, P4 ;  /* 0x0000000305057211 */ /* 0x000fc600020f0eff */
[----:B------:R2:W-:Y:S01]  /*1c580*/  STL [R1+0xe78], R6 ;  /* 0x000e780601007387 */ /* 0x0005e20000100800 */
[----:B------:R-:W-:-:S03]  /*1c590*/  IMAD R18, R4, 0x2c, RZ ;  /* 0x0000002c04127824 */ /* 0x000fc600078e02ff */
[----:B------:R3:W-:Y:S01]  /*1c5a0*/  STL [R1+0xe9c], R7 ;  /* 0x000e9c0701007387 */ /* 0x0007e20000100800 */
[----:B-1----:R-:W-:Y:S01]  /*1c5b0*/  IADD3 R8, P4, R17, R24, RZ ;  /* 0x0000001811087210 */ /* 0x002fe20007f9e0ff */
[----:B--2---:R-:W-:Y:S02]  /*1c5c0*/  IMAD R6, R4, 0x50, RZ ;  /* 0x0000005004067824 */ /* 0x004fe400078e02ff */
[----:B------:R1:W-:Y:S01]  /*1c5d0*/  STL [R1+0xef0], R5 ;  /* 0x000ef00501007387 */ /* 0x0003e20000100800 */
[----:B---3--:R-:W-:-:S03]  /*1c5e0*/  LEA.HI.X.SX32 R7, R16, R3, 0x1, P2 ;  /* 0x0000000310077211 */ /* 0x008fc600010f0eff */
        /* <DEDUP_REMOVED lines=21> */
[-C--:B---3--:R-:W-:Y:S02]  /*1c740*/  LEA.HI.X.SX32 R7, R19, R3.reuse, 0x1, P0 ;  /* 0x0000000313077211 */ /* 0x088fe400000f0eff */
[----:B------:R-:W-:Y:S01]  /*1c750*/  IADD3 R6, P0, R20, R24, RZ ;  /* 0x0000001814067210 */ /* 0x000fe20007f1e0ff */
[----:B------:R-:W-:Y:S01]  /*1c760*/  STL [R1+0xdec], R8 ;  /* 0x000dec0801007387 */ /* 0x000fe20000100800 */
[----:B------:R-:W-:Y:S01]  /*1c770*/  LEA.HI.X.SX32 R5, R5, R3, 0x1, P4 ;  /* 0x0000000305057211 */ /* 0x000fe200020f0eff */
[C---:B------:R-:W-:Y:S02]  /*1c780*/  IMAD R22, R4.reuse, 0x38, RZ ;  /* 0x0000003804167824 */ /* 0x040fe400078e02ff */
[----:B------:R1:W-:Y:S01]  /*1c790*/  STL [R1+0xeb8], R7 ;  /* 0x000eb80701007387 */ /* 0x0003e20000100800 */
[----:B------:R-:W-:-:S03]  /*1c7a0*/  IMAD R23, R4, 0x1c, RZ ;  /* 0x0000001c04177824 */ /* 0x000fc600078e02ff */
[----:B------:R2:W-:Y:S01]  /*1c7b0*/  STL [R1+0xedc], R6 ;  /* 0x000edc0601007387 */ /* 0x0005e20000100800 */
[----:B-1----:R-:W-:-:S03]  /*1c7c0*/  IADD3 R7, P4, R21, R24, RZ ;  /* 0x0000001815077210 */ /* 0x002fc60007f9e0ff */
[----:B------:R1:W-:Y:S01]  /*1c7d0*/  STL [R1+0xf10], R5 ;  /* 0x000f100501007387 */ /* 0x0003e20000100800 */
[----:B--2---:R-:W-:-:S03]  /*1c7e0*/  LEA.HI.X.SX32 R6, R20, R3, 0x1, P3 ;  /* 0x0000000314067211 */ /* 0x004fc600018f0eff */
[----:B------:R-:W-:Y:S01]  /*1c7f0*/  STL [R1+0xf24], R7 ;  /* 0x000f240701007387 */ /* 0x000fe20000100800 */
[----:B------:R-:W-:-:S03]  /*1c800*/  IADD3 R8, P3, R22, R24, RZ ;  /* 0x0000001816087210 */ /* 0x000fc60007f7e0ff */
[----:B------:R2:W-:Y:S01]  /*1c810*/  STL [R1+0xe48], R6 ;  /* 0x000e480601007387 */ /* 0x0005e20000100800 */
[C---:B-1----:R-:W-:Y:S02]  /*1c820*/  IMAD R5, R4.reuse, 0x9, RZ ;  /* 0x0000000904057824 */ /* 0x042fe400078e02ff */
[----:B------:R-:W-:Y:S01]  /*1c830*/  IMAD R29, R4, 0xe, RZ ;  /* 0x0000000e041d7824 */ /* 0x000fe200078e02ff */
[----:B------:R-:W-:Y:S02]  /*1c840*/  STL [R1+0xe8c], R8 ;  /* 0x000e8c0801007387 */ /* 0x000fe40000100800 */
[-C--:B------:R-:W-:Y:S02]  /*1c850*/  LEA.HI.X.SX32 R5, R5, R3.reuse, 0x1, P4 ;  /* 0x0000000305057211 */ /* 0x080fe400020f0eff */
[----:B--2---:R-:W-:Y:S02]  /*1c860*/  LEA.HI.X.SX32 R6, R21, R3, 0x1, P0 ;  /* 0x0000000315067211 */ /* 0x004fe400000f0eff */
[----:B------:R-:W-:-:S03]  /*1c870*/  IADD3 R7, P0, R23, R24, RZ ;  /* 0x0000001817077210 */ /* 0x000fc60007f1e0ff */
[----:B------:R1:W-:Y:S04]  /*1c880*/  STL [R1+0xed8], R6 ;  /* 0x000ed80601007387 */ /* 0x0003e80000100800 */
[----:B------:R2:W-:Y:S04]  /*1c890*/  STL [R1+0xefc], R7 ;  /* 0x000efc0701007387 */ /* 0x0005e80000100800 */
[----:B------:R3:W-:Y:S01]  /*1c8a0*/  STL [R1+0xf20], R5 ;  /* 0x000f200501007387 */ /* 0x0007e20000100800 */
[----:B-1----:R-:W-:Y:S01]  /*1c8b0*/  IMAD R6, R4, 0x28, RZ ;  /* 0x0000002804067824 */ /* 0x002fe200078e02ff */
[----:B--2---:R-:W-:-:S02]  /*1c8c0*/  IADD3 R7, P4, R29, R24, RZ ;  /* 0x000000181d077210 */ /* 0x004fc40007f9e0ff */
[----:B---3--:R-:W-:-:S03]  /*1c8d0*/  LEA.HI.X.SX32 R5, R22, R3, 0x1, P1 ;  /* 0x0000000316057211 */ /* 0x008fc600008f0eff */
[----:B------:R1:W-:Y:S01]  /*1c8e0*/  STL [R1+0xf34], R7 ;  /* 0x000f340701007387 */ /* 0x0003e20000100800 */
[----:B------:R-:W-:-:S03]  /*1c8f0*/  IMAD R9, R4, 0x14, RZ ;  /* 0x0000001404097824 */ /* 0x000fc600078e02ff */
[----:B------:R2:W-:Y:S01]  /*1c900*/  STL [R1+0xda8], R5 ;  /* 0x000da80501007387 */ /* 0x0005e20000100800 */
[----:B------:R-:W-:Y:S01]  /*1c910*/  IMAD R10, R4, 0xa, RZ ;  /* 0x0000000a040a7824 */ /* 0x000fe200078e02ff */
[----:B-1----:R-:W-:Y:S02]  /*1c920*/  IADD3 R7, P1, R6, R24, RZ ;  /* 0x0000001806077210 */ /* 0x002fe40007f3e0ff */
[----:B--2---:R-:W-:-:S03]  /*1c930*/  LEA.HI.X.SX32 R5, R23, R3, 0x1, P3 ;  /* 0x0000000317057211 */ /* 0x004fc600018f0eff */
[----:B------:R1:W-:Y:S01]  /*1c940*/  STL [R1+0xecc], R7 ;  /* 0x000ecc0701007387 */ /* 0x0003e20000100800 */
[----:B------:R-:W-:-:S03]  /*1c950*/  IADD3 R8, P3, R9, R24, RZ ;  /* 0x0000001809087210 */ /* 0x000fc60007f7e0ff */
[----:B------:R2:W-:Y:S01]  /*1c960*/  STL [R1+0xe88], R5 ;  /* 0x000e880501007387 */ /* 0x0005e20000100800 */
[----:B-1----:R-:W-:-:S03]  /*1c970*/  LEA.HI.X.SX32 R7, R29, R3, 0x1, P0 ;  /* 0x000000031d077211 */ /* 0x002fc600000f0eff */
[----:B------:R1:W-:Y:S01]  /*1c980*/  STL [R1+0xf1c], R8 ;  /* 0x000f1c0801007387 */ /* 0x0003e20000100800 */
[----:B--2---:R-:W-:Y:S01]  /*1c990*/  IMAD R5, R4, 0x7, RZ ;  /* 0x0000000704057824 */ /* 0x004fe200078e02ff */
[----:B------:R-:W-:Y:S02]  /*1c9a0*/  IADD3 R11, P0, R10, R24, RZ ;  /* 0x000000180a0b7210 */ /* 0x000fe40007f1e0ff */
[----:B------:R2:W-:Y:S01]  /*1c9b0*/  STL [R1+0xef8], R7 ;  /* 0x000ef80701007387 */ /* 0x0005e20000100800 */
[----:B-1----:R-:W-:-:S03]  /*1c9c0*/  IMAD R8, R4, 0x30, RZ ;  /* 0x0000003004087824 */ /* 0x002fc600078e02ff */
[----:B------:R1:W-:Y:S01]  /*1c9d0*/  STL [R1+0xf44], R11 ;  /* 0x000f440b01007387 */ /* 0x0003e20000100800 */
[----:B--2---:R-:W-:Y:S01]  /*1c9e0*/  LEA.HI.X.SX32 R7, R5, R3, 0x1, P4 ;  /* 0x0000000305077211 */ /* 0x004fe200020f0eff */
[----:B------:R-:W-:-:S04]  /*1c9f0*/  IMAD R5, R4, 0x18, RZ ;  /* 0x0000001804057824 */ /* 0x000fc800078e02ff */
[----:B------:R2:W-:Y:S01]  /*1ca00*/  STL [R1+0xf30], R7 ;  /* 0x000f300701007387 */ /* 0x0005e20000100800 */
[----:B-1----:R-:W-:-:S05]  /*1ca10*/  IADD3 R11, P4, R8, R24, RZ ;  /* 0x00000018080b7210 */ /* 0x002fca0007f9e0ff */
[----:B------:R1:W-:Y:S01]  /*1ca20*/  STL [R1+0xeac], R11 ;  /* 0x000eac0b01007387 */ /* 0x0003e20000100800 */
[----:B--2---:R-:W-:Y:S01]  /*1ca30*/  LEA.HI.X.SX32 R7, R6, R3, 0x1, P2 ;  /* 0x0000000306077211 */ /* 0x004fe200010f0eff */
[----:B------:R-:W-:Y:S01]  /*1ca40*/  IMAD R6, R4, 0xc, RZ ;  /* 0x0000000c04067824 */ /* 0x000fe200078e02ff */
[----:B------:R-:W-:-:S03]  /*1ca50*/  IADD3 R12, P2, R5, R24, RZ ;  /* 0x00000018050c7210 */ /* 0x000fc60007f5e0ff */
[----:B------:R2:W-:Y:S01]  /*1ca60*/  STL [R1+0xe28], R7 ;  /* 0x000e280701007387 */ /* 0x0005e20000100800 */
[----:B-1----:R-:W-:Y:S01]  /*1ca70*/  LEA.HI.X.SX32 R11, R9, R3, 0x1, P1 ;  /* 0x00000003090b7211 */ /* 0x002fe200008f0eff */
[----:B------:R-:W-:Y:S01]  /*1ca80*/  IMAD R9, R4, 0x5, RZ ;  /* 0x0000000504097824 */ /* 0x000fe200078e02ff */
[----:B------:R-:W-:Y:S01]  /*1ca90*/  IADD3 R13, P1, R6, R24, RZ ;  /* 0x00000018060d7210 */ /* 0x000fe20007f3e0ff */
[----:B------:R-:W-:Y:S01]  /*1caa0*/  STL [R1+0xf0c], R12 ;  /* 0x000f0c0c01007387 */ /* 0x000fe20000100800 */
[----:B--2---:R-:W-:-:S03]  /*1cab0*/  IMAD R7, R4, 0x6, RZ ;  /* 0x0000000604077824 */ /* 0x004fc600078e02ff */
[----:B------:R1:W-:Y:S04]  /*1cac0*/  STL [R1+0xec8], R11 ;  /* 0x000ec80b01007387 */ /* 0x0003e80000100800 */
[----:B------:R-:W-:Y:S01]  /*1cad0*/  STL [R1+0xf3c], R13 ;  /* 0x000f3c0d01007387 */ /* 0x000fe20000100800 */
[-C--:B-1----:R-:W-:Y:S02]  /*1cae0*/  LEA.HI.X.SX32 R11, R10, R3.reuse, 0x1, P3 ;  /* 0x000000030a0b7211 */ /* 0x082fe400018f0eff */
[----:B------:R-:W-:Y:S02]  /*1caf0*/  IADD3 R12, P3, R7, R24, RZ ;  /* 0x00000018070c7210 */ /* 0x000fe40007f7e0ff */
[-C--:B------:R-:W-:Y:S01]  /*1cb00*/  LEA.HI.X.SX32 R10, R9, R3.reuse, 0x1, P0 ;  /* 0x00000003090a7211 */ /* 0x080fe200000f0eff */
[----:B------:R1:W-:Y:S01]  /*1cb10*/  STL [R1+0xf18], R11 ;  /* 0x000f180b01007387 */ /* 0x0003e20000100800 */
[----:B------:R-:W-:-:S03]  /*1cb20*/  LEA.HI.X.SX32 R9, R8, R3, 0x1, P5 ;  /* 0x0000000308097211 */ /* 0x000fc600028f0eff */
[----:B------:R-:W-:Y:S01]  /*1cb30*/  STL [R1+0xf54], R12 ;  /* 0x000f540c01007387 */ /* 0x000fe20000100800 */
[----:B------:R-:W-:-:S03]  /*1cb40*/  LEA.HI.X.SX32 R8, R5, R3, 0x1, P4 ;  /* 0x0000000305087211 */ /* 0x000fc600020f0eff */
[----:B------:R2:W-:Y:S01]  /*1cb50*/  STL [R1+0xf40], R10 ;  /* 0x000f400a01007387 */ /* 0x0005e20000100800 */
[----:B-1----:R-:W-:-:S05]  /*1cb60*/  LEA R11, P0, R4, R24, 0x6 ;  /* 0x00000018040b7211 */ /* 0x002fca00078030ff */
[----:B------:R-:W-:Y:S01]  /*1cb70*/  STL [R1+0xe6c], R11 ;  /* 0x000e6c0b01007387 */ /* 0x000fe20000100800 */
[----:B--2---:R-:W-:-:S03]  /*1cb80*/  LEA R10, P5, R4, R24, 0x5 ;  /* 0x00000018040a7211 */ /* 0x004fc600078a28ff */
[----:B------:R1:W-:Y:S01]  /*1cb90*/  STL [R1+0xde8], R9 ;  /* 0x000de80901007387 */ /* 0x0003e20000100800 */
[----:B------:R-:W-:-:S03]  /*1cba0*/  IMAD.SHL.U32 R5, R4, 0x2, RZ ;  /* 0x0000000204057824 */ /* 0x000fc600078e00ff */
[----:B------:R-:W-:Y:S04]  /*1cbb0*/  STL [R1+0xeec], R10 ;  /* 0x000eec0a01007387 */ /* 0x000fe80000100800 */
[----:B------:R2:W-:Y:S01]  /*1cbc0*/  STL [R1+0xea8], R8 ;  /* 0x000ea80801007387 */ /* 0x0005e20000100800 */
[-C--:B-1----:R-:W-:Y:S02]  /*1cbd0*/  LEA R9, P4, R4, R24.reuse, 0x4 ;  /* 0x0000001804097211 */ /* 0x082fe400078820ff */
[----:B--2---:R-:W-:Y:S01]  /*1cbe0*/  LEA.HI.X.SX32 R8, R6, R3, 0x1, P2 ;  /* 0x0000000306087211 */ /* 0x004fe200010f0eff */
[C---:B------:R-:W-:Y:S02]  /*1cbf0*/  IMAD R6, R4.reuse, 0x3, RZ ;  /* 0x0000000304067824 */ /* 0x040fe400078e02ff */
[----:B------:R1:W-:Y:S01]  /*1cc00*/  STL [R1+0xf2c], R9 ;  /* 0x000f2c0901007387 */ /* 0x0003e20000100800 */
[----:B------:R-:W-:-:S03]  /*1cc10*/  LEA R10, P2, R4, R24, 0x3 ;  /* 0x00000018040a7211 */ /* 0x000fc600078418ff */
[----:B------:R2:W-:Y:S01]  /*1cc20*/  STL [R1+0xf08], R8 ;  /* 0x000f080801007387 */ /* 0x0005e20000100800 */
[----:B-1----:R-:W-:-:S03]  /*1cc30*/  LEA.HI.X.SX32 R9, R7, R3, 0x1, P1 ;  /* 0x0000000307097211 */ /* 0x002fc600008f0eff */
[----:B------:R-:W-:Y:S01]  /*1cc40*/  STL [R1+0xf4c], R10 ;  /* 0x000f4c0a01007387 */ /* 0x000fe20000100800 */
[----:B------:R-:W-:Y:S02]  /*1cc50*/  LEA.HI.X.SX32 R7, R6, R3, 0x1, P3 ;  /* 0x0000000306077211 */ /* 0x000fe400018f0eff */
[-C--:B--2---:R-:W-:Y:S01]  /*1cc60*/  IADD3 R8, P6, R5, R24.reuse, RZ ;  /* 0x0000001805087210 */ /* 0x084fe20007fde0ff */
[----:B------:R1:W-:Y:S01]  /*1cc70*/  STL [R1+0xf38], R9 ;  /* 0x000f380901007387 */ /* 0x0003e20000100800 */
[----:B------:R-:W-:-:S03]  /*1cc80*/  LEA R6, P1, R4, R24, 0x2 ;  /* 0x0000001804067211 */ /* 0x000fc600078210ff */
[----:B------:R2:W-:Y:S04]  /*1cc90*/  STL [R1+0xf64], R8 ;  /* 0x000f640801007387 */ /* 0x0005e80000100800 */
[----:B------:R0:W5:Y:S01]  /*1cca0*/  LDL.LU R24, [R1+0x17a4] ;  /* 0x0017a40001187983 */ /* 0x0001620000300800 */
[----:B-1----:R-:W-:-:S03]  /*1ccb0*/  IMAD.SHL.U32 R9, R4, 0x20, RZ ;  /* 0x0000002004097824 */ /* 0x002fc600078e00ff */
[----:B------:R1:W-:Y:S01]  /*1ccc0*/  STL [R1+0xf50], R7 ;  /* 0x000f500701007387 */ /* 0x0003e20000100800 */
[----:B--2---:R-:W-:-:S03]  /*1ccd0*/  IMAD.SHL.U32 R8, R4, 0x10, RZ ;  /* 0x0000001004087824 */ /* 0x004fc600078e00ff */
[----:B------:R2:W-:Y:S01]  /*1cce0*/  STL [R1+0xf5c], R6 ;  /* 0x000f5c0601007387 */ /* 0x0005e20000100800 */
[-C--:B------:R-:W-:Y:S01]  /*1ccf0*/  LEA.HI.X.SX32 R9, R9, R3.reuse, 0x1, P0 ;  /* 0x0000000309097211 */ /* 0x080fe200000f0eff */
[----:B-1----:R-:W-:Y:S01]  /*1cd00*/  IMAD.SHL.U32 R7, R4, 0x8, RZ ;  /* 0x0000000804077824 */ /* 0x002fe200078e00ff */
[----:B------:R-:W-:Y:S01]  /*1cd10*/  LEA.HI.X.SX32 R8, R8, R3, 0x1, P5 ;  /* 0x0000000308087211 */ /* 0x000fe200028f0eff */
[----:B--2---:R-:W-:-:S03]  /*1cd20*/  IMAD.SHL.U32 R6, R4, 0x4, RZ ;  /* 0x0000000404067824 */ /* 0x004fc600078e00ff */
[-C--:B------:R-:W-:Y:S01]  /*1cd30*/  LEA.HI.X.SX32 R7, R7, R3.reuse, 0x1, P4 ;  /* 0x0000000307077211 */ /* 0x080fe200020f0eff */
[----:B------:R-:W-:Y:S01]  /*1cd40*/  STL [R1+0xe68], R9 ;  /* 0x000e680901007387 */ /* 0x000fe20000100800 */
[-C--:B------:R-:W-:Y:S02]  /*1cd50*/  LEA.HI.X.SX32 R4, R4, R3.reuse, 0x1, P6 ;  /* 0x0000000304047211 */ /* 0x080fe400030f0eff */
[-C--:B------:R-:W-:Y:S01]  /*1cd60*/  LEA.HI.X.SX32 R6, R6, R3.reuse, 0x1, P2 ;  /* 0x0000000306067211 */ /* 0x080fe200010f0eff */
[----:B------:R-:W-:Y:S01]  /*1cd70*/  STL [R1+0xee8], R8 ;  /* 0x000ee80801007387 */ /* 0x000fe20000100800 */
[----:B------:R-:W-:-:S03]  /*1cd80*/  LEA.HI.X.SX32 R3, R5, R3, 0x1, P1 ;  /* 0x0000000305037211 */ /* 0x000fc600008f0eff */
[----:B------:R-:W-:Y:S04]  /*1cd90*/  STL [R1+0xf28], R7 ;  /* 0x000f280701007387 */ /* 0x000fe80000100800 */
[----:B------:R-:W-:Y:S04]  /*1cda0*/  STL [R1+0xf48], R6 ;  /* 0x000f480601007387 */ /* 0x000fe80000100800 */
[----:B------:R-:W-:Y:S04]  /*1cdb0*/  STL [R1+0xf60], R4 ;  /* 0x000f600401007387 */ /* 0x000fe80000100800 */
[----:B------:R-:W-:Y:S04]  /*1cdc0*/  STL [R1+0x8d8], RZ ;  /* 0x0008d8ff01007387 */ /* 0x000fe80000100800 */
[----:B------:R1:W-:Y:S04]  /*1cdd0*/  STL [R1+0xf58], R3 ;  /* 0x000f580301007387 */ /* 0x0003e80000100800 */
[----:B------:R-:W-:Y:S04]  /*1cde0*/  STL [R1+0x8dc], RZ ;  /* 0x0008dcff01007387 */ /* 0x000fe80000100800 */
        /* <DEDUP_REMOVED lines=32> */
[----:B-1----:R-:W2:Y:S04]  /*1cff0*/  LDL R3, [R1+0xd50] ;  /* 0x000d500001037983 */ /* 0x002ea80000100800 */
[----:B------:R-:W3:Y:S04]  /*1d000*/  LDL R5, [R1+0xd54] ;  /* 0x000d540001057983 */ /* 0x000ee80000100800 */
[----:B------:R-:W1:Y:S04]  /*1d010*/  S2R R6, SR_TID.X ;  /* 0x0000000000067919 */ /* 0x000e680000002100 */
[----:B------:R-:W-:Y:S04]  /*1d020*/  STL [R1+0x110], RZ ;  /* 0x000110ff01007387 */ /* 0x000fe80000100800 */
[----:B------:R-:W-:Y:S04]  /*1d030*/  STL [R1+0x114], RZ ;  /* 0x000114ff01007387 */ /* 0x000fe80000100800 */
[----:B------:R-:W-:Y:S04]  /*1d040*/  STL [R1+0x118], RZ ;  /* 0x000118ff01007387 */ /* 0x000fe80000100800 */
[----:B------:R-:W-:Y:S04]  /*1d050*/  STL [R1+0x11c], RZ ;  /* 0x00011cff01007387 */ /* 0x000fe80000100800 */
[----:B------:R-:W-:Y:S01]  /*1d060*/  STL [R1+0x100], RZ ;  /* 0x000100ff01007387 */ /* 0x000fe20000100800 */
[----:B-1----:R-:W-:-:S03]  /*1d070*/  LOP3.LUT R6, R6, 0x7f, RZ, 0xc0, !PT ;  /* 0x0000007f06067812 */ /* 0x002fc600078ec0ff */
[----:B------:R-:W-:Y:S04]  /*1d080*/  STL [R1+0x104], RZ ;  /* 0x000104ff01007387 */ /* 0x000fe80000100800 */
[----:B------:R-:W-:Y:S01]  /*1d090*/  STL [R1+0x108], RZ ;  /* 0x000108ff01007387 */ /* 0x000fe20000100800 */
[----:B------:R-:W-:-:S03]  /*1d0a0*/  IMAD.SHL.U32 R6, R6, 0x2, RZ ;  /* 0x0000000206067824 */ /* 0x000fc600078e00ff */
[----:B------:R-:W-:Y:S04]  /*1d0b0*/  STL [R1+0x10c], RZ ;  /* 0x00010cff01007387 */ /* 0x000fe80000100800 */
[----:B------:R-:W-:Y:S04]  /*1d0c0*/  STL [R1+0xf0], RZ ;  /* 0x0000f0ff01007387 */ /* 0x000fe80000100800 */
[----:B------:R-:W-:Y:S01]  /*1d0d0*/  STL [R1+0xf4], RZ ;  /* 0x0000f4ff01007387 */ /* 0x000fe20000100800 */
[----:B------:R-:W-:-:S03]  /*1d0e0*/  LOP3.LUT R4, R6, 0x30, RZ, 0x3c, !PT ;  /* 0x0000003006047812 */ /* 0x000fc600078e3cff */
        /* <DEDUP_REMOVED lines=16> */
[----:B------:R-:W-:Y:S04]  /*1d1f0*/  STL [R1+0xd8], RZ ;  /* 0x0000d8ff01007387 */ /* 0x000fe80000100800 */
[----:B------:R-:W-:Y:S04]  /*1d200*/  STL [R1+0xdc], RZ ;  /* 0x0000dcff01007387 */ /* 0x000fe80000100800 */
[----:B------:R1:W-:Y:S01]  /*1d210*/  STL [R1+0x1768], R4 ;  /* 0x0017680401007387 */ /* 0x0003e20000100800 */
[----:B------:R-:W-:Y:S01]  /*1d220*/  USHF.R.S32.HI UR5, URZ, 0x1f, UR4 ;  /* 0x0000001f3f057899 */ /* 0x000fe20008011404 */
[----:B------:R-:W-:Y:S01]  /*1d230*/  LOP3.LUT R7, R0, 0x60, RZ, 0x3c, !PT ;  /* 0x0000006000077812 */ /* 0x000fe200078e3cff */
[----:B------:R-:W-:-:S02]  /*1d240*/  USHF.L.U32 UR8, UR4, 0x1, URZ ;  /* 0x0000000104087899 */ /* 0x000fc4000800063f */
[----:B------:R-:W-:Y:S01]  /*1d250*/  USHF.L.U64.HI UR5, UR4, 0x1, UR5 ;  /* 0x0000000104057899 */ /* 0x000fe20008010205 */
[C---:B--2---:R-:W-:Y:S02]  /*1d260*/  LOP3.LUT R6, R3.reuse, 0x20, RZ, 0x3c, !PT ;  /* 0x0000002003067812 */ /* 0x044fe400078e3cff */
[C---:B-1----:R-:W-:Y:S02]  /*1d270*/  LOP3.LUT R4, R3.reuse, 0x40, RZ, 0x3c, !PT ;  /* 0x0000004003047812 */ /* 0x042fe400078e3cff */
[----:B------:R-:W-:Y:S01]  /*1d280*/  LOP3.LUT R3, R3, 0x60, RZ, 0x3c, !PT ;  /* 0x0000006003037812 */ /* 0x000fe200078e3cff */
[----:B------:R0:W-:Y:S04]  /*1d290*/  STL [R1+0x177c], R6 ;  /* 0x00177c0601007387 */ /* 0x0001e80000100800 */
[----:B------:R0:W-:Y:S04]  /*1d2a0*/  STL [R1+0x1778], R4 ;  /* 0x0017780401007387 */ /* 0x0001e80000100800 */
[----:B------:R0:W-:Y:S01]  /*1d2b0*/  STL [R1+0x1774], R3 ;  /* 0x0017740301007387 */ /* 0x0001e20000100800 */
[----:B---3--:R-:W-:-:S03]  /*1d2c0*/  LOP3.LUT R29, R5, 0x40, RZ, 0x3c, !PT ;  /* 0x00000040051d7812 */ /* 0x008fc600078e3cff */
.L_x_3:
[----:B-----5:R-:W2:Y:S01]  /*1d2d0*/  LDL R5, [R1+0xd5c] ;  /* 0x000d5c0001057983 */ /* 0x020ea20000100800 */
[----:B0-----:R-:W-:-:S03]  /*1d2e0*/  IMAD.MOV.U32 R3, RZ, RZ, -0x40 ;  /* 0xffffffc0ff037424 */ /* 0x001fc600078e00ff */
[----:B--2---:R0:W-:Y:S04]  /*1d2f0*/  STL [R1+0x41f0], R5 ;  /* 0x0041f00501007387 */ /* 0x0041e80000100800 */
[----:B------:R-:W2:Y:S04]  /*1d300*/  LDL R4, [R1+0xd60] ;  /* 0x000d600001047983 */ /* 0x000ea80000100800 */
[----:B0-----:R-:W3:Y:S04]  /*1d310*/  LDL R5, [R1+0xd68] ;  /* 0x000d680001057983 */ /* 0x001ee80000100800 */
[----:B------:R-:W-:Y:S04]  /*1d320*/  STL [R1+0x41d8], R22 ;  /* 0x0041d81601007387 */ /* 0x000fe80000100800 */
[----:B------:R-:W-:Y:S04]  /*1d330*/  STL [R1+0x41e0], R22 ;  /* 0x0041e01601007387 */ /* 0x000fe80000100800 */
[----:B------:R0:W-:Y:S04]  /*1d340*/  STL [R1+0x41ec], R22 ;  /* 0x0041ec1601007387 */ /* 0x0001e80000100800 */
[----:B------:R-:W-:Y:S04]  /*1d350*/  STL [R1+0x41b8], R17 ;  /* 0x0041b81101007387 */ /* 0x000fe80000100800 */
        /* <DEDUP_REMOVED lines=32> */
[----:B-----5:R-:W-:Y:S04]  /*1d560*/  STL.64 [R1+0x3780], R26 ;  /* 0x0037801a01007387 */ /* 0x020fe80000100a00 */
        /* <DEDUP_REMOVED lines=94> */
[----:B------:R-:W-:Y:S04]  /*1db50*/  STL.64 [R1+0x3778], R24 ;  /* 0x0037781801007387 */ /* 0x000fe80000100a00 */
        /* <DEDUP_REMOVED lines=67> */
[----:B------:R-:W-:Y:S01]  /*1df90*/  STL [R1+0x3f10], R2 ;  /* 0x003f100201007387 */ /* 0x000fe20000100800 */
[----:B---3--:R-:W-:-:S03]  /*1dfa0*/  IMAD R3, R5, R3, c[0x0][0x180] ;  /* 0x0000600005037624 */ /* 0x008fc600078e0203 */
[----:B------:R-:W-:Y:S04]  /*1dfb0*/  STL [R1+0x3fa4], R2 ;  /* 0x003fa40201007387 */ /* 0x000fe80000100800 */
[----:B------:R-:W-:Y:S04]  /*1dfc0*/  STL [R1+0x4074], R2 ;  /* 0x0040740201007387 */ /* 0x000fe80000100800 */
[----:B------:R-:W-:Y:S04]  /*1dfd0*/  STL [R1+0x4078], R2 ;  /* 0x0040780201007387 */ /* 0x000fe80000100800 */
[----:B------:R-:W-:Y:S04]  /*1dfe0*/  STL [R1+0x17a4], R28 ;  /* 0x0017a41c01007387 */ /* 0x000fe80000100800 */
[----:B------:R-:W2:Y:S01]  /*1dff0*/  LDL.LU R5, [R1+0x41f0] ;  /* 0x0041f00001057983 */ /* 0x000ea20000300800 */
[----:B------:R-:W-:-:S02]  /*1e000*/  ISETP.GT.AND P0, PT, R3, RZ, PT ;  /* 0x000000ff0300720c */ /* 0x000fc40003f04270 */
[----:B0-----:R-:W-:-:S11]  /*1e010*/  PRMT R22, RZ, 0x7610, R22 ;  /* 0x00007610ff167816 */ /* 0x001fd60000000016 */
[----:B--2---:R-:W2:Y:S01]  /*1e020*/  @P0 LDG.E.U16 R22, [R4.64] ;  /* 0x0000000604160981 */ /* 0x004ea2000c1e1500 */
[----:B------:R-:W-:-:S03]  /*1e030*/  ISETP.GT.AND P2, PT, R3, 0x1, PT ;  /* 0x000000010300780c */ /* 0x000fc60003f44270 */
[----:B--2---:R0:W-:Y:S04]  /*1e040*/  STL [R1+0x8], R22 ;  /* 0x0000081601007387 */ /* 0x0041e80000100800 */
[----:B0-----:R-:W2:Y:S04]  /*1e050*/  LDL.LU R22, [R1+0x41ec] ;  /* 0x0041ec0001167983 */ /* 0x001ea80000300800 */
[----:B------:R-:W3:Y:S04]  /*1e060*/  LDL R4, [R1+0xf60] ;  /* 0x000f600001047983 */ /* 0x000ee80000100800 */
[----:B------:R-:W3:Y:S01]  /*1e070*/  LDL R5, [R1+0xf64] ;  /* 0x000f640001057983 */ /* 0x000ee20000100800 */
[----:B------:R-:W-:-:S02]  /*1e080*/  PRMT R14, RZ, 0x7610, R14 ;  /* 0x00007610ff0e7816 */ /* 0x000fc4000000000e */
[----:B---3--:R-:W-:-:S04]  /*1e090*/  @P2 LOP3.LUT R5, R5, R4, RZ, 0x3c, !PT ;  /* 0x0000000405052212 */ /* 0x008fc800078e3cff */
[----:B------:R-:W-:-:S04]  /*1e0a0*/  @P2 LOP3.LUT R4, R5, R4, RZ, 0x3c, !PT ;  /* 0x0000000405042212 */ /* 0x000fc800078e3cff */
[----:B------:R-:W-:-:S05]  /*1e0b0*/  @P2 LOP3.LUT R5, R5, R4, RZ, 0x3c, !PT ;  /* 0x0000000405052212 */ /* 0x000fca00078e3cff */
[----:B------:R-:W3:Y:S01]  /*1e0c0*/  @P2 LDG.E.U16 R14, [R4.64] ;  /* 0x00000006040e2981 */ /* 0x000ee2000c1e1500 */
[----:B------:R-:W-:-:S03]  /*1e0d0*/  ISETP.GT.AND P3, PT, R3, 0x2, PT ;  /* 0x000000020300780c */ /* 0x000fc60003f64270 */
[----:B---3--:R0:W-:Y:S04]  /*1e0e0*/  STL [R1+0x24], R14 ;  /* 0x0000240e01007387 */ /* 0x0081e80000100800 */
[----:B0-----:R-:W3:Y:S04]  /*1e0f0*/  LDL.LU R14, [R1+0x41e8] ;  /* 0x0041e800010e7983 */ /* 0x001ee80000300800 */
[----:B------:R-:W4:Y:S04]  /*1e100*/  LDL R4, [R1+0xf58] ;  /* 0x000f580001047983 */ /* 0x000f280000100800 */
[----:B------:R-:W4:Y:S01]  /*1e110*/  LDL R5, [R1+0xf5c] ;  /* 0x000f5c0001057983 */ /* 0x000f220000100800 */
[----:B------:R-:W-:-:S02]  /*1e120*/  PRMT R17, RZ, 0x7610, R17 ;  /* 0x00007610ff117816 */ /* 0x000fc40000000011 */
[----:B----4-:R-:W-:-:S04]  /*1e130*/  @P3 LOP3.LUT R5, R5, R4, RZ, 0x3c, !PT ;  /* 0x0000000405053212 */ /* 0x010fc800078e3cff */
[----:B------:R-:W-:-:S04]  /*1e140*/  @P3 LOP3.LUT R4, R5, R4, RZ, 0x3c, !PT ;  /* 0x0000000405043212 */ /* 0x000fc800078e3cff */
[----:B------:R-:W-:-:S05]  /*1e150*/  @P3 LOP3.LUT R5, R5, R4, RZ, 0x3c, !PT ;  /* 0x0000000405053212 */ /* 0x000fca00078e3cff */
[----:B------:R-:W4:Y:S01]  /*1e160*/  @P3 LDG.E.U16 R17, [R4.64] ;  /* 0x0000000604113981 */ /* 0x000f22000c1e1500 */
[----:B------:R-:W-:-:S03]  /*1e170*/  ISETP.GT.AND P4, PT, R3, 0x3, PT ;  /* 0x000000030300780c */ /* 0x000fc60003f84270 */
[----:B----4-:R0:W-:Y:S04]  /*1e180*/  STL [R1+0x3c], R17 ;  /* 0x00003c1101007387 */ /* 0x0101e80000100800 */
[----:B0-----:R-:W4:Y:S04]  /*1e190*/  LDL.LU R17, [R1+0x41e4] ;  /* 0x0041e40001117983 */ /* 0x001f280000300800 */
[----:B------:R-:W3:Y:S04]  /*1e1a0*/  LDL R4, [R1+0xf50] ;  /* 0x000f500001047983 */ /* 0x000ee80000100800 */
[----:B------:R-:W3:Y:S01]  /*1e1b0*/  LDL R5, [R1+0xf54] ;  /* 0x000f540001057983 */ /* 0x000ee20000100800 */
[----:B--2---:R-:W-:-:S02]  /*1e1c0*/  PRMT R22, RZ, 0x7610, R22 ;  /* 0x00007610ff167816 */ /* 0x004fc40000000016 */
[----:B---3--:R-:W-:-:S04]  /*1e1d0*/  @P4 LOP3.LUT R5, R5, R4, RZ, 0x3c, !PT ;  /* 0x0000000405054212 */ /* 0x008fc800078e3cff */
[----:B------:R-:W-:-:S04]  /*1e1e0*/  @P4 LOP3.LUT R4, R5, R4, RZ, 0x3c, !PT ;  /* 0x0000000405044212 */ /* 0x000fc800078e3cff */
[----:B------:R-:W-:-:S05]  /*1e1f0*/  @P4 LOP3.LUT R5, R5, R4, RZ, 0x3c, !PT ;  /* 0x0000000405054212 */ /* 0x000fca00078e3cff */
[----:B------:R-:W2:Y:S01]  /*1e200*/  @P4 LDG.E.U16 R22, [R4.64] ;  /* 0x0000000604164981 */ /* 0x000ea2000c1e1500 */
[----:B------:R-:W-:-:S03]  /*1e210*/  ISETP.GT.AND P1, PT, R3, 0x4, PT ;  /* 0x000000040300780c */ /* 0x000fc60003f24270 */
[----:B--2---:R0:W-:Y:S04]  /*1e220*/  STL [R1+0x48], R22 ;  /* 0x0000481601007387 */ /* 0x0041e80000100800 */
[----:B0-----:R-:W2:Y:S04]  /*1e230*/  LDL.LU R22, [R1+0x41e0] ;  /* 0x0041e00001167983 */ /* 0x001ea80000300800 */
[----:B------:R-:W3:Y:S04]  /*1e240*/  LDL R4, [R1+0xf48] ;  /* 0x000f480001047983 */ /* 0x000ee80000100800 */
[----:B------:R-:W3:Y:S01]  /*1e250*/  LDL R5, [R1+0xf4c] ;  /* 0x000f4c0001057983 */ /* 0x000ee20000100800 */
[----:B----4-:R-:W-:-:S02]  /*1e260*/  PRMT R17, RZ, 0x7610, R17 ;  /* 0x00007610ff117816 */ /* 0x010fc40000000011 */
        /* <DEDUP_REMOVED lines=9> */
[----:B--2---:R-:W-:-:S02]  /*1e300*/  PRMT R22, RZ, 0x7610, R22 ;  /* 0x00007610ff167816 */ /* 0x004fc40000000016 */
[----:B----4-:R-:W-:-:S04]  /*1e310*/  @P0 LOP3.LUT R5, R5, R4, RZ, 0x3c, !PT ;  /* 0x0000000405050212 */ /* 0x010fc800078e3cff */
[----:B------:R-:W-:-:S04]  /*1e320*/  @P0 LOP3.LUT R4, R5, R4, RZ, 0x3c, !PT ;  /* 0x0000000405040212 */ /* 0x000fc800078e3cff */
[----:B------:R-:W-:-:S05]  /*1e330*/  @P0 LOP3.LUT R5, R5, R4, RZ, 0x3c, !PT ;  /* 0x0000000405050212 */ /* 0x000fca00078e3cff */
[----:B------:R-:W2:Y:S01]  /*1e340*/  @P0 LDG.E.U16 R22, [R4.64] ;  /* 0x0000000604160981 */ /* 0x000ea2000c1e1500 */
[----:B------:R-:W-:-:S03]  /*1e350*/  ISETP.GT.AND P2, PT, R3, 0x6, PT ;  /* 0x000000060300780c */ /* 0x000fc60003f44270 */
[----:B--2---:R0:W-:Y:S04]  /*1e360*/  STL [R1+0xa08], R22 ;  /* 0x000a081601007387 */ /* 0x0041e80000100800 */
[----:B0-----:R-:W2:Y:S04]  /*1e370*/  LDL.LU R22, [R1+0x41d8] ;  /* 0x0041d80001167983 */ /* 0x001ea80000300800 */
        /* <DEDUP_REMOVED lines=10> */
[----:B------:R-:W2:Y:S04]  /*1e420*/  LDL R4, [R1+0xf30] ;  /* 0x000f300001047983 */ /* 0x000ea80000100800 */
[----:B------:R-:W2:Y:S01]  /*1e430*/  LDL R5, [R1+0xf34] ;  /* 0x000f340001057983 */ /* 0x000ea20000100800 */
[----:B---3--:R-:W-:-:S02]  /*1e440*/  PRMT R17, RZ, 0x7610, R17 ;  /* 0x00007610ff117816 */ /* 0x008fc40000000011 */
[----:B--2---:R-:W-:-:S04]  /*1e450*/  @P3 LOP3.LUT R5, R5, R4, RZ, 0x3c, !PT ;  /* 0x0000000405053212 */ /* 0x004fc800078e3cff */
        /* <DEDUP_REMOVED lines=12> */
[----:B------:R0:W3:Y:S04]  /*1e520*/  @P4 LDG.E.U16 R22, [R4.64] ;  /* 0x0000000604164981 */ /* 0x0000e8000c1e1500 */
[----:B0-----:R-:W2:Y:S04]  /*1e530*/  LDL R4, [R1+0xf20] ;  /* 0x000f200001047983 */ /* 0x001ea80000100800 */
[----:B------:R-:W2:Y:S01]  /*1e540*/  LDL R5, [R1+0xf24] ;  /* 0x000f240001057983 */ /* 0x000ea20000100800 */
[----:B------:R-:W-:Y:S02]  /*1e550*/  ISETP.GT.AND P1, PT, R3, 0x9, PT ;  /* 0x000000090300780c */ /* 0x000fe40003f24270 */
[----:B----4-:R-:W-:-:S11]  /*1e560*/  PRMT R14, RZ, 0x7610, R14 ;  /* 0x00007610ff0e7816 */ /* 0x010fd6000000000e */
[----:B--2---:R-:W-:-:S04]  /*1e570*/  @P1 LOP3.LUT R5, R5, R4, RZ, 0x3c, !PT ;  /* 0x0000000405051212 */ /* 0x004fc800078e3cff */
[----:B------:R-:W-:-:S04]  /*1e580*/  @P1 LOP3.LUT R4, R5, R4, RZ, 0x3c, !PT ;  /* 0x0000000405041212 */ /* 0x000fc800078e3cff */
[----:B------:R-:W-:-:S05]  /*1e590*/  @P1 LOP3.LUT R5, R5, R4, RZ, 0x3c, !PT ;  /* 0x0000000405051212 */ /* 0x000fca00078e3cff */
[----:B------:R-:W2:Y:S04]  /*1e5a0*/  @P1 LDG.E.U16 R14, [R4.64] ;  /* 0x00000006040e1981 */ /* 0x000ea8000c1e1500 */
[----:B---3--:R-:W-:Y:S04]  /*1e5b0*/  STL [R1+0x4068], R22 ;  /* 0x0040681601007387 */ /* 0x008fe80000100800 */
[----:B------:R-:W-:Y:S01]  /*1e5c0*/  STL [R1+0x406c], R22 ;  /* 0x00406c1601007387 */ /* 0x000fe20000100800 */
        /* <DEDUP_REMOVED lines=43> */
[----:B------:R-:W2:Y:S04]  /*1e880*/  LDL R4, [R1+0xef8] ;  /* 0x000ef80001047983 */ /* 0x000ea80000100800 */
[----:B------:R-:W2:Y:S01]  /*1e890*/  LDL R5, [R1+0xefc] ;  /* 0x000efc0001057983 */ /* 0x000ea20000100800 */
[----:B------:R-:W-:-:S02]  /*1e8a0*/  PRMT R27, RZ, 0x7610, R27 ;  /* 0x00007610ff1b7816 */ /* 0x000fc4000000001b */
[----:B--2---:R-:W-:-:S04]  /*1e8b0*/  @P1 LOP3.LUT R5, R5, R4, RZ, 0x3c, !PT ;  /* 0x0000000405051212 */ /* 0x004fc800078e3cff */
[----:B------:R-:W-:-:S04]  /*1e8c0*/  @P1 LOP3.LUT R4, R5, R4, RZ, 0x3c, !PT ;  /* 0x0000000405041212 */ /* 0x000fc800078e3cff */
[----:B------:R-:W-:-:S05]  /*1e8d0*/  @P1 LOP3.LUT R5, R5, R4, RZ, 0x3c, !PT ;  /* 0x0000000405051212 */ /* 0x000fca00078e3cff */
[----:B------:R0:W2:Y:S04]  /*1e8e0*/  @P1 LDG.E.U16 R27, [R4.64] ;  /* 0x00000006041b1981 */ /* 0x0000a8000c1e1500 */
[----:B0-----:R-:W2:Y:S04]  /*1e8f0*/  LDL R4, [R1+0xef0] ;  /* 0x000ef00001047983 */ /* 0x001ea80000100800 */
[----:B------:R-:W2:Y:S01]  /*1e900*/  LDL R5, [R1+0xef4] ;  /* 0x000ef40001057983 */ /* 0x000ea20000100800 */
[----:B------:R-:W-:Y:S02]  /*1e910*/  ISETP.GT.AND P0, PT, R3, 0xf, PT ;  /* 0x0000000f0300780c */ /* 0x000fe40003f04270 */
[----:B---3--:R-:W-:-:S11]  /*1e920*/  PRMT R17, RZ, 0x7610, R17 ;  /* 0x00007610ff117816 */ /* 0x008fd60000000011 */
[----:B--2---:R-:W-:-:S04]  /*1e930*/  @P0 LOP3.LUT R5, R5, R4, RZ, 0x3c, !PT ;  /* 0x0000000405050212 */ /* 0x004fc800078e3cff */
[----:B------:R-:W-:-:S04]  /*1e940*/  @P0 LOP3.LUT R4, R5, R4, RZ, 0x3c, !PT ;  /* 0x0000000405040212 */ /* 0x000fc800078e3cff */
[----:B------:R-:W-:-:S05]  /*1e950*/  @P0 LOP3.LUT R5, R5, R4, RZ, 0x3c, !PT ;  /* 0x0000000405050212 */ /* 0x000fca00078e3cff */
[----:B------:R-:W2:Y:S04]  /*1e960*/  @P0 LDG.E.U16 R17, [R4.64] ;  /* 0x0000000604110981 */ /* 0x000ea8000c1e1500 */
[----:B------:R-:W-:Y:S04]  /*1e970*/  STL [R1+0x3fa8], R27 ;  /* 0x003fa81b01007387 */ /* 0x000fe80000100800 */
[----:B------:R-:W-:Y:S01]  /*1e980*/  STL [R1+0x3fac], R27 ;  /* 0x003fac1b01007387 */ /* 0x000fe20000100800 */
[----:B------:R-:W-:-:S03]  /*1e990*/  ISETP.GT.AND P2, PT, R3, 0x10, PT ;  /* 0x000000100300780c */ /* 0x000fc60003f44270 */
[----:B--2---:R0:W-:Y:S04]  /*1e9a0*/  STL [R1+0xa1c], R17 ;  /* 0x000a1c1101007387 */ /* 0x0041e80000100800 */
[----:B0-----:R-:W2:Y:S04]  /*1e9b0*/  LDL.LU R17, [R1+0x41b8] ;  /* 0x0041b80001117983 */ /* 0x001ea80000300800 */
[----:B------:R-:W3:Y:S04]  /*1e9c0*/  LDL R4, [R1+0xee8] ;  /* 0x000ee80001047983 */ /* 0x000ee80000100800 */
[----:B------:R-:W3:Y:S01]  /*1e9d0*/  LDL R5, [R1+0xeec] ;  /* 0x000eec0001057983 */ /* 0x000ee20000100800 */
[----:B--2---:R-:W-:-:S02]  /*1e9e0*/  PRMT R17, RZ, 0x7610, R17 ;  /* 0x00007610ff117816 */ /* 0x004fc40000000011 */
[----:B---3--:R-:W-:-:S04]  /*1e9f0*/  @P2 LOP3.LUT R5, R5, R4, RZ, 0x3c, !PT ;  /* 0x0000000405052212 */ /* 0x008fc800078e3cff */
[----:B------:R-:W-:-:S04]  /*1ea00*/  @P2 LOP3.LUT R4, R5, R4, RZ, 0x3c, !PT ;  /* 0x0000000405042212 */ /* 0x000fc800078e3cff */
[----:B------:R-:W-:-:S05]  /*1ea10*/  @P2 LOP3.LUT R5, R5, R4, RZ, 0x3c, !PT ;  /* 0x0000000405052212 */ /* 0x000fca00078e3cff */
[----:B------:R0:W2:Y:S04]  /*1ea20*/  @P2 LDG.E.U16 R17, [R4.64] ;  /* 0x0000000604112981 */ /* 0x0000a8000c1e1500 */
[----:B0-----:R-:W3:Y:S04]  /*1ea30*/  LDL R4, [R1+0xee0] ;  /* 0x000ee00001047983 */ /* 0x001ee80000100800 */
[----:B------:R-:W3:Y:S01]  /*1ea40*/  LDL R5, [R1+0xee4] ;  /* 0x000ee40001057983 */ /* 0x000ee20000100800 */
[----:B------:R-:W-:Y:S02]  /*1ea50*/  ISETP.GT.AND P3, PT, R3, 0x11, PT ;  /* 0x000000110300780c */ /* 0x000fe40003f64270 */
[----:B----4-:R-:W-:-:S11]  /*1ea60*/  PRMT R20, RZ, 0x7610, R20 ;  /* 0x00007610ff147816 */ /* 0x010fd60000000014 */
[----:B---3--:R-:W-:-:S04]  /*1ea70*/  @P3 LOP3.LUT R5, R5, R4, RZ, 0x3c, !PT ;  /* 0x0000000405053212 */ /* 0x008fc800078e3cff */
[----:B------:R-:W-:-:S04]  /*1ea80*/  @P3 LOP3.LUT R4, R5, R4, RZ, 0x3c, !PT ;  /* 0x0000000405043212 */ /* 0x000fc800078e3cff */
[----:B------:R-:W-:-:S05]  /*1ea90*/  @P3 LOP3.LUT R5, R5, R4, RZ, 0x3c, !PT ;  /* 0x0000000405053212 */ /* 0x000fca00078e3cff */
[----:B------:R-:W3:Y:S04]  /*1eaa0*/  @P3 LDG.E.U16 R20, [R4.64] ;  /* 0x0000000604143981 */ /* 0x000ee8000c1e1500 */
[----:B--2---:R-:W-:Y:S04]  /*1eab0*/  STL [R1+0x4064], R17 ;  /* 0x0040641101007387 */ /* 0x004fe80000100800 */
[----:B------:R-:W-:Y:S01]  /*1eac0*/  STL [R1+0x4070], R17 ;  /* 0x0040701101007387 */ /* 0x000fe20000100800 */
[----:B------:R-:W-:-:S03]  /*1ead0*/  ISETP.GT.AND P4, PT, R3, 0x12, PT ;  /* 0x000000120300780c */ /* 0x000fc60003f84270 */
[----:B---3--:R0:W-:Y:S04]  /*1eae0*/  STL [R1+0x4], R20 ;  /* 0x0000041401007387 */ /* 0x0081e80000100800 */
        /* <DEDUP_REMOVED lines=23> */
[----:B---3--:R-:W-:-:S02]  /*1ec60*/  PRMT R14, RZ, 0x7610, R14 ;  /* 0x00007610ff0e7816 */ /* 0x008fc4000000000e */
[----:B----4-:R-:W-:-:S04]  /*1ec70*/  @P0 LOP3.LUT R5, R5, R4, RZ, 0x3c, !PT ;  /* 0x0000000405050212 */ /* 0x010fc800078e3cff */
        /* <DEDUP_REMOVED lines=22> */
[----:B------:R0:W4:Y:S04]  /*1ede0*/  @P3 LDG.E.U16 R26, [R4.64] ;  /* 0x00000006041a3981 */ /* 0x000128000c1e1500 */
[----:B0-----:R-:W3:Y:S04]  /*1edf0*/  LDL R4, [R1+0xeb0] ;  /* 0x000eb00001047983 */ /* 0x001ee80000100800 */
[----:B------:R-:W3:Y:S01]  /*1ee00*/  LDL R5, [R1+0xeb4] ;  /* 0x000eb40001057983 */ /* 0x000ee20000100800 */
[----:B------:R-:W-:Y:S02]  /*1ee10*/  ISETP.GT.AND P4, PT, R3, 0x17, PT ;  /* 0x000000170300780c */ /* 0x000fe40003f84270 */
[----:B--2---:R-:W-:-:S11]  /*1ee20*/  PRMT R20, RZ, 0x7610, R20 ;  /* 0x00007610ff147816 */ /* 0x004fd60000000014 */
[----:B---3--:R-:W-:-:S04]  /*1ee30*/  @P4 LOP3.LUT R5, R5, R4, RZ, 0x3c, !PT ;  /* 0x0000000405054212 */ /* 0x008fc800078e3cff */
[----:B------:R-:W-:-:S04]  /*1ee40*/  @P4 LOP3.LUT R4, R5, R4, RZ, 0x3c, !PT ;  /* 0x0000000405044212 */ /* 0x000fc800078e3cff */
[----:B------:R-:W-:-:S05]  /*1ee50*/  @P4 LOP3.LUT R5, R5, R4, RZ, 0x3c, !PT ;  /* 0x0000000405054212 */ /* 0x000fca00078e3cff */
[----:B------:R-:W2:Y:S04]  /*1ee60*/  @P4 LDG.E.U16 R20, [R4.64] ;  /* 0x0000000604144981 */ /* 0x000ea8000c1e1500 */
[----:B----4-:R-:W-:Y:S04]  /*1ee70*/  STL [R1+0x3fb0], R26 ;  /* 0x003fb01a01007387 */ /* 0x010fe80000100800 */
        /* <DEDUP_REMOVED lines=11> */
[----:B0-----:R-:W4:Y:S04]  /*1ef30*/  LDL R4, [R1+0xea0] ;  /* 0x000ea00001047983 */ /* 0x001f280000100800 */
[----:B------:R-:W4:Y:S01]  /*1ef40*/  LDL R5, [R1+0xea4] ;  /* 0x000ea40001057983 */ /* 0x000f220000100800 */
[----:B------:R-:W-:Y:S02]  /*1ef50*/  ISETP.GT.AND P0, PT, R3, 0x19, PT ;  /* 0x000000190300780c */ /* 0x000fe40003f04270 */
[----:B--2---:R-:W-:Y:S01]  /*1ef60*/  PRMT R20, RZ, 0x7610, R20 ;  /* 0x00007610ff147816 */ /* 0x004fe20000000014 */
[----:B---3--:R-:W-:Y:S10]  /*1ef70*/  STL [R1+0x4060], R14 ;  /* 0x0040600e01007387 */ /* 0x008ff40000100800 */
[----:B----4-:R-:W-:-:S04]  /*1ef80*/  @P0 LOP3.LUT R5, R5, R4, RZ, 0x3c, !PT ;  /* 0x0000000405050212 */ /* 0x010fc800078e3cff */
[----:B------:R-:W-:-:S04]  /*1ef90*/  @P0 LOP3.LUT R4, R5, R4, RZ, 0x3c, !PT ;  /* 0x0000000405040212 */ /* 0x000fc800078e3cff */
[----:B------:R-:W-:-:S05]  /*1efa0*/  @P0 LOP3.LUT R5, R5, R4, RZ, 0x3c, !PT ;  /* 0x0000000405050212 */ /* 0x000fca00078e3cff */
[----:B------:R0:W2:Y:S04]  /*1efb0*/  @P0 LDG.E.U16 R20, [R4.64] ;  /* 0x0000000604140981 */ /* 0x0000a8000c1e1500 */
[----:B0-----:R-:W3:Y:S04]  /*1efc0*/  LDL R4, [R1+0xe98] ;  /* 0x000e980001047983 */ /* 0x001ee80000100800 */
[----:B------:R-:W3:Y:S01]  /*1efd0*/  LDL R5, [R1+0xe9c] ;  /* 0x000e9c0001057983 */ /* 0x000ee20000100800 */
[----:B------:R-:W-:Y:S02]  /*1efe0*/  ISETP.GT.AND P2, PT, R3, 0x1a, PT ;  /* 0x0000001a0300780c */ /* 0x000fe40003f44270 */
[----:B------:R-:W-:-:S11]  /*1eff0*/  PRMT R23, RZ, 0x7610, R23 ;  /* 0x00007610ff177816 */ /* 0x000fd60000000017 */
[----:B---3--:R-:W-:-:S04]  /*1f000*/  @P2 LOP3.LUT R5, R5, R4, RZ, 0x3c, !PT ;  /* 0x0000000405052212 */ /* 0x008fc800078e3cff */
[----:B------:R-:W-:-:S04]  /*1f010*/  @P2 LOP3.LUT R4, R5, R4, RZ, 0x3c, !PT ;  /* 0x0000000405042212 */ /* 0x000fc800078e3cff */
[----:B------:R-:W-:-:S05]  /*1f020*/  @P2 LOP3.LUT R5, R5, R4, RZ, 0x3c, !PT ;  /* 0x0000000405052212 */ /* 0x000fca00078e3cff */
[----:B------:R-:W3:Y:S04]  /*1f030*/  @P2 LDG.E.U16 R23, [R4.64] ;  /* 0x0000000604172981 */ /* 0x000ee8000c1e1500 */
[----:B--2---:R-:W-:Y:S04]  /*1f040*/  STL [R1+0x4048], R20 ;  /* 0x0040481401007387 */ /* 0x004fe80000100800 */
[----:B------:R-:W-:Y:S04]  /*1f050*/  STL [R1+0x404c], R20 ;  /* 0x00404c1401007387 */ /* 0x000fe80000100800 */
[----:B------:R-:W-:Y:S04]  /*1f060*/  STL [R1+0x4050], R20 ;  /* 0x0040501401007387 */ /* 0x000fe80000100800 */
[----:B---3--:R0:W-:Y:S04]  /*1f070*/  STL [R1+0x10], R23 ;  /* 0x0000101701007387 */ /* 0x0081e80000100800 */
[----:B0-----:R-:W2:Y:S04]  /*1f080*/  LDL.LU R23, [R1+0x419c] ;  /* 0x00419c0001177983 */ /* 0x001ea80000300800 */
[----:B------:R-:W3:Y:S04]  /*1f090*/  LDL R4, [R1+0xe90] ;  /* 0x000e900001047983 */ /* 0x000ee80000100800 */
[----:B------:R-:W3:Y:S01]  /*1f0a0*/  LDL R5, [R1+0xe94] ;  /* 0x000e940001057983 */ /* 0x000ee20000100800 */
[----:B------:R-:W-:-:S02]  /*1f0b0*/  ISETP.GT.AND P3, PT, R3, 0x1b, PT ;  /* 0x0000001b0300780c */ /* 0x000fc40003f64270 */
[----:B------:R-:W-:-:S11]  /*1f0c0*/  PRMT R11, RZ, 0x7610, R11 ;  /* 0x00007610ff0b7816 */ /* 0x000fd6000000000b */
        /* <DEDUP_REMOVED lines=43> */
[----:B------:R-:W2:Y:S01]  /*1f380*/  @P2 LDG.E.U16 R13, [R4.64] ;  /* 0x00000006040d2981 */ /* 0x000ea2000c1e1500 */
[----:B------:R-:W-:-:S03]  /*1f390*/  ISETP.GT.AND P3, PT, R3, 0x20, PT ;  /* 0x000000200300780c */ /* 0x000fc60003f64270 */
[----:B--2---:R0:W-:Y:S04]  /*1f3a0*/  STL [R1+0xa0c], R13 ;  /* 0x000a0c0d01007387 */ /* 0x0041e80000100800 */
[----:B0-----:R-:W2:Y:S04]  /*1f3b0*/  LDL.LU R13, [R1+0x4188] ;  /* 0x00418800010d7983 */ /* 0x001ea80000300800 */
[----:B------:R-:W2:Y:S04]  /*1f3c0*/  LDL R4, [R1+0xe68] ;  /* 0x000e680001047983 */ /* 0x000ea80000100800 */
[----:B------:R-:W2:Y:S01]  /*1f3d0*/  LDL R5, [R1+0xe6c] ;  /* 0x000e6c0001057983 */ /* 0x000ea20000100800 */
[----:B------:R-:W-:-:S02]  /*1f3e0*/  PRMT R11, RZ, 0x7610, R11 ;  /* 0x00007610ff0b7816 */ /* 0x000fc4000000000b */
[----:B--2---:R-:W-:-:S04]  /*1f3f0*/  @P3 LOP3.LUT R5, R5, R4, RZ, 0x3c, !PT ;  /* 0x0000000405053212 */ /* 0x004fc800078e3cff */
[----:B------:R-:W-:-:S04]  /*1f400*/  @P3 LOP3.LUT R4, R5, R4, RZ, 0x3c, !PT ;  /* 0x0000000405043212 */ /* 0x000fc800078e3cff */
[----:B------:R-:W-:-:S05]  /*1f410*/  @P3 LOP3.LUT R5, R5, R4, RZ, 0x3c, !PT ;  /* 0x0000000405053212 */ /* 0x000fca00078e3cff */
[----:B------:R0:W2:Y:S04]  /*1f420*/  @P3 LDG.E.U16 R11, [R4.64] ;  /* 0x00000006040b3981 */ /* 0x0000a8000c1e1500 */
[----:B0-----:R-:W3:Y:S04]  /*1f430*/  LDL R4, [R1+0xe60] ;  /* 0x000e600001047983 */ /* 0x001ee80000100800 */
[----:B------:R-:W3:Y:S01]  /*1f440*/  LDL R5, [R1+0xe64] ;  /* 0x000e640001057983 */ /* 0x000ee20000100800 */
[----:B------:R-:W-:Y:S02]  /*1f450*/  ISETP.GT.AND P4, PT, R3, 0x21, PT ;  /* 0x000000210300780c */ /* 0x000fe40003f84270 */
[----:B----4-:R-:W-:Y:S01]  /*1f460*/  PRMT R16, RZ, 0x7610, R16 ;  /* 0x00007610ff107816 */ /* 0x010fe20000000010 */
[----:B--2---:R-:W-:Y:S10]  /*1f470*/  STL [R1+0x405c], R11 ;  /* 0x00405c0b01007387 */ /* 0x004ff40000100800 */
[----:B---3--:R-:W-:-:S04]  /*1f480*/  @P4 LOP3.LUT R5, R5, R4, RZ, 0x3c, !PT ;  /* 0x0000000405054212 */ /* 0x008fc800078e3cff */
[----:B------:R-:W-:-:S04]  /*1f490*/  @P4 LOP3.LUT R4, R5, R4, RZ, 0x3c, !PT ;  /* 0x0000000405044212 */ /* 0x000fc800078e3cff */
[----:B------:R-:W-:-:S05]  /*1f4a0*/  @P4 LOP3.LUT R5, R5, R4, RZ, 0x3c, !PT ;  /* 0x0000000405054212 */ /* 0x000fca00078e3cff */
[----:B------:R0:W2:Y:S04]  /*1f4b0*/  @P4 LDG.E.U16 R16, [R4.64] ;  /* 0x0000000604104981 */ /* 0x0000a8000c1e1500 */
[----:B0-----:R-:W3:Y:S04]  /*1f4c0*/  LDL R4, [R1+0xe58] ;  /* 0x000e580001047983 */ /* 0x001ee80000100800 */
[----:B------:R-:W3:Y:S01]  /*1f4d0*/  LDL R5, [R1+0xe5c] ;  /* 0x000e5c0001057983 */ /* 0x000ee20000100800 */
[----:B------:R-:W-:Y:S02]  /*1f4e0*/  ISETP.GT.AND P1, PT, R3, 0x22, PT ;  /* 0x000000220300780c */ /* 0x000fe40003f24270 */
[----:B------:R-:W-:Y:S01]  /*1f4f0*/  PRMT R23, RZ, 0x7610, R23 ;  /* 0x00007610ff177816 */ /* 0x000fe20000000017 */
[----:B--2---:R-:W-:Y:S10]  /*1f500*/  STL [R1+0x4044], R16 ;  /* 0x0040441001007387 */ /* 0x004ff40000100800 */
[----:B---3--:R-:W-:-:S04]  /*1f510*/  @P1 LOP3.LUT R5, R5, R4, RZ, 0x3c, !PT ;  /* 0x0000000405051212 */ /* 0x008fc800078e3cff */
[----:B------:R-:W-:-:S04]  /*1f520*/  @P1 LOP3.LUT R4, R5, R4, RZ, 0x3c, !PT ;  /* 0x0000000405041212 */ /* 0x000fc800078e3cff */
[----:B------:R-:W-:Y:S01]  /*1f530*/  @P1 LOP3.LUT R5, R5, R4, RZ, 0x3c, !PT ;  /* 0x0000000405051212 */ /* 0x000fe200078e3cff */
[----:B------:R-:W-:Y:S04]  /*1f540*/  STL [R1+0x4054], R16 ;  /* 0x0040541001007387 */ /* 0x000fe80000100800 */
[----:B------:R-:W-:Y:S04]  /*1f550*/  STL [R1+0x4058], R16 ;  /* 0x0040581001007387 */ /* 0x000fe80000100800 */
[----:B------:R0:W2:Y:S04]  /*1f560*/  @P1 LDG.E.U16 R23, [R4.64] ;  /* 0x0000000604171981 */ /* 0x0000a8000c1e1500 */
[----:B0-----:R-:W3:Y:S04]  /*1f570*/  LDL R4, [R1+0xe50] ;  /* 0x000e500001047983 */ /* 0x001ee80000100800 */
[----:B------:R-:W3:Y:S01]  /*1f580*/  LDL R5, [R1+0xe54] ;  /* 0x000e540001057983 */ /* 0x000ee20000100800 */
[----:B------:R-:W-:-:S02]  /*1f590*/  ISETP.GT.AND P0, PT, R3, 0x23, PT ;  /* 0x000000230300780c */ /* 0x000fc40003f04270 */
[----:B------:R-:W-:-:S11]  /*1f5a0*/  PRMT R19, RZ, 0x7610, R19 ;  /* 0x00007610ff137816 */ /* 0x000fd60000000013 */
        /* <DEDUP_REMOVED lines=26> */
[----:B0-----:R-:W2:Y:S04]  /*1f750*/  LDL R4, [R1+0xe38] ;  /* 0x000e380001047983 */ /* 0x001ea80000100800 */
[----:B------:R-:W2:Y:S01]  /*1f760*/  LDL R5, [R1+0xe3c] ;  /* 0x000e3c0001057983 */ /* 0x000ea20000100800 */
[----:B------:R-:W-:Y:S02]  /*1f770*/  ISETP.GT.AND P4, PT, R3, 0x26, PT ;  /* 0x000000260300780c */ /* 0x000fe40003f84270 */
[----:B------:R-:W-:-:S11]  /*1f780*/  PRMT R10, RZ, 0x7610, R10 ;  /* 0x00007610ff0a7816 */ /* 0x000fd6000000000a */
[----:B--2---:R-:W-:-:S04]  /*1f790*/  @P4 LOP3.LUT R5, R5, R4, RZ, 0x3c, !PT ;  /* 0x0000000405054212 */ /* 0x004fc800078e3cff */
[----:B------:R-:W-:-:S04]  /*1f7a0*/  @P4 LOP3.LUT R4, R5, R4, RZ, 0x3c, !PT ;  /* 0x0000000405044212 */ /* 0x000fc800078e3cff */
[----:B------:R-:W-:-:S05]  /*1f7b0*/  @P4 LOP3.LUT R5, R5, R4, RZ, 0x3c, !PT ;  /* 0x0000000405054212 */ /* 0x000fca00078e3cff */
[----:B------:R-:W2:Y:S04]  /*1f7c0*/  @P4 LDG.E.U16 R10, [R4.64] ;  /* 0x00000006040a4981 */ /* 0x000ea8000c1e1500 */
[----:B----4-:R-:W-:Y:S04]  /*1f7d0*/  STL [R1+0x3fb8], R26 ;  /* 0x003fb81a01007387 */ /* 0x010fe80000100800 */
[----:B------:R-:W-:Y:S04]  /*1f7e0*/  STL [R1+0x4030], R26 ;  /* 0x0040301a01007387 */ /* 0x000fe80000100800 */
[----:B------:R-:W-:Y:S04]  /*1f7f0*/  STL [R1+0x4034], R26 ;  /* 0x0040341a01007387 */ /* 0x000fe80000100800 */
[----:B------:R-:W-:Y:S04]  /*1f800*/  STL [R1+0x4038], R26 ;  /* 0x0040381a01007387 */ /* 0x000fe80000100800 */
[----:B--2---:R0:W-:Y:S04]  /*1f810*/  STL [R1+0x9ec], R10 ;  /* 0x0009ec0a01007387 */ /* 0x0041e80000100800 */
[----:B0-----:R-:W2:Y:S04]  /*1f820*/  LDL.LU R10, [R1+0x417c] ;  /* 0x00417c00010a7983 */ /* 0x001ea80000300800 */
[----:B------:R-:W4:Y:S04]  /*1f830*/  LDL R4, [R1+0xe30] ;  /* 0x000e300001047983 */ /* 0x000f280000100800 */
[----:B------:R-:W4:Y:S01]  /*1f840*/  LDL R5, [R1+0xe34] ;  /* 0x000e340001057983 */ /* 0x000f220000100800 */
[----:B------:R-:W-:-:S02]  /*1f850*/  ISETP.GT.AND P1, PT, R3, 0x27, PT ;  /* 0x000000270300780c */ /* 0x000fc40003f24270 */
[----:B------:R-:W-:-:S11]  /*1f860*/  PRMT R15, RZ, 0x7610, R15 ;  /* 0x00007610ff0f7816 */ /* 0x000fd6000000000f */
        /* <DEDUP_REMOVED lines=17> */
[----:B------:R-:W-:-:S11]  /*1f980*/  PRMT R13, RZ, 0x7610, R13 ;  /* 0x00007610ff0d7816 */ /* 0x000fd6000000000d */
[----:B--2---:R-:W-:-:S04]  /*1f990*/  @P2 LOP3.LUT R5, R5, R4, RZ, 0x3c, !PT ;  /* 0x0000000405052212 */ /* 0x004fc800078e3cff */
        /* <DEDUP_REMOVED lines=20> */
[----:B--2---:R-:W-:Y:S01]  /*1fae0*/  STL [R1+0x403c], R19 ;  /* 0x00403c1301007387 */ /* 0x004fe20000100800 */
        /* <DEDUP_REMOVED lines=58> */
[----:B0-----:R-:W2:Y:S04]  /*1fe90*/  LDL R4, [R1+0xdd8] ;  /* 0x000dd80001047983 */ /* 0x001ea80000100800 */
[----:B------:R-:W2:Y:S01]  /*1fea0*/  LDL R5, [R1+0xddc] ;  /* 0x000ddc0001057983 */ /* 0x000ea20000100800 */
[----:B------:R-:W-:Y:S02]  /*1feb0*/  ISETP.GT.AND P1, PT, R3, 0x32, PT ;  /* 0x000000320300780c */ /* 0x000fe40003f24270 */
[----:B----4-:R-:W-:-:S11]  /*1fec0*/  PRMT R15, RZ, 0x7610, R15 ;  /* 0x00007610ff0f7816 */ /* 0x010fd6000000000f */
[----:B--2---:R-:W-:-:S04]  /*1fed0*/  @P1 LOP3.LUT R5, R5, R4, RZ, 0x3c, !PT ;  /* 0x0000000405051212 */ /* 0x004fc800078e3cff */
[----:B------:R-:W-:-:S04]  /*1fee0*/  @P1 LOP3.LUT R4, R5, R4, RZ, 0x3c, !PT ;  /* 0x0000000405041212 */ /* 0x000fc800078e3cff */
[----:B------:R-:W-:-:S05]  /*1fef0*/  @P1 LOP3.LUT R5, R5, R4, RZ, 0x3c, !PT ;  /* 0x0000000405051212 */ /* 0x000fca00078e3cff */
[----:B------:R0:W2:Y:S04]  /*1ff00*/  @P1 LDG.E.U16 R15, [R4.64] ;  /* 0x00000006040f1981 */ /* 0x0000a8000c1e1500 */
[----:B0-----:R-:W4:Y:S04]  /*1ff10*/  LDL R4, [R1+0xdd0] ;  /* 0x000dd00001047983 */ /* 0x001f280000100800 */
[----:B------:R-:W4:Y:S01]  /*1ff20*/  LDL R5, [R1+0xdd4] ;  /* 0x000dd40001057983 */ /* 0x000f220000100800 */
[----:B------:R-:W-:Y:S02]  /*1ff30*/  ISETP.GT.AND P0, PT, R3, 0x33, PT ;  /* 0x000000330300780c */ /* 0x000fe40003f04270 */
[----:B------:R-:W-:-:S11]  /*1ff40*/  PRMT R21, RZ, 0x7610, R21 ;  /* 0x00007610ff157816 */ /* 0x000fd60000000015 */
        /* <DEDUP_REMOVED lines=27> */
[----:B------:R-:W-:Y:S01]  /*20100*/  PRMT R24, RZ, 0x7610, R24 ;  /* 0x00007610ff187816 */ /* 0x000fe20000000018 */
[----:B----4-:R-:W-:Y:S10]  /*20110*/  STL [R1+0x3fc4], R29 ;  /* 0x003fc41d01007387 */ /* 0x010ff40000100800 */
[----:B--2---:R-:W-:-:S04]  /*20120*/  @P1 LOP3.LUT R5, R5, R4, RZ, 0x3c, !PT ;  /* 0x0000000405051212 */ /* 0x004fc800078e3cff */
[C---:B------:R-:W-:Y:S01]  /*20130*/  @P1 LOP3.LUT R4, R5.reuse, R4, RZ, 0x3c, !PT ;  /* 0x0000000405041212 */ /* 0x040fe200078e3cff */
[----:B------:R-:W-:Y:S03]  /*20140*/  STL [R1+0x3fc8], R29 ;  /* 0x003fc81d01007387 */ /* 0x000fe60000100800 */
[----:B------:R-:W-:Y:S01]  /*20150*/  @P1 LOP3.LUT R5, R5, R4, RZ, 0x3c, !PT ;  /* 0x0000000405051212 */ /* 0x000fe200078e3cff */
[----:B------:R-:W-:Y:S04]  /*20160*/  STL [R1+0x400c], R29 ;  /* 0x00400c1d01007387 */ /* 0x000fe80000100800 */
[----:B------:R-:W-:Y:S04]  /*20170*/  STL [R1+0x4010], R29 ;  /* 0x0040101d01007387 */ /* 0x000fe80000100800 */
[----:B------:R0:W2:Y:S04]  /*20180*/  @P1 LDG.E.U16 R24, [R4.64] ;  /* 0x0000000604181981 */ /* 0x0000a8000c1e1500 */
[----:B0-----:R-:W4:Y:S04]  /*20190*/  LDL R4, [R1+0xdb0] ;  /* 0x000db00001047983 */ /* 0x001f280000100800 */
[----:B------:R-:W4:Y:S01]  /*201a0*/  LDL R5, [R1+0xdb4] ;  /* 0x000db40001057983 */ /* 0x000f220000100800 */
[----:B------:R-:W-:-:S02]  /*201b0*/  ISETP.GT.AND P0, PT, R3, 0x37, PT ;  /* 0x000000370300780c */ /* 0x000fc40003f04270 */
[----:B------:R-:W-:Y:S01]  /*201c0*/  PRMT R0, RZ, 0x7610, R0 ;  /* 0x00007610ff007816 */ /* 0x000fe20000000000 */
[----:B--2---:R0:W-:Y:S01]  /*201d0*/  STL [R1+0x990], R24 ;  /* 0x0009901801007387 */ /* 0x0041e20000100800 */
[----:B------:R-:W-:Y:S02]  /*201e0*/  ISETP.GT.AND P1, PT, R3, 0x38, PT ;  /* 0x000000380300780c */ /* 0x000fe40003f24270 */
[----:B---3--:R-:W-:Y:S01]  /*201f0*/  PRMT R6, RZ, 0x7610, R6 ;  /* 0x00007610ff067816 */ /* 0x008fe20000000006 */
[----:B0-----:R-:W2:Y:S06]  /*20200*/  LDL R24, [R1+0xda4] ;  /* 0x000da40001187983 */ /* 0x001eac0000100800 */
[----:B----4-:R-:W-:-:S04]  /*20210*/  @P0 LOP3.LUT R5, R5, R4, RZ, 0x3c, !PT ;  /* 0x0000000405050212 */ /* 0x010fc800078e3cff */
[----:B------:R-:W-:-:S04]  /*20220*/  @P0 LOP3.LUT R4, R5, R4, RZ, 0x3c, !PT ;  /* 0x0000000405040212 */ /* 0x000fc800078e3cff */
[----:B------:R-:W-:-:S05]  /*20230*/  @P0 LOP3.LUT R5, R5, R4, RZ, 0x3c, !PT ;  /* 0x0000000405050212 */ /* 0x000fca00078e3cff */
[----:B------:R0:W3:Y:S04]  /*20240*/  @P0 LDG.E.U16 R0, [R4.64] ;  /* 0x0000000604000981 */ /* 0x0000e8000c1e1500 */
[----:B0-----:R-:W4:Y:S04]  /*20250*/  LDL R4, [R1+0xda8] ;  /* 0x000da80001047983 */ /* 0x001f280000100800 */
[----:B------:R-:W4:Y:S04]  /*20260*/  LDL R5, [R1+0xdac] ;  /* 0x000dac0001057983 */ /* 0x000f280000100800 */
[----:B---3--:R-:W-:Y:S04]  /*20270*/  STL [R1+0x3f8c], R0 ;  /* 0x003f8c0001007387 */ /* 0x008fe80000100800 */
[----:B------:R-:W-:Y:S01]  /*20280*/  STL [R1+0x3fcc], R0 ;  /* 0x003fcc0001007387 */ /* 0x000fe20000100800 */
[----:B----4-:R-:W-:-:S04]  /*20290*/  @P1 LOP3.LUT R5, R5, R4, RZ, 0x3c, !PT ;  /* 0x0000000405051212 */ /* 0x010fc800078e3cff */
[C---:B------:R-:W-:Y:S01]  /*202a0*/  @P1 LOP3.LUT R4, R5.reuse, R4, RZ, 0x3c, !PT ;  /* 0x0000000405041212 */ /* 0x040fe200078e3cff */
[----:B------:R-:W-:Y:S03]  /*202b0*/  STL [R1+0x3fd0], R0 ;  /* 0x003fd00001007387 */ /* 0x000fe60000100800 */
[----:B------:R-:W-:Y:S01]  /*202c0*/  @P1 LOP3.LUT R5, R5, R4, RZ, 0x3c, !PT ;  /* 0x0000000405051212 */ /* 0x000fe200078e3cff */
[----:B------:R-:W-:Y:S04]  /*202d0*/  STL [R1+0x3ffc], R0 ;  /* 0x003ffc0001007387 */ /* 0x000fe80000100800 */
[----:B------:R-:W-:Y:S04]  /*202e0*/  STL [R1+0x4000], R0 ;  /* 0x0040000001007387 */ /* 0x000fe80000100800 */
[----:B------:R-:W-:Y:S04]  /*202f0*/  STL [R1+0x4014], R0 ;  /* 0x0040140001007387 */ /* 0x000fe80000100800 */
[----:B------:R-:W-:Y:S04]  /*20300*/  STL [R1+0x4018], R0 ;  /* 0x0040180001007387 */ /* 0x000fe80000100800 */
[----:B------:R0:W3:Y:S04]  /*20310*/  @P1 LDG.E.U16 R6, [R4.64] ;  /* 0x0000000604061981 */ /* 0x0000e8000c1e1500 */
[----:B0-----:R-:W4:Y:S01]  /*20320*/  LDL R5, [R1+0xda0] ;  /* 0x000da00001057983 */ /* 0x001f220000100800 */
[----:B------:R-:W-:-:S02]  /*20330*/  ISETP.GT.AND P0, PT, R3, 0x39, PT ;  /* 0x000000390300780c */ /* 0x000fc40003f04270 */
[----:B------:R-:W-:-:S11]  /*20340*/  PRMT R8, RZ, 0x7610, R8 ;  /* 0x00007610ff087816 */ /* 0x000fd60000000008 */
[----:B--2---:R-:W-:Y:S01]  /*20350*/  @P0 IMAD.MOV.U32 R4, RZ, RZ, R24 ;  /* 0x000000ffff040224 */ /* 0x004fe200078e0018 */
[----:B------:R-:W-:Y:S01]  /*20360*/  ISETP.GT.AND P1, PT, R3, 0x3a, PT ;  /* 0x0000003a0300780c */ /* 0x000fe20003f24270 */
[----:B------:R-:W2:Y:S04]  /*20370*/  LDL R24, [R1+0xd84] ;  /* 0x000d840001187983 */ /* 0x000ea80000100800 */
[----:B----4-:R0:W4:Y:S04]  /*20380*/  @P0 LDG.E.U16 R8, [R4.64] ;  /* 0x0000000604080981 */ /* 0x010128000c1e1500 */
[----:B0-----:R-:W2:Y:S04]  /*20390*/  LDL R4, [R1+0xd98] ;  /* 0x000d980001047983 */ /* 0x001ea80000100800 */
        /* <DEDUP_REMOVED lines=26> */
[----:B---3--:R0:W-:Y:S04]  /*20540*/  STL [R1], R25 ;  /* 0x0000001901007387 */ /* 0x0081e80000100800 */
[----:B0-----:R-:W2:Y:S04]  /*20550*/  LDL.LU R25, [R1+0x4160] ;  /* 0x0041600001197983 */ /* 0x001ea80000300800 */
[----:B------:R-:W3:Y:S02]  /*20560*/  LDL R5, [R1+0xd80] ;  /* 0x000d800001057983 */ /* 0x000ee40000100800 */
[----:B------:R-:W-:-:S02]  /*20570*/  @P0 IMAD.MOV.U32 R4, RZ, RZ, R24 ;  /* 0x000000ffff040224 */ /* 0x000fc400078e0018 */
[----:B------:R-:W0:Y:S01]  /*20580*/  S2R R24, SR_TID.X ;  /* 0x0000000000187919 */ /* 0x000e220000002100 */
[----:B--2---:R-:W-:-:S06]  /*20590*/  PRMT R25, RZ, 0x7610, R25 ;  /* 0x00007610ff197816 */ /* 0x004fcc0000000019 */
[----:B---3--:R1:W2:Y:S04]  /*205a0*/  @P0 LDG.E.U16 R25, [R4.64] ;  /* 0x0000000604190981 */ /* 0x0082a8000c1e1500 */
[----:B-1----:R-:W3:Y:S04]  /*205b0*/  LDL R4, [R1+0xd78] ;  /* 0x000d780001047983 */ /* 0x002ee80000100800 */
[----:B------:R-:W3:Y:S01]  /*205c0*/  LDL R5, [R1+0xd7c] ;  /* 0x000d7c0001057983 */ /* 0x000ee20000100800 */
[----:B------:R-:W-:Y:S02]  /*205d0*/  ISETP.GT.AND P1, PT, R3, 0x3e, PT ;  /* 0x0000003e0300780c */ /* 0x000fe40003f24270 */
[----:B0-----:R-:W-:-:S02]  /*205e0*/  LOP3.LUT R24, R24, 0x3f, RZ, 0xc0, !PT ;  /* 0x0000003f18187812 */ /* 0x001fc400078ec0ff */
[----:B------:R-:W-:Y:S02]  /*205f0*/  ISETP.GT.AND P2, PT, R3, 0x3f, PT ;  /* 0x0000003f0300780c */ /* 0x000fe40003f44270 */
[----:B------:R-:W-:Y:S02]  /*20600*/  ISETP.GE.AND P0, PT, R24, R3, PT ;  /* 0x000000031800720c */ /* 0x000fe40003f06270 */
[----:B------:R-:W-:Y:S01]  /*20610*/  PRMT R3, RZ, 0x7610, R3 ;  /* 0x00007610ff037816 */ /* 0x000fe20000000003 */
[----:B--2---:R-:W-:Y:S04]  /*20620*/  STL [R1+0x3fd4], R25 ;  /* 0x003fd41901007387 */ /* 0x004fe80000100800 */
[----:B---3--:R-:W-:-:S04]  /*20630*/  @P1 LOP3.LUT R5, R5, R4, RZ, 0x3c, !PT ;  /* 0x0000000405051212 */ /* 0x008fc800078e3cff */
[----:B------:R-:W-:-:S04]  /*20640*/  @P1 LOP3.LUT R4, R5, R4, RZ, 0x3c, !PT ;  /* 0x0000000405041212 */ /* 0x000fc800078e3cff */
[----:B------:R-:W-:Y:S01]  /*20650*/  @P1 LOP3.LUT R5, R5, R4, RZ, 0x3c, !PT ;  /* 0x0000000405051212 */ /* 0x000fe200078e3cff */
[----:B------:R-:W-:Y:S04]  /*20660*/  STL [R1+0x3fd8], R25 ;  /* 0x003fd81901007387 */ /* 0x000fe80000100800 */
[----:B------:R-:W2:Y:S04]  /*20670*/  LDL.LU R24, [R1+0x415c] ;  /* 0x00415c0001187983 */ /* 0x000ea80000300800 */
[----:B------:R0:W3:Y:S04]  /*20680*/  @P1 LDG.E.U16 R3, [R4.64] ;  /* 0x0000000604031981 */ /* 0x0000e8000c1e1500 */
[----:B0-----:R-:W3:Y:S04]  /*20690*/  LDL R4, [R1+0xd70] ;  /* 0x000d700001047983 */ /* 0x001ee80000100800 */
[----:B------:R-:W3:Y:S01]  /*206a0*/  LDL R5, [R1+0xd74] ;  /* 0x000d740001057983 */ /* 0x000ee20000100800 */
[----:B--2---:R-:W-:-:S02]  /*206b0*/  PRMT R24, RZ, 0x7610, R24 ;  /* 0x00007610ff187816 */ /* 0x004fc40000000018 */
[----:B---3--:R-:W-:-:S04]  /*206c0*/  @P2 LOP3.LUT R5, R5, R4, RZ, 0x3c, !PT ;  /* 0x0000000405052212 */ /* 0x008fc800078e3cff */
[----:B------:R-:W-:-:S04]  /*206d0*/  @P2 LOP3.LUT R4, R5, R4, RZ, 0x3c, !PT ;  /* 0x0000000405042212 */ /* 0x000fc800078e3cff */
[----:B------:R-:W-:-:S05]  /*206e0*/  @P2 LOP3.LUT R5, R5, R4, RZ, 0x3c, !PT ;  /* 0x0000000405052212 */ /* 0x000fca00078e3cff */
[----:B------:R-:W2:Y:S04]  /*206f0*/  @P2 LDG.E.U16 R24, [R4.64] ;  /* 0x0000000604182981 */ /* 0x000ea8000c1e1500 */
[----:B------:R-:W-:Y:S04]  /*20700*/  STL [R1+0x3fdc], R3 ;  /* 0x003fdc0301007387 */ /* 0x000fe80000100800 */
[----:B------:R-:W-:Y:S06]  /*20710*/  BAR.SYNC.DEFER_BLOCKING 0x0 ;  /* 0x0000000000007b1d */ /* 0x000fec0000010000 */
[----:B--2---:R0:W-:Y:S04]  /*20720*/  STL [R1+0x9a8], R24 ;  /* 0x0009a81801007387 */ /* 0x0041e80000100800 */
[----:B0-----:R-:W2:Y:S04]  /*20730*/  LDL.LU R24, [R1+0x4158] ;  /* 0x0041580001187983 */ /* 0x001ea80000300800 */
[----:B------:R-:W3:Y:S04]  /*20740*/  LDL R4, [R1+0x175c] ;  /* 0x00175c0001047983 */ /* 0x000ee80000100800 */
[----:B------:R-:W3:Y:S01]  /*20750*/  LDL R5, [R1+0x1760] ;  /* 0x0017600001057983 */ /* 0x000ee20000100800 */
[----:B--2---:R-:W-:-:S02]  /*20760*/  PRMT R24, RZ, 0x7610, R24 ;  /* 0x00007610ff187816 */ /* 0x004fc40000000018 */
[----:B---3--:R-:W-:-:S04]  /*20770*/  @!P0 LOP3.LUT R5, R5, R4, RZ, 0x3c, !PT ;  /* 0x0000000405058212 */ /* 0x008fc800078e3cff */
[----:B------:R-:W-:-:S04]  /*20780*/  @!P0 LOP3.LUT R4, R5, R4, RZ, 0x3c, !PT ;  /* 0x0000000405048212 */ /* 0x000fc800078e3cff */
[----:B------:R-:W-:-:S05]  /*20790*/  @!P0 LOP3.LUT R5, R5, R4, RZ, 0x3c, !PT ;  /* 0x0000000405058212 */ /* 0x000fca00078e3cff */
[----:B------:R-:W2:Y:S04]  /*207a0*/  @!P0 LDG.E.U16 R24, [R4.64] ;  /* 0x0000000604188981 */ /* 0x000ea8000c1e1500 */
        /* <DEDUP_REMOVED lines=454> */
[----:B------:R-:W-:-:S02]  /*22410*/  PRMT R27, RZ, 0x7610, R27 ;  /* 0x00007610ff1b7816 */ /* 0x000fc4000000001b */
[----:B---3--:R-:W-:-:S04]  /*22420*/  @!P0 LOP3.LUT R5, R5, R4, RZ, 0x3c, !PT ;  /* 0x0000000405058212 */ /* 0x008fc800078e3cff */
[----:B------:R-:W-:-:S04]  /*22430*/  @!P0 LOP3.LUT R4, R5, R4, RZ, 0x3c, !PT ;  /* 0x0000000405048212 */ /* 0x000fc800078e3cff */
[----:B------:R-:W-:-:S05]  /*22440*/  @!P0 LOP3.LUT R5, R5, R4, RZ, 0x3c, !PT ;  /* 0x0000000405058212 */ /* 0x000fca00078e3cff */
[----:B------:R0:W3:Y:S04]  /*22450*/  @!P0 LDG.E.U16 R27, [R4.64] ;  /* 0x00000006041b8981 */ /* 0x0000e8000c1e1500 */
[----:B0-----:R-:W3:Y:S04]  /*22460*/  LDL R4, [R1+0x10fc] ;  /* 0x0010fc0001047983 */ /* 0x001ee80000100800 */
[----:B------:R-:W3:Y:S01]  /*22470*/  LDL R5, [R1+0x1100] ;  /* 0x0011000001057983 */ /* 0x000ee20000100800 */
[----:B--2---:R-:W-:Y:S02]  /*22480*/  PRMT R24, RZ, 0x7610, R24 ;  /* 0x00007610ff187816 */ /* 0x004fe40000000018 */
[----:B---3--:R-:W-:-:S04]  /*22490*/  @!P0 LOP3.LUT R5, R5, R4, RZ, 0x3c, !PT ;  /* 0x0000000405058212 */ /* 0x008fc800078e3cff */
[----:B------:R-:W-:-:S04]  /*224a0*/  @!P0 LOP3.LUT R4, R5, R4, RZ, 0x3c, !PT ;  /* 0x0000000405048212 */ /* 0x000fc800078e3cff */
[----:B------:R-:W-:-:S05]  /*224b0*/  @!P0 LOP3.LUT R5, R5, R4, RZ, 0x3c, !PT ;  /* 0x0000000405058212 */ /* 0x000fca00078e3cff */
[----:B------:R-:W2:Y:S04]  /*224c0*/  @!P0 LDG.E.U16 R24, [R4.64] ;  /* 0x0000000604188981 */ /* 0x000ea8000c1e1500 */
[----:B------:R0:W-:Y:S04]  /*224d0*/  STL [R1+0x590], R27 ;  /* 0x0005901b01007387 */ /* 0x0001e80000100800 */
[----:B0-----:R-:W3:Y:S04]  /*224e0*/  LDL R27, [R1+0x1060] ;  /* 0x00106000011b7983 */ /* 0x001ee80000100800 */
        /* <DEDUP_REMOVED lines=35> */
[----:B------:R0:W2:Y:S04]  /*22720*/  @!P0 LDG.E.U16 R24, [R4.64] ;  /* 0x0000000604188981 */ /* 0x0000a8000c1e1500 */
[----:B0-----:R-:W3:Y:S01]  /*22730*/  LDL R5, [R1+0x105c] ;  /* 0x00105c0001057983 */ /* 0x001ee20000100800 */
[----:B------:R-:W-:Y:S01]  /*22740*/  PRMT R22, RZ, 0x7610, R22 ;  /* 0x00007610ff167816 */ /* 0x000fe20000000016 */
[----:B------:R-:W-:Y:S02]  /*22750*/  @!P0 IMAD.MOV.U32 R4, RZ, RZ, R27 ;  /* 0x000000ffff048224 */ /* 0x000fe400078e001b */
[----:B--2---:R0:W-:Y:S01]  /*22760*/  STL [R1+0x1cc], R24 ;  /* 0x0001cc1801007387 */ /* 0x0041e20000100800 */
[----:B------:R-:W-:-:S03]  /*22770*/  PRMT R2, RZ, 0x7610, R2 ;  /* 0x00007610ff027816 */ /* 0x000fc60000000002 */
[----:B------:R-:W2:Y:S04]  /*22780*/  LDL R27, [R1+0xfc0] ;  /* 0x000fc000011b7983 */ /* 0x000ea80000100800 */
[----:B---3--:R1:W3:Y:S04]  /*22790*/  @!P0 LDG.E.U16 R22, [R4.64] ;  /* 0x0000000604168981 */ /* 0x0082e8000c1e1500 */
[----:B0-----:R-:W2:Y:S04]  /*227a0*/  LDL R24, [R1+0xfe0] ;  /* 0x000fe00001187983 */ /* 0x001ea80000100800 */
[----:B-1----:R-:W2:Y:S04]  /*227b0*/  LDL R4, [R1+0x103c] ;  /* 0x00103c0001047983 */ /* 0x002ea80000100800 */
[----:B------:R-:W2:Y:S02]  /*227c0*/  LDL R5, [R1+0x1040] ;  /* 0x0010400001057983 */ /* 0x000ea40000100800 */
[----:B--2---:R-:W-:-:S04]  /*227d0*/  @!P0 LOP3.LUT R5, R5, R4, RZ, 0x3c, !PT ;  /* 0x0000000405058212 */ /* 0x004fc800078e3cff */
[----:B------:R-:W-:-:S04]  /*227e0*/  @!P0 LOP3.LUT R4, R5, R4, RZ, 0x3c, !PT ;  /* 0x0000000405048212 */ /* 0x000fc800078e3cff */
[----:B------:R-:W-:-:S05]  /*227f0*/  @!P0 LOP3.LUT R5, R5, R4, RZ, 0x3c, !PT ;  /* 0x0000000405058212 */ /* 0x000fca00078e3cff */
[----:B------:R-:W2:Y:S04]  /*22800*/  @!P0 LDG.E.U16 R2, [R4.64] ;  /* 0x0000000604028981 */ /* 0x000ea8000c1e1500 */
[----:B---3--:R0:W-:Y:S04]  /*22810*/  STL [R1+0x1c8], R22 ;  /* 0x0001c81601007387 */ /* 0x0081e80000100800 */
[----:B0-----:R-:W3:Y:S04]  /*22820*/  LDL.LU R22, [R1+0x8] ;  /* 0x0000080001167983 */ /* 0x001ee80000300800 */
        /* <DEDUP_REMOVED lines=21> */
[----:B--2---:R0:W-:Y:S04]  /*22980*/  STL [R1+0x1bc], R2 ;  /* 0x0001bc0201007387 */ /* 0x0041e80000100800 */
[----:B---3--:R1:W2:Y:S04]  /*22990*/  @!P0 LDG.E.U16 R28, [R4.64] ;  /* 0x00000006041c8981 */ /* 0x0082a8000c1e1500 */
[----:B-1----:R-:W3:Y:S04]  /*229a0*/  LDL R5, [R1+0xfbc] ;  /* 0x000fbc0001057983 */ /* 0x002ee80000100800 */
[----:B0-----:R-:W0:Y:S01]  /*229b0*/  S2R R2, SR_TID.X ;  /* 0x0000000000027919 */ /* 0x001e220000002100 */
[----:B------:R-:W-:Y:S01]  /*229c0*/  PRMT R20, RZ, 0x7610, R20 ;  /* 0x00007610ff147816 */ /* 0x000fe20000000014 */
[----:B------:R-:W-:-:S02]  /*229d0*/  @!P0 IMAD.MOV.U32 R4, RZ, RZ, R27 ;  /* 0x000000ffff048224 */ /* 0x000fc400078e001b */
[----:B--2---:R1:W-:Y:S04]  /*229e0*/  STL [R1+0x3f84], R28 ;  /* 0x003f841c01007387 */ /* 0x0043e80000100800 */
[----:B0-----:R-:W-:Y:S01]  /*229f0*/  STL [R1+0x3fe4], R2 ;  /* 0x003fe40201007387 */ /* 0x001fe20000100800 */
[----:B------:R-:W-:Y:S02]  /*22a00*/  PRMT R17, RZ, 0x7610, R17 ;  /* 0x00007610ff117816 */ /* 0x000fe40000000011 */
[----:B------:R-:W-:Y:S01]  /*22a10*/  LOP3.LUT R24, R2, 0x7f, RZ, 0xc0, !PT ;  /* 0x0000007f02187812 */ /* 0x000fe200078ec0ff */
[----:B------:R-:W2:Y:S04]  /*22a20*/  LDL R27, [R1+0xf6c] ;  /* 0x000f6c00011b7983 */ /* 0x000ea80000100800 */
[----:B---3--:R0:W3:Y:S04]  /*22a30*/  @!P0 LDG.E.U16 R20, [R4.64] ;  /* 0x0000000604148981 */ /* 0x0080e8000c1e1500 */
[----:B0-----:R-:W2:Y:S04]  /*22a40*/  LDL R4, [R1+0xf9c] ;  /* 0x000f9c0001047983 */ /* 0x001ea80000100800 */
[----:B------:R-:W2:Y:S02]  /*22a50*/  LDL R5, [R1+0xfa0] ;  /* 0x000fa00001057983 */ /* 0x000ea40000100800 */
[----:B--2---:R-:W-:-:S04]  /*22a60*/  @!P0 LOP3.LUT R5, R5, R4, RZ, 0x3c, !PT ;  /* 0x0000000405058212 */ /* 0x004fc800078e3cff */
[----:B------:R-:W-:-:S04]  /*22a70*/  @!P0 LOP3.LUT R4, R5, R4, RZ, 0x3c, !PT ;  /* 0x0000000405048212 */ /* 0x000fc800078e3cff */
[----:B------:R-:W-:-:S05]  /*22a80*/  @!P0 LOP3.LUT R5, R5, R4, RZ, 0x3c, !PT ;  /* 0x0000000405058212 */ /* 0x000fca00078e3cff */
[----:B------:R-:W2:Y:S04]  /*22a90*/  @!P0 LDG.E.U16 R17, [R4.64] ;  /* 0x0000000604118981 */ /* 0x000ea8000c1e1500 */
[----:B---3--:R0:W-:Y:S01]  /*22aa0*/  STL [R1+0x1b4], R20 ;  /* 0x0001b41401007387 */ /* 0x0081e20000100800 */
[----:B-1----:R-:W-:-:S03]  /*22ab0*/  IMAD.SHL.U32 R28, R24, 0x2, RZ ;  /* 0x00000002181c7824 */ /* 0x002fc600078e00ff */
[----:B0-----:R-:W3:Y:S04]  /*22ac0*/  LDL R20, [R1+0x174c] ;  /* 0x00174c0001147983 */ /* 0x001ee80000100800 */
[----:B------:R-:W-:Y:S04]  /*22ad0*/  STL [R1+0x3fe0], R24 ;  /* 0x003fe01801007387 */ /* 0x000fe80000100800 */
[----:B------:R-:W-:Y:S04]  /*22ae0*/  STL [R1+0x3fe8], R24 ;  /* 0x003fe81801007387 */ /* 0x000fe80000100800 */
[----:B------:R-:W-:Y:S04]  /*22af0*/  STL [R1+0x3fec], R24 ;  /* 0x003fec1801007387 */ /* 0x000fe80000100800 */
[----:B------:R-:W-:Y:S04]  /*22b00*/  STS.U16 [R28+0x10000], R22 ;  /* 0x010000161c007388 */ /* 0x000fe80000000400 */
[----:B--2---:R0:W-:Y:S04]  /*22b10*/  STL [R1+0x1b0], R17 ;  /* 0x0001b01101007387 */ /* 0x0041e80000100800 */
[----:B0-----:R-:W2:Y:S04]  /*22b20*/  LDL.LU R17, [R1+0x4070] ;  /* 0x0040700001117983 */ /* 0x001ea80000300800 */
[----:B------:R-:W2:Y:S04]  /*22b30*/  LDL R4, [R1+0xf7c] ;  /* 0x000f7c0001047983 */ /* 0x000ea80000100800 */
[----:B------:R-:W2:Y:S04]  /*22b40*/  LDL R5, [R1+0xf80] ;  /* 0x000f800001057983 */ /* 0x000ea80000100800 */
[----:B------:R-:W3:Y:S01]  /*22b50*/  LDL.LU R22, [R1+0x406c] ;  /* 0x00406c0001167983 */ /* 0x000ee20000300800 */
[----:B--2---:R-:W-:-:S04]  /*22b60*/  @!P0 LOP3.LUT R5, R5, R4, RZ, 0x3c, !PT ;  /* 0x0000000405058212 */ /* 0x004fc800078e3cff */
[C---:B------:R-:W-:Y:S02]  /*22b70*/  @!P0 LOP3.LUT R4, R5.reuse, R4, RZ, 0x3c, !PT ;  /* 0x0000000405048212 */ /* 0x040fe400078e3cff */
[----:B---3--:R-:W-:Y:S02]  /*22b80*/  PRMT R22, RZ, 0x7610, R22 ;  /* 0x00007610ff167816 */ /* 0x008fe40000000016 */
[----:B------:R-:W-:-:S05]  /*22b90*/  @!P0 LOP3.LUT R5, R5, R4, RZ, 0x3c, !PT ;  /* 0x0000000405058212 */ /* 0x000fca00078e3cff */
[----:B------:R0:W2:Y:S01]  /*22ba0*/  @!P0 LDG.E.U16 R22, [R4.64] ;  /* 0x0000000604168981 */ /* 0x0000a2000c1e1500 */
[----:B------:R-:W-:Y:S01]  /*22bb0*/  PRMT R17, RZ, 0x7610, R17 ;  /* 0x00007610ff117816 */ /* 0x000fe20000000011 */
[----:B0-----:R-:W-:Y:S02]  /*22bc0*/  @!P0 IMAD.MOV.U32 R4, RZ, RZ, R20 ;  /* 0x000000ffff048224 */ /* 0x001fe400078e0014 */
[----:B------:R-:W-:-:S05]  /*22bd0*/  @!P0 IMAD.MOV.U32 R5, RZ, RZ, R27 ;  /* 0x000000ffff058224 */ /* 0x000fca00078e001b */
[----:B------:R-:W3:Y:S04]  /*22be0*/  @!P0 LDG.E.U16 R17, [R4.64] ;  /* 0x0000000604118981 */ /* 0x000ee8000c1e1500 */
[----:B--2---:R0:W-:Y:S04]  /*22bf0*/  STL [R1+0xcc], R22 ;  /* 0x0000cc1601007387 */ /* 0x0041e80000100800 */
[----:B0-----:R-:W2:Y:S04]  /*22c00*/  LDL.LU R22, [R1+0x4068] ;  /* 0x0040680001167983 */ /* 0x001ea80000300800 */
[----:B--2---:R-:W-:Y:S04]  /*22c10*/  STL [R1+0x3ff0], R22 ;  /* 0x003ff01601007387 */ /* 0x004fe80000100800 */
[----:B------:R-:W-:Y:S04]  /*22c20*/  STL [R1+0x3ff4], R22 ;  /* 0x003ff41601007387 */ /* 0x000fe80000100800 */
[----:B------:R-:W-:Y:S04]  /*22c30*/  STL [R1+0x3ff8], R22 ;  /* 0x003ff81601007387 */ /* 0x000fe80000100800 */
[----:B------:R-:W2:Y:S04]  /*22c40*/  LDL R27, [R1+0x16d8] ;  /* 0x0016d800011b7983 */ /* 0x000ea80000100800 */
[----:B------:R-:W2:Y:S04]  /*22c50*/  LDL.LU R20, [R1+0x24] ;  /* 0x0000240001147983 */ /* 0x000ea80000300800 */
[----:B---3--:R0:W-:Y:S04]  /*22c60*/  STL [R1+0xc8], R17 ;  /* 0x0000c81101007387 */ /* 0x0081e80000100800 */
[----:B0-----:R-:W3:Y:S04]  /*22c70*/  LDL.LU R17, [R1+0x4064] ;  /* 0x0040640001117983 */ /* 0x001ee80000300800 */
[----:B------:R-:W2:Y:S04]  /*22c80*/  LDL R4, [R1+0x1730] ;  /* 0x0017300001047983 */ /* 0x000ea80000100800 */
[----:B------:R-:W2:Y:S01]  /*22c90*/  LDL R5, [R1+0x1734] ;  /* 0x0017340001057983 */ /* 0x000ea20000100800 */
[----:B------:R-:W-:-:S02]  /*22ca0*/  PRMT R14, RZ, 0x7610, R14 ;  /* 0x00007610ff0e7816 */ /* 0x000fc4000000000e */
[----:B--2---:R-:W-:-:S04]  /*22cb0*/  @!P0 LOP3.LUT R5, R5, R4, RZ, 0x3c, !PT ;  /* 0x0000000405058212 */ /* 0x004fc800078e3cff */
[----:B------:R-:W-:-:S04]  /*22cc0*/  @!P0 LOP3.LUT R4, R5, R4, RZ, 0x3c, !PT ;  /* 0x0000000405048212 */ /* 0x000fc800078e3cff */
[----:B------:R-:W-:-:S05]  /*22cd0*/  @!P0 LOP3.LUT R5, R5, R4, RZ, 0x3c, !PT ;  /* 0x0000000405058212 */ /* 0x000fca00078e3cff */
[----:B------:R-:W2:Y:S04]  /*22ce0*/  @!P0 LDG.E.U16 R14, [R4.64] ;  /* 0x00000006040e8981 */ /* 0x000ea8000c1e1500 */
[----:B--2---:R0:W-:Y:S04]  /*22cf0*/  STL [R1+0xc4], R14 ;  /* 0x0000c40e01007387 */ /* 0x0041e80000100800 */
[----:B0-----:R-:W2:Y:S04]  /*22d00*/  LDL.LU R14, [R1+0x4060] ;  /* 0x00406000010e7983 */ /* 0x001ea80000300800 */
        /* <DEDUP_REMOVED lines=15> */
[----:B------:R-:W2:Y:S01]  /*22e00*/  @!P0 LDG.E.U16 R16, [R4.64] ;  /* 0x0000000604108981 */ /* 0x000ea2000c1e1500 */
[----:B------:R-:W-:-:S03]  /*22e10*/  PRMT R23, RZ, 0x7610, R23 ;  /* 0x00007610ff177816 */ /* 0x000fc60000000017 */
[----:B--2---:R0:W-:Y:S04]  /*22e20*/  STL [R1+0xbc], R16 ;  /* 0x0000bc1001007387 */ /* 0x0041e80000100800 */
[----:B0-----:R-:W2:Y:S04]  /*22e30*/  LDL.LU R16, [R1+0x4058] ;  /* 0x0040580001107983 */ /* 0x001ea80000300800 */
[----:B------:R-:W2:Y:S01]  /*22e40*/  LDL R5, [R1+0x16d4] ;  /* 0x0016d40001057983 */ /* 0x000ea20000100800 */
[----:B------:R-:W-:-:S05]  /*22e50*/  @!P0 IMAD.MOV.U32 R4, RZ, RZ, R27 ;  /* 0x000000ffff048224 */ /* 0x000fca00078e001b */
[----:B--2---:R0:W2:Y:S04]  /*22e60*/  @!P0 LDG.E.U16 R23, [R4.64] ;  /* 0x0000000604178981 */ /* 0x0040a8000c1e1500 */
[----:B0-----:R-:W2:Y:S04]  /*22e70*/  LDL R4, [R1+0x16b4] ;  /* 0x0016b40001047983 */ /* 0x001ea80000100800 */
[----:B------:R-:W2:Y:S01]  /*22e80*/  LDL R5, [R1+0x16b8] ;  /* 0x0016b80001057983 */ /* 0x000ea20000100800 */
[----:B------:R-:W-:Y:S02]  /*22e90*/  PRMT R26, RZ, 0x7610, R26 ;  /* 0x00007610ff1a7816 */ /* 0x000fe4000000001a */
[----:B--2---:R-:W-:-:S04]  /*22ea0*/  @!P0 LOP3.LUT R5, R5, R4, RZ, 0x3c, !PT ;  /* 0x0000000405058212 */ /* 0x004fc800078e3cff */
[----:B------:R-:W-:-:S04]  /*22eb0*/  @!P0 LOP3.LUT R4, R5, R4, RZ, 0x3c, !PT ;  /* 0x0000000405048212 */ /* 0x000fc800078e3cff */
[----:B------:R-:W-:-:S05]  /*22ec0*/  @!P0 LOP3.LUT R5, R5, R4, RZ, 0x3c, !PT ;  /* 0x0000000405058212 */ /* 0x000fca00078e3cff */
[----:B------:R0:W2:Y:S04]  /*22ed0*/  @!P0 LDG.E.U16 R26, [R4.64] ;  /* 0x00000006041a8981 */ /* 0x0000a8000c1e1500 */
[----:B------:R1:W-:Y:S04]  /*22ee0*/  STL [R1+0xb8], R23 ;  /* 0x0000b81701007387 */ /* 0x0003e80000100800 */
[----:B------:R-:W3:Y:S04]  /*22ef0*/  LDL R27, [R1+0x1658] ;  /* 0x00165800011b7983 */ /* 0x000ee80000100800 */
[----:B0-----:R-:W3:Y:S04]  /*22f00*/  LDL R4, [R1+0x1694] ;  /* 0x0016940001047983 */ /* 0x001ee80000100800 */
[----:B--2---:R0:W-:Y:S04]  /*22f10*/  STL [R1+0xb4], R26 ;  /* 0x0000b41a01007387 */ /* 0x0041e80000100800 */
[----:B------:R-:W3:Y:S01]  /*22f20*/  LDL R5, [R1+0x1698] ;  /* 0x0016980001057983 */ /* 0x000ee20000100800 */
[----:B------:R-:W-:-:S03]  /*22f30*/  PRMT R16, RZ, 0x7610, R16 ;  /* 0x00007610ff107816 */ /* 0x000fc60000000010 */
[----:B-1----:R-:W1:Y:S01]  /*22f40*/  S2R R23, SR_TID.X ;  /* 0x0000000000177919 */ /* 0x002e620000002100 */
[----:B---3--:R-:W-:-:S04]  /*22f50*/  @!P0 LOP3.LUT R5, R5, R4, RZ, 0x3c, !PT ;  /* 0x0000000405058212 */ /* 0x008fc800078e3cff */
[----:B------:R-:W-:-:S04]  /*22f60*/  @!P0 LOP3.LUT R4, R5, R4, RZ, 0x3c, !PT ;  /* 0x0000000405048212 */ /* 0x000fc800078e3cff */
[----:B------:R-:W-:-:S05]  /*22f70*/  @!P0 LOP3.LUT R5, R5, R4, RZ, 0x3c, !PT ;  /* 0x0000000405058212 */ /* 0x000fca00078e3cff */
[----:B------:R-:W2:Y:S01]  /*22f80*/  @!P0 LDG.E.U16 R16, [R4.64] ;  /* 0x0000000604108981 */ /* 0x000ea2000c1e1500 */
[----:B-1----:R-:W-:-:S05]  /*22f90*/  LOP3.LUT R23, R23, 0x7f, RZ, 0xc0, !PT ;  /* 0x0000007f17177812 */ /* 0x002fca00078ec0ff */
[----:B0-----:R-:W-:Y:S02]  /*22fa0*/  IMAD.SHL.U32 R26, R23, 0x2, RZ ;  /* 0x00000002171a7824 */ /* 0x001fe400078e00ff */
[----:B------:R-:W3:Y:S04]  /*22fb0*/  LDL R23, [R1+0x1638] ;  /* 0x0016380001177983 */ /* 0x000ee80000100800 */
[----:B------:R-:W-:Y:S01]  /*22fc0*/  STS.U16 [R28+0x10800], R22 ;  /* 0x010800161c007388 */ /* 0x000fe20000000400 */
[----:B------:R-:W-:-:S03]  /*22fd0*/  LOP3.LUT R26, R26, 0x10, RZ, 0x3c, !PT ;  /* 0x000000101a1a7812 */ /* 0x000fc600078e3cff */
[----:B------:R-:W-:Y:S04]  /*22fe0*/  STS.U16 [R28+0x11000], R17 ;  /* 0x011000111c007388 */ /* 0x000fe80000000400 */
[----:B------:R-:W-:Y:S04]  /*22ff0*/  STS.U16 [R28+0x11800], R14 ;  /* 0x0118000e1c007388 */ /* 0x000fe80000000400 */
[----:B------:R-:W-:Y:S04]  /*23000*/  STS.U16 [R28+0x12000], R11 ;  /* 0x0120000b1c007388 */ /* 0x000fe80000000400 */
[----:B------:R-:W-:Y:S04]  /*23010*/  STS.U16 [R28+0x12800], R9 ;  /* 0x012800091c007388 */ /* 0x000fe80000000400 */
[----:B------:R-:W-:Y:S04]  /*23020*/  STS.U16 [R28+0x13000], R7 ;  /* 0x013000071c007388 */ /* 0x000fe80000000400 */
[----:B------:R-:W-:Y:S04]  /*23030*/  STS.U16 [R28+0x13800], R6 ;  /* 0x013800061c007388 */ /* 0x000fe80000000400 */
        /* <DEDUP_REMOVED lines=10> */
[----:B------:R-:W2:Y:S04]  /*230e0*/  @!P0 LDG.E.U16 R20, [R4.64] ;  /* 0x0000000604148981 */ /* 0x000ea8000c1e1500 */
[----:B--2---:R0:W-:Y:S04]  /*230f0*/  STL [R1+0xac], R20 ;  /* 0x0000ac1401007387 */ /* 0x0041e80000100800 */
[----:B0-----:R-:W2:Y:S04]  /*23100*/  LDL.LU R20, [R1+0x404c] ;  /* 0x00404c0001147983 */ /* 0x001ea80000300800 */
[----:B------:R-:W3:Y:S04]  /*23110*/  LDL.LU R4, [R1+0x14] ;  /* 0x0000140001047983 */ /* 0x000ee80000300800 */
[----:B------:R-:W4:Y:S01]  /*23120*/  LDL R5, [R1+0x1654] ;  /* 0x0016540001057983 */ /* 0x000f220000100800 */
[----:B--2---:R-:W-:-:S03]  /*23130*/  PRMT R20, RZ, 0x7610, R20 ;  /* 0x00007610ff147816 */ /* 0x004fc60000000014 */
[----:B---3--:R0:W-:Y:S02]  /*23140*/  STS.U16 [R26+0x10900], R4 ;  /* 0x010900041a007388 */ /* 0x0081e40000000400 */
[----:B0-----:R-:W-:Y:S02]  /*23150*/  @!P0 IMAD.MOV.U32 R4, RZ, RZ, R27 ;  /* 0x000000ffff048224 */ /* 0x001fe400078e001b */
[----:B------:R-:W2:Y:S04]  /*23160*/  LDL.LU R27, [R1+0x3c] ;  /* 0x00003c00011b7983 */ /* 0x000ea80000300800 */
[----:B----4-:R-:W3:Y:S04]  /*23170*/  @!P0 LDG.E.U16 R20, [R4.64] ;  /* 0x0000000604148981 */ /* 0x010ee8000c1e1500 */
[----:B---3--:R0:W-:Y:S04]  /*23180*/  STL [R1+0xa8], R20 ;  /* 0x0000a81401007387 */ /* 0x0081e80000100800 */
[----:B0-----:R-:W3:Y:S04]  /*23190*/  LDL.LU R20, [R1+0x4048] ;  /* 0x0040480001147983 */ /* 0x001ee80000300800 */
[----:B------:R-:W4:Y:S04]  /*231a0*/  LDL.LU R4, [R1+0x4] ;  /* 0x0000040001047983 */ /* 0x000f280000300800 */
[----:B------:R-:W2:Y:S01]  /*231b0*/  LDL R5, [R1+0x1634] ;  /* 0x0016340001057983 */ /* 0x000ea20000100800 */
[----:B------:R-:W-:-:S03]  /*231c0*/  PRMT R21, RZ, 0x7610, R21 ;  /* 0x00007610ff157816 */ /* 0x000fc60000000015 */
[----:B----4-:R0:W-:Y:S02]  /*231d0*/  STS.U16 [R26+0x11100], R4 ;  /* 0x011100041a007388 */ /* 0x0101e40000000400 */
[----:B0-----:R-:W-:Y:S02]  /*231e0*/  @!P0 IMAD.MOV.U32 R4, RZ, RZ, R23 ;  /* 0x000000ffff048224 */ /* 0x001fe400078e0017 */
[----:B------:R-:W4:Y:S04]  /*231f0*/  LDL.LU R23, [R1+0x30] ;  /* 0x0000300001177983 */ /* 0x000f280000300800 */
[----:B--2---:R0:W2:Y:S04]  /*23200*/  @!P0 LDG.E.U16 R21, [R4.64] ;  /* 0x0000000604158981 */ /* 0x0040a8000c1e1500 */
[----:B0-----:R-:W2:Y:S04]  /*23210*/  LDL R4, [R1+0x1614] ;  /* 0x0016140001047983 */ /* 0x001ea80000100800 */
[----:B------:R-:W2:Y:S01]  /*23220*/  LDL R5, [R1+0x1618] ;  /* 0x0016180001057983 */ /* 0x000ea20000100800 */
[----:B------:R-:W-:-:S02]  /*23230*/  PRMT R16, RZ, 0x7610, R16 ;  /* 0x00007610ff107816 */ /* 0x000fc40000000010 */
[----:B--2---:R-:W-:-:S04]  /*23240*/  @!P0 LOP3.LUT R5, R5, R4, RZ, 0x3c, !PT ;  /* 0x0000000405058212 */ /* 0x004fc800078e3cff */
[----:B------:R-:W-:-:S04]  /*23250*/  @!P0 LOP3.LUT R4, R5, R4, RZ, 0x3c, !PT ;  /* 0x0000000405048212 */ /* 0x000fc800078e3cff */
[----:B------:R-:W-:-:S05]  /*23260*/  @!P0 LOP3.LUT R5, R5, R4, RZ, 0x3c, !PT ;  /* 0x0000000405058212 */ /* 0x000fca00078e3cff */
[----:B------:R-:W2:Y:S04]  /*23270*/  @!P0 LDG.E.U16 R16, [R4.64] ;  /* 0x0000000604108981 */ /* 0x000ea8000c1e1500 */
[----:B------:R0:W-:Y:S04]  /*23280*/  STL [R1+0xa4], R21 ;  /* 0x0000a41501007387 */ /* 0x0001e80000100800 */
[----:B0-----:R-:W3:Y:S04]  /*23290*/  LDL.LU R21, [R1+0x20] ;  /* 0x0000200001157983 */ /* 0x001ee80000300800 */
        /* <DEDUP_REMOVED lines=18> */
[----:B--2---:R-:W-:Y:S04]  /*233c0*/  STL [R1+0x98], R18 ;  /* 0x0000981201007387 */ /* 0x004fe80000100800 */
[----:B------:R-:W2:Y:S04]  /*233d0*/  LDL R4, [R1+0x15b4] ;  /* 0x0015b40001047983 */ /* 0x000ea80000100800 */
[----:B------:R-:W2:Y:S01]  /*233e0*/  LDL R5, [R1+0x15b8] ;  /* 0x0015b80001057983 */ /* 0x000ea20000100800 */
[----:B------:R-:W-:-:S02]  /*233f0*/  PRMT R19, RZ, 0x7610, R19 ;  /* 0x00007610ff137816 */ /* 0x000fc40000000013 */
[----:B--2---:R-:W-:-:S04]  /*23400*/  @!P0 LOP3.LUT R5, R5, R4, RZ, 0x3c, !PT ;  /* 0x0000000405058212 */ /* 0x004fc800078e3cff */
[----:B------:R-:W-:-:S04]  /*23410*/  @!P0 LOP3.LUT R4, R5, R4, RZ, 0x3c, !PT ;  /* 0x0000000405048212 */ /* 0x000fc800078e3cff */
[----:B------:R-:W-:-:S05]  /*23420*/  @!P0 LOP3.LUT R5, R5, R4, RZ, 0x3c, !PT ;  /* 0x0000000405058212 */ /* 0x000fca00078e3cff */
[----:B------:R-:W2:Y:S04]  /*23430*/  @!P0 LDG.E.U16 R19, [R4.64] ;  /* 0x0000000604138981 */ /* 0x000ea8000c1e1500 */
[----:B---3--:R-:W-:Y:S04]  /*23440*/  STS.U16 [R26+0x11900], R20 ;  /* 0x011900141a007388 */ /* 0x008fe80000000400 */
[----:B------:R-:W-:Y:S04]  /*23450*/  STS.U16 [R26+0x12100], R16 ;  /* 0x012100101a007388 */ /* 0x000fe80000000400 */
[----:B------:R-:W-:Y:S04]  /*23460*/  STS.U16 [R26+0x12900], R13 ;  /* 0x0129000d1a007388 */ /* 0x000fe80000000400 */
[----:B------:R-:W-:Y:S04]  /*23470*/  STS.U16 [R26+0x13100], R10 ;  /* 0x0131000a1a007388 */ /* 0x000fe80000000400 */
[----:B------:R-:W-:Y:S04]  /*23480*/  STS.U16 [R26+0x13900], R8 ;  /* 0x013900081a007388 */ /* 0x000fe80000000400 */
[----:B--2---:R0:W-:Y:S04]  /*23490*/  STL [R1+0x94], R19 ;  /* 0x0000941301007387 */ /* 0x0041e80000100800 */
[----:B0-----:R-:W2:Y:S04]  /*234a0*/  LDL.LU R19, [R1+0x403c] ;  /* 0x00403c0001137983 */ /* 0x001ea80000300800 */
[----:B------:R-:W3:Y:S04]  /*234b0*/  LDL R4, [R1+0x1594] ;  /* 0x0015940001047983 */ /* 0x000ee80000100800 */
[----:B------:R-:W3:Y:S04]  /*234c0*/  LDL R5, [R1+0x1598] ;  /* 0x0015980001057983 */ /* 0x000ee80000100800 */
[----:B------:R-:W2:Y:S01]  /*234d0*/  LDL.LU R26, [R1+0x4038] ;  /* 0x00403800011a7983 */ /* 0x000ea20000300800 */
[----:B---3--:R-:W-:-:S04]  /*234e0*/  @!P0 LOP3.LUT R5, R5, R4, RZ, 0x3c, !PT ;  /* 0x0000000405058212 */ /* 0x008fc800078e3cff */
[C---:B------:R-:W-:Y:S02]  /*234f0*/  @!P0 LOP3.LUT R4, R5.reuse, R4, RZ, 0x3c, !PT ;  /* 0x0000000405048212 */ /* 0x040fe400078e3cff */
[----:B--2---:R-:W-:Y:S02]  /*23500*/  PRMT R26, RZ, 0x7610, R26 ;  /* 0x00007610ff1a7816 */ /* 0x004fe4000000001a */
[----:B------:R-:W-:-:S05]  /*23510*/  @!P0 LOP3.LUT R5, R5, R4, RZ, 0x3c, !PT ;  /* 0x0000000405058212 */ /* 0x000fca00078e3cff */
[----:B------:R-:W2:Y:S04]  /*23520*/  @!P0 LDG.E.U16 R26, [R4.64] ;  /* 0x00000006041a8981 */ /* 0x000ea8000c1e1500 */
[----:B--2---:R0:W-:Y:S04]  /*23530*/  STL [R1+0x90], R26 ;  /* 0x0000901a01007387 */ /* 0x0041e80000100800 */
[----:B0-----:R-:W2:Y:S04]  /*23540*/  LDL.LU R26, [R1+0x4034] ;  /* 0x00403400011a7983 */ /* 0x001ea80000300800 */
[----:B------:R-:W3:Y:S04]  /*23550*/  LDL R4, [R1+0x1574] ;  /* 0x0015740001047983 */ /* 0x000ee80000100800 */
[----:B------:R-:W3:Y:S04]  /*23560*/  LDL R5, [R1+0x1578] ;  /* 0x0015780001057983 */ /* 0x000ee80000100800 */
[----:B------:R-:W0:Y:S01]  /*23570*/  S2R R18, SR_TID.X ;  /* 0x0000000000127919 */ /* 0x000e220000002100 */
[----:B--2---:R-:W-:-:S02]  /*23580*/  PRMT R26, RZ, 0x7610, R26 ;  /* 0x00007610ff1a7816 */ /* 0x004fc4000000001a */
[----:B---3--:R-:W-:-:S04]  /*23590*/  @!P0 LOP3.LUT R5, R5, R4, RZ, 0x3c, !PT ;  /* 0x0000000405058212 */ /* 0x008fc800078e3cff */
[----:B------:R-:W-:-:S04]  /*235a0*/  @!P0 LOP3.LUT R4, R5, R4, RZ, 0x3c, !PT ;  /* 0x0000000405048212 */ /* 0x000fc800078e3cff */
[----:B------:R-:W-:-:S05]  /*235b0*/  @!P0 LOP3.LUT R5, R5, R4, RZ, 0x3c, !PT ;  /* 0x0000000405058212 */ /* 0x000fca00078e3cff */
[----:B------:R-:W2:Y:S01]  /*235c0*/  @!P0 LDG.E.U16 R26, [R4.64] ;  /* 0x00000006041a8981 */ /* 0x000ea2000c1e1500 */
[----:B0-----:R-:W-:-:S05]  /*235d0*/  LOP3.LUT R18, R18, 0x7f, RZ, 0xc0, !PT ;  /* 0x0000007f12127812 */ /* 0x001fca00078ec0ff */
[----:B------:R-:W-:-:S05]  /*235e0*/  IMAD.SHL.U32 R18, R18, 0x2, RZ ;  /* 0x0000000212127824 */ /* 0x000fca00078e00ff */
[----:B------:R-:W-:-:S05]  /*235f0*/  LOP3.LUT R18, R18, 0x20, RZ, 0x3c, !PT ;  /* 0x0000002012127812 */ /* 0x000fca00078e3cff */
[----:B------:R0:W-:Y:S04]  /*23600*/  STS.U16 [R18+0x10200], R27 ;  /* 0x0102001b12007388 */ /* 0x0001e80000000400 */
[----:B0-----:R-:W3:Y:S04]  /*23610*/  LDL R27, [R1+0x1518] ;  /* 0x00151800011b7983 */ /* 0x001ee80000100800 */
[----:B--2---:R0:W-:Y:S04]  /*23620*/  STL [R1+0x8c], R26 ;  /* 0x00008c1a01007387 */ /* 0x0041e80000100800 */
[----:B0-----:R-:W2:Y:S04]  /*23630*/  LDL.LU R26, [R1+0x4030] ;  /* 0x00403000011a7983 */ /* 0x001ea80000300800 */
[----:B------:R-:W2:Y:S04]  /*23640*/  LDL R4, [R1+0x1554] ;  /* 0x0015540001047983 */ /* 0x000ea80000100800 */
[----:B------:R-:W2:Y:S01]  /*23650*/  LDL R5, [R1+0x1558] ;  /* 0x0015580001057983 */ /* 0x000ea20000100800 */
[----:B------:R-:W-:-:S03]  /*23660*/  PRMT R0, RZ, 0x7610, R0 ;  /* 0x00007610ff007816 */ /* 0x000fc60000000000 */
[----:B----4-:R0:W-:Y:S04]  /*23670*/  STS.U16 [R18+0x10a00], R23 ;  /* 0x010a001712007388 */ /* 0x0101e80000000400 */
[----:B0-----:R-:W4:Y:S01]  /*23680*/  LDL.LU R23, [R1+0x402c] ;  /* 0x00402c0001177983 */ /* 0x001f220000300800 */
[----:B--2---:R-:W-:-:S04]  /*23690*/  @!P0 LOP3.LUT R5, R5, R4, RZ, 0x3c, !PT ;  /* 0x0000000405058212 */ /* 0x004fc800078e3cff */
[----:B------:R-:W-:-:S04]  /*236a0*/  @!P0 LOP3.LUT R4, R5, R4, RZ, 0x3c, !PT ;  /* 0x0000000405048212 */ /* 0x000fc800078e3cff */
[----:B------:R-:W-:-:S05]  /*236b0*/  @!P0 LOP3.LUT R5, R5, R4, RZ, 0x3c, !PT ;  /* 0x0000000405058212 */ /* 0x000fca00078e3cff */
[----:B------:R0:W2:Y:S04]  /*236c0*/  @!P0 LDG.E.U16 R0, [R4.64] ;  /* 0x0000000604008981 */ /* 0x0000a8000c1e1500 */
[----:B0-----:R-:W3:Y:S04]  /*236d0*/  LDL R4, [R1+0x1534] ;  /* 0x0015340001047983 */ /* 0x001ee80000100800 */
[----:B------:R-:W3:Y:S01]  /*236e0*/  LDL R5, [R1+0x1538] ;  /* 0x0015380001057983 */ /* 0x000ee20000100800 */
[----:B------:R-:W-:-:S03]  /*236f0*/  PRMT R29, RZ, 0x7610, R29 ;  /* 0x00007610ff1d7816 */ /* 0x000fc6000000001d */
[----:B------:R0:W-:Y:S04]  /*23700*/  STS.U16 [R18+0x11200], R21 ;  /* 0x0112001512007388 */ /* 0x0001e80000000400 */
[----:B0-----:R-:W4:Y:S04]  /*23710*/  LDL R21, [R1+0x14d8] ;  /* 0x0014d80001157983 */ /* 0x001f280000100800 */
[----:B--2---:R0:W-:Y:S04]  /*23720*/  STL [R1+0x88], R0 ;  /* 0x0000880001007387 */ /* 0x0041e80000100800 */
[----:B0-----:R-:W2:Y:S01]  /*23730*/  LDL.LU R0, [R1+0x48] ;  /* 0x0000480001007983 */ /* 0x001ea20000300800 */
[----:B---3--:R-:W-:-:S04]  /*23740*/  @!P0 LOP3.LUT R5, R5, R4, RZ, 0x3c, !PT ;  /* 0x0000000405058212 */ /* 0x008fc800078e3cff */
[----:B------:R-:W-:-:S04]  /*23750*/  @!P0 LOP3.LUT R4, R5, R4, RZ, 0x3c, !PT ;  /* 0x0000000405048212 */ /* 0x000fc800078e3cff */
[----:B------:R-:W-:-:S05]  /*23760*/  @!P0 LOP3.LUT R5, R5, R4, RZ, 0x3c, !PT ;  /* 0x0000000405058212 */ /* 0x000fca00078e3cff */
[----:B------:R0:W3:Y:S04]  /*23770*/  @!P0 LDG.E.U16 R29, [R4.64] ;  /* 0x00000006041d8981 */ /* 0x0000e8000c1e1500 */
[----:B0-----:R-:W2:Y:S04]  /*23780*/  LDL.LU R4, [R1+0x10] ;  /* 0x0000100001047983 */ /* 0x001ea80000300800 */
[----:B------:R-:W3:Y:S01]  /*23790*/  LDL R5, [R1+0x1514] ;  /* 0x0015140001057983 */ /* 0x000ee20000100800 */
[----:B----4-:R-:W-:-:S03]  /*237a0*/  PRMT R23, RZ, 0x7610, R23 ;  /* 0x00007610ff177816 */ /* 0x010fc60000000017 */
[----:B--2---:R0:W-:Y:S02]  /*237b0*/  STS.U16 [R18+0x11a00], R4 ;  /* 0x011a000412007388 */ /* 0x0041e40000000400 */
[----:B0-----:R-:W-:-:S05]  /*237c0*/  @!P0 IMAD.MOV.U32 R4, RZ, RZ, R27 ;  /* 0x000000ffff048224 */ /* 0x001fca00078e001b */
[----:B---3--:R-:W2:Y:S04]  /*237d0*/  @!P0 LDG.E.U16 R23, [R4.64] ;  /* 0x0000000604178981 */ /* 0x008ea8000c1e1500 */
[----:B------:R0:W-:Y:S04]  /*237e0*/  STL [R1+0x84], R29 ;  /* 0x0000841d01007387 */ /* 0x0001e80000100800 */
[----:B0-----:R-:W3:Y:S04]  /*237f0*/  LDL.LU R29, [R1+0x44] ;  /* 0x00004400011d7983 */ /* 0x001ee80000300800 */
[----:B------:R-:W4:Y:S04]  /*23800*/  LDL.LU R27, [R1+0x38] ;  /* 0x00003800011b7983 */ /* 0x000f280000300800 */
        /* <DEDUP_REMOVED lines=8> */
[----:B------:R0:W2:Y:S04]  /*23890*/  @!P0 LDG.E.U16 R26, [R4.64] ;  /* 0x00000006041a8981 */ /* 0x0000a8000c1e1500 */
[----:B0-----:R-:W2:Y:S01]  /*238a0*/  LDL R5, [R1+0x14d4] ;  /* 0x0014d40001057983 */ /* 0x001ea20000100800 */
[----:B------:R-:W-:Y:S01]  /*238b0*/  PRMT R3, RZ, 0x7610, R3 ;  /* 0x00007610ff037816 */ /* 0x000fe20000000003 */
[----:B------:R-:W-:-:S05]  /*238c0*/  @!P0 IMAD.MOV.U32 R4, RZ, RZ, R21 ;  /* 0x000000ffff048224 */ /* 0x000fca00078e0015 */
[----:B--2---:R0:W2:Y:S04]  /*238d0*/  @!P0 LDG.E.U16 R3, [R4.64] ;  /* 0x0000000604038981 */ /* 0x0040a8000c1e1500 */
[----:B------:R1:W-:Y:S04]  /*238e0*/  STL [R1+0x7c], R26 ;  /* 0x00007c1a01007387 */ /* 0x0003e80000100800 */
[----:B-1----:R-:W3:Y:S04]  /*238f0*/  LDL.LU R26, [R1+0x2c] ;  /* 0x00002c00011a7983 */ /* 0x002ee80000300800 */
[----:B0-----:R-:W3:Y:S04]  /*23900*/  LDL R4, [R1+0x14b4] ;  /* 0x0014b40001047983 */ /* 0x001ee80000100800 */
[----:B--2---:R-:W-:Y:S04]  /*23910*/  STL [R1+0x78], R3 ;  /* 0x0000780301007387 */ /* 0x004fe80000100800 */
[----:B------:R-:W3:Y:S01]  /*23920*/  LDL R5, [R1+0x14b8] ;  /* 0x0014b80001057983 */ /* 0x000ee20000100800 */
[----:B------:R-:W-:-:S03]  /*23930*/  PRMT R12, RZ, 0x7610, R12 ;  /* 0x00007610ff0c7816 */ /* 0x000fc6000000000c */
[----:B------:R-:W2:Y:S01]  /*23940*/  LDL.LU R21, [R1+0x1c] ;  /* 0x00001c0001157983 */ /* 0x000ea20000300800 */
[----:B---3--:R-:W-:-:S04]  /*23950*/  @!P0 LOP3.LUT R5, R5, R4, RZ, 0x3c, !PT ;  /* 0x0000000405058212 */ /* 0x008fc800078e3cff */
[----:B------:R-:W-:-:S04]  /*23960*/  @!P0 LOP3.LUT R4, R5, R4, RZ, 0x3c, !PT ;  /* 0x0000000405048212 */ /* 0x000fc800078e3cff */
[----:B------:R-:W-:-:S05]  /*23970*/  @!P0 LOP3.LUT R5, R5, R4, RZ, 0x3c, !PT ;  /* 0x0000000405058212 */ /* 0x000fca00078e3cff */
[----:B------:R-:W3:Y:S04]  /*23980*/  @!P0 LDG.E.U16 R12, [R4.64] ;  /* 0x00000006040c8981 */ /* 0x000ee8000c1e1500 */
[----:B---3--:R0:W-:Y:S04]  /*23990*/  STL [R1+0x74], R12 ;  /* 0x0000740c01007387 */ /* 0x0081e80000100800 */
[----:B0-----:R-:W3:Y:S04]  /*239a0*/  LDL.LU R12, [R1+0x4024] ;  /* 0x00402400010c7983 */ /* 0x001ee80000300800 */
[----:B------:R-:W2:Y:S04]  /*239b0*/  LDL R4, [R1+0x1494] ;  /* 0x0014940001047983 */ /* 0x000ea80000100800 */
[----:B------:R-:W2:Y:S04]  /*239c0*/  LDL R5, [R1+0x1498] ;  /* 0x0014980001057983 */ /* 0x000ea80000100800 */
[----:B------:R-:W-:Y:S04]  /*239d0*/  STS.U16 [R18+0x12200], R23 ;  /* 0x0122001712007388 */ /* 0x000fe80000000400 */
[----:B------:R-:W-:Y:S04]  /*239e0*/  STS.U16 [R18+0x12a00], R19 ;  /* 0x012a001312007388 */ /* 0x000fe80000000400 */
[----:B------:R-:W-:Y:S04]  /*239f0*/  STS.U16 [R18+0x13200], R15 ;  /* 0x0132000f12007388 */ /* 0x000fe80000000400 */
[----:B---3--:R0:W-:Y:S04]  /*23a00*/  STS.U16 [R18+0x13a00], R12 ;  /* 0x013a000c12007388 */ /* 0x0081e80000000400 */
[----:B0-----:R-:W3:Y:S01]  /*23a10*/  LDL.LU R18, [R1+0x4020] ;  /* 0x0040200001127983 */ /* 0x001ee20000300800 */
[----:B--2---:R-:W-:-:S04]  /*23a20*/  @!P0 LOP3.LUT R5, R5, R4, RZ, 0x3c, !PT ;  /* 0x0000000405058212 */ /* 0x004fc800078e3cff */
[----:B------:R-:W-:-:S04]  /*23a30*/  @!P0 LOP3.LUT R4, R5, R4, RZ, 0x3c, !PT ;  /* 0x0000000405048212 */ /* 0x000fc800078e3cff */
[----:B------:R-:W-:Y:S01]  /*23a40*/  @!P0 LOP3.LUT R5, R5, R4, RZ, 0x3c, !PT ;  /* 0x0000000405058212 */ /* 0x000fe200078e3cff */
[----:B------:R-:W0:Y:S01]  /*23a50*/  S2R R3, SR_TID.X ;  /* 0x0000000000037919 */ /* 0x000e220000002100 */
[----:B---3--:R-:W-:-:S06]  /*23a60*/  PRMT R18, RZ, 0x7610, R18 ;  /* 0x00007610ff127816 */ /* 0x008fcc0000000012 */
[----:B------:R-:W2:Y:S01]  /*23a70*/  @!P0 LDG.E.U16 R18, [R4.64] ;  /* 0x0000000604128981 */ /* 0x000ea2000c1e1500 */
[----:B0-----:R-:W-:-:S05]  /*23a80*/  LOP3.LUT R3, R3, 0x7f, RZ, 0xc0, !PT ;  /* 0x0000007f03037812 */ /* 0x001fca00078ec0ff */
[----:B------:R-:W-:-:S05]  /*23a90*/  IMAD.SHL.U32 R3, R3, 0x2, RZ ;  /* 0x0000000203037824 */ /* 0x000fca00078e00ff */
[----:B------:R-:W-:-:S05]  /*23aa0*/  LOP3.LUT R3, R3, 0x30, RZ, 0x3c, !PT ;  /* 0x0000003003037812 */ /* 0x000fca00078e3cff */
        /* <DEDUP_REMOVED lines=14> */
[----:B------:R-:W3:Y:S01]  /*23b90*/  LDL R5, [R1+0x1458] ;  /* 0x0014580001057983 */ /* 0x000ee20000100800 */
[----:B------:R-:W-:-:S03]  /*23ba0*/  PRMT R2, RZ, 0x7610, R2 ;  /* 0x00007610ff027816 */ /* 0x000fc60000000002 */
[----:B------:R0:W-:Y:S04]  /*23bb0*/  STS.U16 [R3+0x10b00], R29 ;  /* 0x010b001d03007388 */ /* 0x0001e80000000400 */
[----:B0-----:R-:W2:Y:S01]  /*23bc0*/  LDL.LU R29, [R1+0x4010] ;  /* 0x00401000011d7983 */ /* 0x001ea20000300800 */
[----:B---3--:R-:W-:-:S04]  /*23bd0*/  @!P0 LOP3.LUT R5, R5, R4, RZ, 0x3c, !PT ;  /* 0x0000000405058212 */ /* 0x008fc800078e3cff */
[----:B------:R-:W-:-:S04]  /*23be0*/  @!P0 LOP3.LUT R4, R5, R4, RZ, 0x3c, !PT ;  /* 0x0000000405048212 */ /* 0x000fc800078e3cff */
[----:B------:R-:W-:-:S05]  /*23bf0*/  @!P0 LOP3.LUT R5, R5, R4, RZ, 0x3c, !PT ;  /* 0x0000000405058212 */ /* 0x000fca00078e3cff */
[----:B------:R0:W3:Y:S04]  /*23c00*/  @!P0 LDG.E.U16 R2, [R4.64] ;  /* 0x0000000604028981 */ /* 0x0000e8000c1e1500 */
[----:B0-----:R-:W2:Y:S04]  /*23c10*/  LDL R4, [R1+0x1434] ;  /* 0x0014340001047983 */ /* 0x001ea80000100800 */
[----:B------:R-:W2:Y:S01]  /*23c20*/  LDL R5, [R1+0x1438] ;  /* 0x0014380001057983 */ /* 0x000ea20000100800 */
[----:B------:R-:W-:-:S03]  /*23c30*/  PRMT R25, RZ, 0x7610, R25 ;  /* 0x00007610ff197816 */ /* 0x000fc60000000019 */
[----:B----4-:R0:W-:Y:S04]  /*23c40*/  STS.U16 [R3+0x11300], R27 ;  /* 0x0113001b03007388 */ /* 0x0101e80000000400 */
[----:B0-----:R-:W4:Y:S04]  /*23c50*/  LDL R27, [R1+0x13d8] ;  /* 0x0013d800011b7983 */ /* 0x001f280000100800 */
[----:B---3--:R0:W-:Y:S04]  /*23c60*/  STL [R1+0x68], R2 ;  /* 0x0000680201007387 */ /* 0x0081e80000100800 */
[----:B0-----:R-:W3:Y:S01]  /*23c70*/  LDL.LU R2, [R1+0x4c] ;  /* 0x00004c0001027983 */ /* 0x001ee20000300800 */
[----:B--2---:R-:W-:-:S04]  /*23c80*/  @!P0 LOP3.LUT R5, R5, R4, RZ, 0x3c, !PT ;  /* 0x0000000405058212 */ /* 0x004fc800078e3cff */
[----:B------:R-:W-:-:S04]  /*23c90*/  @!P0 LOP3.LUT R4, R5, R4, RZ, 0x3c, !PT ;  /* 0x0000000405048212 */ /* 0x000fc800078e3cff */
[----:B------:R-:W-:-:S05]  /*23ca0*/  @!P0 LOP3.LUT R5, R5, R4, RZ, 0x3c, !PT ;  /* 0x0000000405058212 */ /* 0x000fca00078e3cff */
[----:B------:R0:W2:Y:S04]  /*23cb0*/  @!P0 LDG.E.U16 R25, [R4.64] ;  /* 0x0000000604198981 */ /* 0x0000a8000c1e1500 */
[----:B0-----:R-:W2:Y:S04]  /*23cc0*/  LDL R4, [R1+0x1414] ;  /* 0x0014140001047983 */ /* 0x001ea80000100800 */
[----:B------:R-:W2:Y:S01]  /*23cd0*/  LDL R5, [R1+0x1418] ;  /* 0x0014180001057983 */ /* 0x000ea20000100800 */
[----:B------:R-:W-:Y:S02]  /*23ce0*/  PRMT R29, RZ, 0x7610, R29 ;  /* 0x00007610ff1d7816 */ /* 0x000fe4000000001d */
[----:B--2---:R-:W-:-:S04]  /*23cf0*/  @!P0 LOP3.LUT R5, R5, R4, RZ, 0x3c, !PT ;  /* 0x0000000405058212 */ /* 0x004fc800078e3cff */
[----:B------:R-:W-:-:S04]  /*23d00*/  @!P0 LOP3.LUT R4, R5, R4, RZ, 0x3c, !PT ;  /* 0x0000000405048212 */ /* 0x000fc800078e3cff */
[----:B------:R-:W-:-:S05]  /*23d10*/  @!P0 LOP3.LUT R5, R5, R4, RZ, 0x3c, !PT ;  /* 0x0000000405058212 */ /* 0x000fca00078e3cff */
[----:B------:R-:W2:Y:S04]  /*23d20*/  @!P0 LDG.E.U16 R29, [R4.64] ;  /* 0x00000006041d8981 */ /* 0x000ea8000c1e1500 */
[----:B------:R0:W-:Y:S04]  /*23d30*/  STS.U16 [R3+0x11b00], R26 ;  /* 0x011b001a03007388 */ /* 0x0001e80000000400 */
[----:B0-----:R-:W3:Y:S04]  /*23d40*/  LDL R26, [R1+0x13b8] ;  /* 0x0013b800011a7983 */ /* 0x001ee80000100800 */
[----:B------:R0:W-:Y:S04]  /*23d50*/  STL [R1+0x64], R25 ;  /* 0x0000641901007387 */ /* 0x0001e80000100800 */
[----:B0-----:R-:W3:Y:S04]  /*23d60*/  LDL.LU R25, [R1+0x9e8] ;  /* 0x0009e80001197983 */ /* 0x001ee80000300800 */
        /* <DEDUP_REMOVED lines=14> */
[----:B------:R-:W2:Y:S01]  /*23e50*/  LDL R5, [R1+0x13d4] ;  /* 0x0013d40001057983 */ /* 0x000ea20000100800 */
[----:B------:R-:W-:-:S03]  /*23e60*/  PRMT R29, RZ, 0x7610, R29 ;  /* 0x00007610ff1d7816 */ /* 0x000fc6000000001d */
[----:B---3--:R4:W-:Y:S02]  /*23e70*/  STS.U16 [R3+0x12b00], R4 ;  /* 0x012b000403007388 */ /* 0x0089e40000000400 */
[----:B----4-:R-:W-:Y:S02]  /*23e80*/  @!P0 IMAD.MOV.U32 R4, RZ, RZ, R27 ;  /* 0x000000ffff048224 */ /* 0x010fe400078e001b */
[----:B------:R-:W3:Y:S04]  /*23e90*/  LDL.LU R27, [R1+0x40] ;  /* 0x00004000011b7983 */ /* 0x000ee80000300800 */
[----:B--2---:R-:W2:Y:S01]  /*23ea0*/  @!P0 LDG.E.U16 R29, [R4.64] ;  /* 0x00000006041d8981 */ /* 0x004ea2000c1e1500 */
[----:B------:R-:W-:-:S03]  /*23eb0*/  PRMT R24, RZ, 0x7610, R24 ;  /* 0x00007610ff187816 */ /* 0x000fc60000000018 */
[----:B--2---:R0:W-:Y:S04]  /*23ec0*/  STL [R1+0x58], R29 ;  /* 0x0000581d01007387 */ /* 0x0041e80000100800 */
[----:B------:R-:W2:Y:S01]  /*23ed0*/  LDL R5, [R1+0x13b4] ;  /* 0x0013b40001057983 */ /* 0x000ea20000100800 */
[----:B------:R-:W-:-:S03]  /*23ee0*/  @!P0 IMAD.MOV.U32 R4, RZ, RZ, R26 ;  /* 0x000000ffff048224 */ /* 0x000fc600078e001a */
[----:B------:R-:W4:Y:S04]  /*23ef0*/  LDL.LU R26, [R1+0x34] ;  /* 0x00003400011a7983 */ /* 0x000f280000300800 */
[----:B--2---:R1:W2:Y:S04]  /*23f00*/  @!P0 LDG.E.U16 R24, [R4.64] ;  /* 0x0000000604188981 */ /* 0x0042a8000c1e1500 */
[----:B-1----:R-:W2:Y:S04]  /*23f10*/  LDL R4, [R1+0x1394] ;  /* 0x0013940001047983 */ /* 0x002ea80000100800 */
[----:B------:R-:W2:Y:S01]  /*23f20*/  LDL R5, [R1+0x1398] ;  /* 0x0013980001057983 */ /* 0x000ea20000100800 */
[----:B------:R-:W-:-:S03]  /*23f30*/  PRMT R0, RZ, 0x7610, R0 ;  /* 0x00007610ff007816 */ /* 0x000fc60000000000 */
[----:B0-----:R-:W0:Y:S01]  /*23f40*/  S2R R29, SR_TID.X ;  /* 0x00000000001d7919 */ /* 0x001e220000002100 */
[----:B--2---:R-:W-:-:S04]  /*23f50*/  @!P0 LOP3.LUT R5, R5, R4, RZ, 0x3c, !PT ;  /* 0x0000000405058212 */ /* 0x004fc800078e3cff */
[----:B------:R-:W-:-:S04]  /*23f60*/  @!P0 LOP3.LUT R4, R5, R4, RZ, 0x3c, !PT ;  /* 0x0000000405048212 */ /* 0x000fc800078e3cff */
[----:B------:R-:W-:-:S05]  /*23f70*/  @!P0 LOP3.LUT R5, R5, R4, RZ, 0x3c, !PT ;  /* 0x0000000405058212 */ /* 0x000fca00078e3cff */
[----:B------:R-:W2:Y:S01]  /*23f80*/  @!P0 LDG.E.U16 R0, [R4.64] ;  /* 0x0000000604008981 */ /* 0x000ea2000c1e1500 */
[----:B0-----:R-:W-:-:S05]  /*23f90*/  LOP3.LUT R29, R29, 0x7f, RZ, 0xc0, !PT ;  /* 0x0000007f1d1d7812 */ /* 0x001fca00078ec0ff */
[----:B------:R-:W-:Y:S01]  /*23fa0*/  IMAD.SHL.U32 R29, R29, 0x2, RZ ;  /* 0x000000021d1d7824 */ /* 0x000fe200078e00ff */
[----:B------:R-:W-:Y:S04]  /*23fb0*/  STS.U16 [R3+0x13300], R21 ;  /* 0x0133001503007388 */ /* 0x000fe80000000400 */
[----:B------:R0:W-:Y:S02]  /*23fc0*/  STS.U16 [R3+0x13b00], R18 ;  /* 0x013b001203007388 */ /* 0x0001e40000000400 */
[----:B0-----:R-:W-:Y:S02]  /*23fd0*/  LOP3.LUT R3, R29, 0x40, RZ, 0x3c, !PT ;  /* 0x000000401d037812 */ /* 0x001fe400078e3cff */
[----:B------:R-:W3:Y:S04]  /*23fe0*/  LDL R29, [R1+0x1338] ;  /* 0x00133800011d7983 */ /* 0x000ee80000100800 */
[----:B------:R0:W-:Y:S04]  /*23ff0*/  STL [R1+0x54], R24 ;  /* 0x0000541801007387 */ /* 0x0001e80000100800 */
        /* <DEDUP_REMOVED lines=10> */
[----:B------:R0:W-:Y:S04]  /*240a0*/  STS.U16 [R3+0x10400], R2 ;  /* 0x0104000203007388 */ /* 0x0001e80000000400 */
[----:B0-----:R-:W3:Y:S04]  /*240b0*/  LDL.LU R2, [R1+0x18] ;  /* 0x0000180001027983 */ /* 0x001ee80000300800 */
[----:B--2---:R0:W-:Y:S04]  /*240c0*/  STL [R1+0x4c], R0 ;  /* 0x00004c0001007387 */ /* 0x0041e80000100800 */
[----:B0-----:R-:W2:Y:S04]  /*240d0*/  LDL.LU R0, [R1+0x3ffc] ;  /* 0x003ffc0001007983 */ /* 0x001ea80000300800 */
[----:B------:R-:W3:Y:S04]  /*240e0*/  LDL R4, [R1+0x1354] ;  /* 0x0013540001047983 */ /* 0x000ee80000100800 */
[----:B------:R-:W3:Y:S04]  /*240f0*/  LDL R5, [R1+0x1358] ;  /* 0x0013580001057983 */ /* 0x000ee80000100800 */
[----:B------:R0:W-:Y:S04]  /*24100*/  STS.U16 [R3+0x10c00], R25 ;  /* 0x010c001903007388 */ /* 0x0001e80000000400 */
[----:B0-----:R-:W4:Y:S01]  /*24110*/  LDL.LU R25, [R1] ;  /* 0x0000000001197983 */ /* 0x001f220000300800 */
[----:B--2---:R-:W-:-:S02]  /*24120*/  PRMT R0, RZ, 0x7610, R0 ;  /* 0x00007610ff007816 */ /* 0x004fc40000000000 */
[----:B---3--:R-:W-:-:S04]  /*24130*/  @!P0 LOP3.LUT R5, R5, R4, RZ, 0x3c, !PT ;  /* 0x0000000405058212 */ /* 0x008fc800078e3cff */
[----:B------:R-:W-:-:S04]  /*24140*/  @!P0 LOP3.LUT R4, R5, R4, RZ, 0x3c, !PT ;  /* 0x0000000405048212 */ /* 0x000fc800078e3cff */
[----:B------:R-:W-:-:S05]  /*24150*/  @!P0 LOP3.LUT R5, R5, R4, RZ, 0x3c, !PT ;  /* 0x0000000405058212 */ /* 0x000fca00078e3cff */
[----:B------:R0:W2:Y:S04]  /*24160*/  @!P0 LDG.E.U16 R0, [R4.64] ;  /* 0x0000000604008981 */ /* 0x0000a8000c1e1500 */
[----:B0-----:R-:W3:Y:S04]  /*24170*/  LDL.LU R4, [R1+0x9b8] ;  /* 0x0009b80001047983 */ /* 0x001ee80000300800 */
[----:B------:R-:W2:Y:S01]  /*24180*/  LDL R5, [R1+0x1334] ;  /* 0x0013340001057983 */ /* 0x000ea20000100800 */
[----:B------:R-:W-:-:S03]  /*24190*/  PRMT R22, RZ, 0x7610, R22 ;  /* 0x00007610ff167816 */ /* 0x000fc60000000016 */
[----:B---3--:R0:W-:Y:S02]  /*241a0*/  STS.U16 [R3+0x11400], R4 ;  /* 0x0114000403007388 */ /* 0x0081e40000000400 */
[----:B0-----:R-:W-:-:S05]  /*241b0*/  @!P0 IMAD.MOV.U32 R4, RZ, RZ, R29 ;  /* 0x000000ffff048224 */ /* 0x001fca00078e001d */
[----:B--2---:R-:W2:Y:S04]  /*241c0*/  @!P0 LDG.E.U16 R22, [R4.64] ;  /* 0x0000000604168981 */ /* 0x004ea8000c1e1500 */
[----:B------:R0:W-:Y:S04]  /*241d0*/  STL [R1+0x48], R0 ;  /* 0x0000480001007387 */ /* 0x0001e80000100800 */
[----:B0-----:R-:W3:Y:S04]  /*241e0*/  LDL.LU R0, [R1+0xa08] ;  /* 0x000a080001007983 */ /* 0x001ee80000300800 */
[----:B------:R-:W3:Y:S04]  /*241f0*/  LDL.LU R29, [R1+0x9fc] ;  /* 0x0009fc00011d7983 */ /* 0x000ee80000300800 */
        /* <DEDUP_REMOVED lines=20> */
[----:B----4-:R0:W-:Y:S04]  /*24340*/  STS.U16 [R3+0x12400], R26 ;  /* 0x0124001a03007388 */ /* 0x0101e80000000400 */
[----:B0-----:R-:W3:Y:S04]  /*24350*/  LDL.LU R26, [R1+0x9e0] ;  /* 0x0009e000011a7983 */ /* 0x001ee80000300800 */
[----:B------:R-:W-:Y:S04]  /*24360*/  STS.U16 [R3+0x12c00], R24 ;  /* 0x012c001803007388 */ /* 0x000fe80000000400 */
[----:B--2---:R0:W-:Y:S04]  /*24370*/  STL [R1+0x3c], R22 ;  /* 0x00003c1601007387 */ /* 0x0041e80000100800 */
[----:B0-----:R-:W2:Y:S04]  /*24380*/  LDL.LU R22, [R1+0x3ff0] ;  /* 0x003ff00001167983 */ /* 0x001ea80000300800 */
[----:B------:R-:W4:Y:S04]  /*24390*/  LDL R4, [R1+0x12d4] ;  /* 0x0012d40001047983 */ /* 0x000f280000100800 */
[----:B------:R-:W4:Y:S04]  /*243a0*/  LDL R5, [R1+0x12d8] ;  /* 0x0012d80001057983 */ /* 0x000f280000100800 */
[----:B------:R-:W2:Y:S01]  /*243b0*/  LDL.LU R24, [R1+0x3fec] ;  /* 0x003fec0001187983 */ /* 0x000ea20000300800 */
[----:B----4-:R-:W-:-:S04]  /*243c0*/  @!P0 LOP3.LUT R5, R5, R4, RZ, 0x3c, !PT ;  /* 0x0000000405058212 */ /* 0x010fc800078e3cff */
[C---:B------:R-:W-:Y:S02]  /*243d0*/  @!P0 LOP3.LUT R4, R5.reuse, R4, RZ, 0x3c, !PT ;  /* 0x0000000405048212 */ /* 0x040fe400078e3cff */
[----:B--2---:R-:W-:Y:S02]  /*243e0*/  PRMT R24, RZ, 0x7610, R24 ;  /* 0x00007610ff187816 */ /* 0x004fe40000000018 */
[----:B------:R-:W-:-:S05]  /*243f0*/  @!P0 LOP3.LUT R5, R5, R4, RZ, 0x3c, !PT ;  /* 0x0000000405058212 */ /* 0x000fca00078e3cff */
[----:B------:R-:W2:Y:S04]  /*24400*/  @!P0 LDG.E.U16 R24, [R4.64] ;  /* 0x0000000604188981 */ /* 0x000ea8000c1e1500 */
[----:B--2---:R0:W-:Y:S04]  /*24410*/  STL [R1+0x38], R24 ;  /* 0x0000381801007387 */ /* 0x0041e80000100800 */
[----:B0-----:R-:W2:Y:S04]  /*24420*/  LDL.LU R24, [R1+0x3fe8] ;  /* 0x003fe80001187983 */ /* 0x001ea80000300800 */
[----:B------:R-:W4:Y:S04]  /*24430*/  LDL R4, [R1+0x12b4] ;  /* 0x0012b40001047983 */ /* 0x000f280000100800 */
[----:B------:R-:W4:Y:S01]  /*24440*/  LDL R5, [R1+0x12b8] ;  /* 0x0012b80001057983 */ /* 0x000f220000100800 */
[----:B--2---:R-:W-:-:S02]  /*24450*/  PRMT R24, RZ, 0x7610, R24 ;  /* 0x00007610ff187816 */ /* 0x004fc40000000018 */
[----:B----4-:R-:W-:-:S04]  /*24460*/  @!P0 LOP3.LUT R5, R5, R4, RZ, 0x3c, !PT ;  /* 0x0000000405058212 */ /* 0x010fc800078e3cff */
[----:B------:R-:W-:-:S04]  /*24470*/  @!P0 LOP3.LUT R4, R5, R4, RZ, 0x3c, !PT ;  /* 0x0000000405048212 */ /* 0x000fc800078e3cff */
[----:B------:R-:W-:-:S05]  /*24480*/  @!P0 LOP3.LUT R5, R5, R4, RZ, 0x3c, !PT ;  /* 0x0000000405058212 */ /* 0x000fca00078e3cff */
[----:B------:R-:W2:Y:S04]  /*24490*/  @!P0 LDG.E.U16 R24, [R4.64] ;  /* 0x0000000604188981 */ /* 0x000ea8000c1e1500 */
[----:B------:R0:W-:Y:S04]  /*244a0*/  STS.U16 [R3+0x13400], R2 ;  /* 0x0134000203007388 */ /* 0x0001e80000000400 */
[----:B0-----:R-:W4:Y:S04]  /*244b0*/  LDL.LU R2, [R1+0x3fe4] ;  /* 0x003fe40001027983 */ /* 0x001f280000300800 */
[----:B------:R-:W-:Y:S04]  /*244c0*/  STS.U16 [R3+0x13c00], R25 ;  /* 0x013c001903007388 */ /* 0x000fe80000000400 */
[----:B--2---:R0:W-:Y:S04]  /*244d0*/  STL [R1+0x34], R24 ;  /* 0x0000341801007387 */ /* 0x0041e80000100800 */
[----:B0-----:R-:W2:Y:S04]  /*244e0*/  LDL.LU R24, [R1+0x3fe0] ;  /* 0x003fe00001187983 */ /* 0x001ea80000300800 */
[----:B------:R-:W2:Y:S04]  /*244f0*/  LDL R4, [R1+0x1294] ;  /* 0x0012940001047983 */ /* 0x000ea80000100800 */
[----:B------:R-:W2:Y:S04]  /*24500*/  LDL R5, [R1+0x1298] ;  /* 0x0012980001057983 */ /* 0x000ea80000100800 */
[----:B------:R-:W3:Y:S04]  /*24510*/  LDL.LU R3, [R1+0x3fdc] ;  /* 0x003fdc0001037983 */ /* 0x000ee80000300800 */
[----:B------:R-:W3:Y:S01]  /*24520*/  LDL.LU R25, [R1+0x3fd8] ;  /* 0x003fd80001197983 */ /* 0x000ee20000300800 */
[----:B--2---:R-:W-:-:S04]  /*24530*/  @!P0 LOP3.LUT R5, R5, R4, RZ, 0x3c, !PT ;  /* 0x0000000405058212 */ /* 0x004fc800078e3cff */
[C---:B------:R-:W-:Y:S02]  /*24540*/  @!P0 LOP3.LUT R4, R5.reuse, R4, RZ, 0x3c, !PT ;  /* 0x0000000405048212 */ /* 0x040fe400078e3cff */
[----:B---3--:R-:W-:Y:S02]  /*24550*/  PRMT R25, RZ, 0x7610, R25 ;  /* 0x00007610ff197816 */ /* 0x008fe40000000019 */
[----:B------:R-:W-:-:S05]  /*24560*/  @!P0 LOP3.LUT R5, R5, R4, RZ, 0x3c, !PT ;  /* 0x0000000405058212 */ /* 0x000fca00078e3cff */
[----:B------:R-:W2:Y:S01]  /*24570*/  @!P0 LDG.E.U16 R25, [R4.64] ;  /* 0x0000000604198981 */ /* 0x000ea2000c1e1500 */
[----:B----4-:R-:W-:-:S05]  /*24580*/  LOP3.LUT R2, R2, 0x7f, RZ, 0xc0, !PT ;  /* 0x0000007f02027812 */ /* 0x010fca00078ec0ff */
[----:B------:R-:W-:-:S05]  /*24590*/  IMAD.SHL.U32 R2, R2, 0x2, RZ ;  /* 0x0000000202027824 */ /* 0x000fca00078e00ff */
[----:B------:R-:W-:-:S05]  /*245a0*/  LOP3.LUT R2, R2, 0x50, RZ, 0x3c, !PT ;  /* 0x0000005002027812 */ /* 0x000fca00078e3cff */
[----:B------:R-:W-:Y:S04]  /*245b0*/  STS.U16 [R2+0x10500], R0 ;  /* 0x0105000002007388 */ /* 0x000fe80000000400 */
[----:B--2---:R0:W-:Y:S04]  /*245c0*/  STL [R1+0x30], R25 ;  /* 0x0000301901007387 */ /* 0x0041e80000100800 */
[----:B0-----:R-:W2:Y:S04]  /*245d0*/  LDL.LU R25, [R1+0x3fd4] ;  /* 0x003fd40001197983 */ /* 0x001ea80000300800 */
[----:B------:R-:W3:Y:S04]  /*245e0*/  LDL R4, [R1+0x1274] ;  /* 0x0012740001047983 */ /* 0x000ee80000100800 */
[----:B------:R-:W3:Y:S04]  /*245f0*/  LDL R5, [R1+0x1278] ;  /* 0x0012780001057983 */ /* 0x000ee80000100800 */
[----:B------:R-:W4:Y:S01]  /*24600*/  LDL.LU R0, [R1+0x3fd0] ;  /* 0x003fd00001007983 */ /* 0x000f220000300800 */
[----:B---3--:R-:W-:-:S04]  /*24610*/  @!P0 LOP3.LUT R5, R5, R4, RZ, 0x3c, !PT ;  /* 0x0000000405058212 */ /* 0x008fc800078e3cff */
[C---:B------:R-:W-:Y:S02]  /*24620*/  @!P0 LOP3.LUT R4, R5.reuse, R4, RZ, 0x3c, !PT ;  /* 0x0000000405048212 */ /* 0x040fe400078e3cff */
[----:B----4-:R-:W-:Y:S02]  /*24630*/  PRMT R0, RZ, 0x7610, R0 ;  /* 0x00007610ff007816 */ /* 0x010fe40000000000 */
[----:B------:R-:W-:-:S05]  /*24640*/  @!P0 LOP3.LUT R5, R5, R4, RZ, 0x3c, !PT ;  /* 0x0000000405058212 */ /* 0x000fca00078e3cff */
[----:B------:R-:W3:Y:S04]  /*24650*/  @!P0 LDG.E.U16 R0, [R4.64] ;  /* 0x0000000604008981 */ /* 0x000ee8000c1e1500 */
[----:B------:R-:W-:Y:S04]  /*24660*/  STS.U16 [R2+0x10d00], R29 ;  /* 0x010d001d02007388 */ /* 0x000fe80000000400 */
[----:B---3--:R0:W-:Y:S04]  /*24670*/  STL [R1+0x2c], R0 ;  /* 0x00002c0001007387 */ /* 0x0081e80000100800 */
[----:B0-----:R-:W3:Y:S04]  /*24680*/  LDL.LU R0, [R1+0x3fcc] ;  /* 0x003fcc0001007983 */ /* 0x001ee80000300800 */
        /* <DEDUP_REMOVED lines=23> */
[----:B---3--:R-:W-:-:S03]  /*24800*/  PRMT R0, RZ, 0x7610, R0 ;  /* 0x00007610ff007816 */ /* 0x008fc60000000000 */
[----:B------:R0:W-:Y:S04]  /*24810*/  STS.U16 [R2+0x11d00], R26 ;  /* 0x011d001a02007388 */ /* 0x0001e80000000400 */
[----:B0-----:R-:W3:Y:S01]  /*24820*/  LDL.LU R26, [R1+0x3fb8] ;  /* 0x003fb800011a7983 */ /* 0x001ee20000300800 */
[----:B----4-:R-:W-:-:S04]  /*24830*/  @!P0 LOP3.LUT R5, R5, R4, RZ, 0x3c, !PT ;  /* 0x0000000405058212 */ /* 0x010fc800078e3cff */
[----:B------:R-:W-:-:S04]  /*24840*/  @!P0 LOP3.LUT R4, R5, R4, RZ, 0x3c, !PT ;  /* 0x0000000405048212 */ /* 0x000fc800078e3cff */
[----:B------:R-:W-:-:S05]  /*24850*/  @!P0 LOP3.LUT R5, R5, R4, RZ, 0x3c, !PT ;  /* 0x0000000405058212 */ /* 0x000fca00078e3cff */
[----:B------:R0:W4:Y:S04]  /*24860*/  @!P0 LDG.E.U16 R0, [R4.64] ;  /* 0x0000000604008981 */ /* 0x000128000c1e1500 */
[----:B---3--:R-:W-:Y:S04]  /*24870*/  STS.U16 [R2+0x12500], R26 ;  /* 0x0125001a02007388 */ /* 0x008fe80000000400 */
[----:B0-----:R-:W3:Y:S04]  /*24880*/  LDL R4, [R1+0x11f4] ;  /* 0x0011f40001047983 */ /* 0x001ee80000100800 */
[----:B------:R-:W3:Y:S04]  /*24890*/  LDL R5, [R1+0x11f8] ;  /* 0x0011f80001057983 */ /* 0x000ee80000100800 */
[----:B----4-:R0:W-:Y:S04]  /*248a0*/  STL [R1+0x20], R0 ;  /* 0x0000200001007387 */ /* 0x0101e80000100800 */
[----:B0-----:R-:W4:Y:S04]  /*248b0*/  LDL R0, [R1+0x1198] ;  /* 0x0011980001007983 */ /* 0x001f280000100800 */
[----:B------:R-:W2:Y:S01]  /*248c0*/  LDL.LU R26, [R1+0x3fb4] ;  /* 0x003fb400011a7983 */ /* 0x000ea20000300800 */
[----:B---3--:R-:W-:-:S04]  /*248d0*/  @!P0 LOP3.LUT R5, R5, R4, RZ, 0x3c, !PT ;  /* 0x0000000405058212 */ /* 0x008fc800078e3cff */
[----:B------:R-:W-:-:S04]  /*248e0*/  @!P0 LOP3.LUT R4, R5, R4, RZ, 0x3c, !PT ;  /* 0x0000000405048212 */ /* 0x000fc800078e3cff */
[----:B------:R-:W-:Y:S02]  /*248f0*/  @!P0 LOP3.LUT R5, R5, R4, RZ, 0x3c, !PT ;  /* 0x0000000405058212 */ /* 0x000fe400078e3cff */
[----:B--2---:R-:W-:-:S06]  /*24900*/  PRMT R26, RZ, 0x7610, R26 ;  /* 0x00007610ff1a7816 */ /* 0x004fcc000000001a */
[----:B------:R-:W2:Y:S04]  /*24910*/  @!P0 LDG.E.U16 R26, [R4.64] ;  /* 0x00000006041a8981 */ /* 0x000ea8000c1e1500 */
        /* <DEDUP_REMOVED lines=11> */
[----:B------:R-:W-:Y:S04]  /*249d0*/  STS.U16 [R2+0x13500], R29 ;  /* 0x0135001d02007388 */ /* 0x000fe80000000400 */
[----:B--2---:R0:W-:Y:S04]  /*249e0*/  STL [R1+0x18], R27 ;  /* 0x0000181b01007387 */ /* 0x0041e80000100800 */
[----:B0-----:R-:W2:Y:S04]  /*249f0*/  LDL.LU R27, [R1+0x3fa8] ;  /* 0x003fa800011b7983 */ /* 0x001ea80000300800 */
[----:B------:R-:W3:Y:S04]  /*24a00*/  LDL R4, [R1+0x11b4] ;  /* 0x0011b40001047983 */ /* 0x000ee80000100800 */
[----:B------:R-:W3:Y:S04]  /*24a10*/  LDL R5, [R1+0x11b8] ;  /* 0x0011b80001057983 */ /* 0x000ee80000100800 */
[----:B------:R-:W2:Y:S04]  /*24a20*/  LDL.LU R2, [R1+0x3fa4] ;  /* 0x003fa40001027983 */ /* 0x000ea80000300800 */
[----:B------:R-:W4:Y:S01]  /*24a30*/  LDL.LU R29, [R1+0x3fa0] ;  /* 0x003fa000011d7983 */ /* 0x000f220000300800 */
[----:B---3--:R-:W-:-:S04]  /*24a40*/  @!P0 LOP3.LUT R5, R5, R4, RZ, 0x3c, !PT ;  /* 0x0000000405058212 */ /* 0x008fc800078e3cff */
[C---:B------:R-:W-:Y:S02]  /*24a50*/  @!P0 LOP3.LUT R4, R5.reuse, R4, RZ, 0x3c, !PT ;  /* 0x0000000405048212 */ /* 0x040fe400078e3cff */
[----:B--2---:R-:W-:Y:S02]  /*24a60*/  PRMT R2, RZ, 0x7610, R2 ;  /* 0x00007610ff027816 */ /* 0x004fe40000000002 */
[----:B------:R-:W-:-:S05]  /*24a70*/  @!P0 LOP3.LUT R5, R5, R4, RZ, 0x3c, !PT ;  /* 0x0000000405058212 */ /* 0x000fca00078e3cff */
[----:B------:R0:W2:Y:S04]  /*24a80*/  @!P0 LDG.E.U16 R2, [R4.64] ;  /* 0x0000000604028981 */ /* 0x0000a8000c1e1500 */
[----:B0-----:R-:W0:Y:S02]  /*24a90*/  S2R R5, SR_TID.X ;  /* 0x0000000000057919 */ /* 0x001e240000002100 */
[----:B0-----:R-:W-:-:S05]  /*24aa0*/  LOP3.LUT R5, R5, 0x7f, RZ, 0xc0, !PT ;  /* 0x0000007f05057812 */ /* 0x001fca00078ec0ff */
[----:B------:R-:W-:-:S05]  /*24ab0*/  IMAD.SHL.U32 R5, R5, 0x2, RZ ;  /* 0x0000000205057824 */ /* 0x000fca00078e00ff */
[----:B------:R-:W-:Y:S02]  /*24ac0*/  LOP3.LUT R4, R5, 0x50, RZ, 0x3c, !PT ;  /* 0x0000005005047812 */ /* 0x000fe400078e3cff */
[----:B------:R-:W3:Y:S01]  /*24ad0*/  LDL R5, [R1+0x1194] ;  /* 0x0011940001057983 */ /* 0x000ee20000100800 */
[----:B----4-:R-:W-:-:S03]  /*24ae0*/  PRMT R29, RZ, 0x7610, R29 ;  /* 0x00007610ff1d7816 */ /* 0x010fc6000000001d */
[----:B------:R0:W-:Y:S02]  /*24af0*/  STS.U16 [R4+0x13d00], R25 ;  /* 0x013d001904007388 */ /* 0x0001e40000000400 */
[----:B0-----:R-:W-:Y:S02]  /*24b00*/  @!P0 IMAD.MOV.U32 R4, RZ, RZ, R0 ;  /* 0x000000ffff048224 */ /* 0x001fe400078e0000 */
[----:B--2---:R0:W-:Y:S04]  /*24b10*/  STL [R1+0x3f14], R2 ;  /* 0x003f140201007387 */ /* 0x0041e80000100800 */
[----:B------:R-:W2:Y:S04]  /*24b20*/  LDL.LU R25, [R1+0x3f9c] ;  /* 0x003f9c0001197983 */ /* 0x000ea80000300800 */
[----:B0-----:R-:W4:Y:S04]  /*24b30*/  LDL R2, [R1+0x1138] ;  /* 0x0011380001027983 */ /* 0x001f280000100800 */
[----:B------:R-:W4:Y:S04]  /*24b40*/  LDL.LU R0, [R1+0x9ec] ;  /* 0x0009ec0001007983 */ /* 0x000f280000300800 */
[----:B---3--:R0:W3:Y:S04]  /*24b50*/  @!P0 LDG.E.U16 R29, [R4.64] ;  /* 0x00000006041d8981 */ /* 0x0080e8000c1e1500 */
[----:B0-----:R-:W4:Y:S04]  /*24b60*/  LDL R4, [R1+0x1174] ;  /* 0x0011740001047983 */ /* 0x001f280000100800 */
[----:B------:R-:W4:Y:S01]  /*24b70*/  LDL R5, [R1+0x1178] ;  /* 0x0011780001057983 */ /* 0x000f220000100800 */
[----:B--2---:R-:W-:-:S03]  /*24b80*/  PRMT R25, RZ, 0x7610, R25 ;  /* 0x00007610ff197816 */ /* 0x004fc60000000019 */
[----:B---3--:R0:W-:Y:S04]  /*24b90*/  STL [R1+0x3f18], R29 ;  /* 0x003f181d01007387 */ /* 0x0081e80000100800 */
[----:B0-----:R-:W2:Y:S01]  /*24ba0*/  LDL.LU R29, [R1+0xa18] ;  /* 0x000a1800011d7983 */ /* 0x001ea20000300800 */
[----:B----4-:R-:W-:-:S04]  /*24bb0*/  @!P0 LOP3.LUT R5, R5, R4, RZ, 0x3c, !PT ;  /* 0x0000000405058212 */ /* 0x010fc800078e3cff */
[----:B------:R-:W-:-:S04]  /*24bc0*/  @!P0 LOP3.LUT R4, R5, R4, RZ, 0x3c, !PT ;  /* 0x0000000405048212 */ /* 0x000fc800078e3cff */
[----:B------:R-:W-:-:S05]  /*24bd0*/  @!P0 LOP3.LUT R5, R5, R4, RZ, 0x3c, !PT ;  /* 0x0000000405058212 */ /* 0x000fca00078e3cff */
[----:B------:R0:W3:Y:S01]  /*24be0*/  @!P0 LDG.E.U16 R25, [R4.64] ;  /* 0x0000000604198981 */ /* 0x0000e2000c1e1500 */
[----:B------:R-:W-:-:S05]  /*24bf0*/  IMAD.SHL.U32 R24, R24, 0x2, RZ ;  /* 0x0000000218187824 */ /* 0x000fca00078e00ff */
[----:B------:R-:W-:Y:S01]  /*24c00*/  LOP3.LUT R24, R24, 0x60, RZ, 0x3c, !PT ;  /* 0x0000006018187812 */ /* 0x000fe200078e3cff */
[----:B0-----:R-:W4:Y:S04]  /*24c10*/  LDL R4, [R1+0x1154] ;  /* 0x0011540001047983 */ /* 0x001f280000100800 */
[----:B------:R-:W4:Y:S04]  /*24c20*/  LDL R5, [R1+0x1158] ;  /* 0x0011580001057983 */ /* 0x000f280000100800 */
[----:B--2---:R0:W-:Y:S04]  /*24c30*/  STS.U16 [R24+0x10600], R29 ;  /* 0x0106001d18007388 */ /* 0x0041e80000000400 */
[----:B------:R-:W-:Y:S04]  /*24c40*/  STS.U16 [R24+0x10e00], R27 ;  /* 0x010e001b18007388 */ /* 0x000fe80000000400 */
[----:B0-----:R-:W2:Y:S04]  /*24c50*/  LDL R29, [R1+0x1118] ;  /* 0x00111800011d7983 */ /* 0x001ea80000100800 */
[----:B---3--:R0:W-:Y:S04]  /*24c60*/  STL [R1+0x3f1c], R25 ;  /* 0x003f1c1901007387 */ /* 0x0081e80000100800 */
[----:B0-----:R-:W3:Y:S04]  /*24c70*/  LDL R25, [R1+0x1114] ;  /* 0x0011140001197983 */ /* 0x001ee80000100800 */
[----:B------:R-:W2:Y:S01]  /*24c80*/  LDL.LU R24, [R1+0x3f98] ;  /* 0x003f980001187983 */ /* 0x000ea20000300800 */
[----:B----4-:R-:W-:-:S03]  /*24c90*/  @!P0 LOP3.LUT R5, R5, R4, RZ, 0x3c, !PT ;  /* 0x0000000405058212 */ /* 0x010fc600078e3cff */
[----:B------:R-:W4:Y:S01]  /*24ca0*/  LDL.LU R27, [R1+0x3f94] ;  /* 0x003f9400011b7983 */ /* 0x000f220000300800 */
[----:B------:R-:W-:-:S04]  /*24cb0*/  @!P0 LOP3.LUT R4, R5, R4, RZ, 0x3c, !PT ;  /* 0x0000000405048212 */ /* 0x000fc800078e3cff */
[----:B------:R-:W-:Y:S02]  /*24cc0*/  @!P0 LOP3.LUT R5, R5, R4, RZ, 0x3c, !PT ;  /* 0x0000000405058212 */ /* 0x000fe400078e3cff */
[----:B--2---:R-:W-:-:S06]  /*24cd0*/  PRMT R24, RZ, 0x7610, R24 ;  /* 0x00007610ff187816 */ /* 0x004fcc0000000018 */
        /* <DEDUP_REMOVED lines=11> */
[----:B------:R-:W4:Y:S04]  /*24d90*/  LDL R2, [R1+0x10d8] ;  /* 0x0010d80001027983 */ /* 0x000f280000100800 */
[----:B0-----:R-:W4:Y:S04]  /*24da0*/  LDL R24, [R1+0x10d4] ;  /* 0x0010d40001187983 */ /* 0x001f280000100800 */
[----:B---3--:R0:W3:Y:S04]  /*24db0*/  @!P0 LDG.E.U16 R27, [R4.64] ;  /* 0x00000006041b8981 */ /* 0x0080e8000c1e1500 */
[----:B0-----:R-:W0:Y:S02]  /*24dc0*/  S2R R5, SR_TID.X ;  /* 0x0000000000057919 */ /* 0x001e240000002100 */
[----:B0-----:R-:W-:-:S05]  /*24dd0*/  LOP3.LUT R5, R5, 0x7f, RZ, 0xc0, !PT ;  /* 0x0000007f05057812 */ /* 0x001fca00078ec0ff */
[----:B------:R-:W-:Y:S02]  /*24de0*/  IMAD.SHL.U32 R4, R5, 0x2, RZ ;  /* 0x0000000205047824 */ /* 0x000fe400078e00ff */
[----:B------:R-:W4:Y:S01]  /*24df0*/  LDL.LU R5, [R1+0x9f8] ;  /* 0x0009f80001057983 */ /* 0x000f220000300800 */
[----:B--2---:R-:W-:-:S03]  /*24e00*/  PRMT R26, RZ, 0x7610, R26 ;  /* 0x00007610ff1a7816 */ /* 0x004fc6000000001a */
[----:B---3--:R0:W-:Y:S02]  /*24e10*/  STL [R1+0x3f24], R27 ;  /* 0x003f241b01007387 */ /* 0x0081e40000100800 */
[----:B0-----:R-:W-:Y:S01]  /*24e20*/  LOP3.LUT R27, R4, 0x60, RZ, 0x3c, !PT ;  /* 0x00000060041b7812 */ /* 0x001fe200078e3cff */
[----:B------:R-:W-:Y:S01]  /*24e30*/  @!P0 IMAD.MOV.U32 R4, RZ, RZ, R29 ;  /* 0x000000ffff048224 */ /* 0x000fe200078e001d */
[----:B------:R-:W-:Y:S01]  /*24e40*/  PRMT R23, RZ, 0x7610, R23 ;  /* 0x00007610ff177816 */ /* 0x000fe20000000017 */
[----:B------:R-:W2:Y:S04]  /*24e50*/  LDL R29, [R1+0x10b4] ;  /* 0x0010b400011d7983 */ /* 0x000ea80000100800 */
[----:B----4-:R0:W-:Y:S02]  /*24e60*/  STS.U16 [R27+0x11e00], R5 ;  /* 0x011e00051b007388 */ /* 0x0101e40000000400 */
[----:B0-----:R-:W-:-:S02]  /*24e70*/  @!P0 IMAD.MOV.U32 R5, RZ, RZ, R25 ;  /* 0x000000ffff058224 */ /* 0x001fc400078e0019 */
[----:B------:R-:W3:Y:S04]  /*24e80*/  LDL R25, [R1+0x10b8] ;  /* 0x0010b80001197983 */ /* 0x000ee80000100800 */
[----:B------:R0:W4:Y:S04]  /*24e90*/  @!P0 LDG.E.U16 R26, [R4.64] ;  /* 0x00000006041a8981 */ /* 0x000128000c1e1500 */
[----:B0-----:R-:W2:Y:S04]  /*24ea0*/  LDL R4, [R1+0x10f4] ;  /* 0x0010f40001047983 */ /* 0x001ea80000100800 */
[----:B------:R-:W2:Y:S04]  /*24eb0*/  LDL R5, [R1+0x10f8] ;  /* 0x0010f80001057983 */ /* 0x000ea80000100800 */
[----:B------:R-:W-:Y:S04]  /*24ec0*/  STS.U16 [R27+0x12600], R0 ;  /* 0x012600001b007388 */ /* 0x000fe80000000400 */
[----:B----4-:R0:W-:Y:S04]  /*24ed0*/  STL [R1+0x3f28], R26 ;  /* 0x003f281a01007387 */ /* 0x0101e80000100800 */
[----:B0-----:R-:W4:Y:S01]  /*24ee0*/  LDL.LU R26, [R1+0x990] ;  /* 0x00099000011a7983 */ /* 0x001f220000300800 */
[-C--:B--2---:R-:W-:Y:S01]  /*24ef0*/  @!P0 LOP3.LUT R5, R5, R4.reuse, RZ, 0x3c, !PT ;  /* 0x0000000405058212 */ /* 0x084fe200078e3cff */
[----:B------:R-:W2:Y:S03]  /*24f00*/  LDL.LU R0, [R1+0x3f8c] ;  /* 0x003f8c0001007983 */ /* 0x000ea60000300800 */
[----:B------:R-:W-:-:S04]  /*24f10*/  @!P0 LOP3.LUT R4, R5, R4, RZ, 0x3c, !PT ;  /* 0x0000000405048212 */ /* 0x000fc800078e3cff */
[----:B------:R-:W-:-:S05]  /*24f20*/  @!P0 LOP3.LUT R5, R5, R4, RZ, 0x3c, !PT ;  /* 0x0000000405058212 */ /* 0x000fca00078e3cff */
[----:B------:R0:W2:Y:S04]  /*24f30*/  @!P0 LDG.E.U16 R23, [R4.64] ;  /* 0x0000000604178981 */ /* 0x0000a8000c1e1500 */
[----:B0-----:R-:W2:Y:S01]  /*24f40*/  LDL.LU R5, [R1+0x9cc] ;  /* 0x0009cc0001057983 */ /* 0x001ea20000300800 */
[----:B------:R-:W-:Y:S01]  /*24f50*/  PRMT R22, RZ, 0x7610, R22 ;  /* 0x00007610ff167816 */ /* 0x000fe20000000016 */
[----:B------:R-:W-:Y:S02]  /*24f60*/  @!P0 IMAD.MOV.U32 R4, RZ, RZ, R2 ;  /* 0x000000ffff048224 */ /* 0x000fe400078e0002 */
[----:B--2---:R0:W-:Y:S02]  /*24f70*/  STS.U16 [R27+0x12e00], R5 ;  /* 0x012e00051b007388 */ /* 0x0041e40000000400 */
[----:B0-----:R-:W-:-:S05]  /*24f80*/  @!P0 IMAD.MOV.U32 R5, RZ, RZ, R24 ;  /* 0x000000ffff058224 */ /* 0x001fca00078e0018 */
[----:B------:R3:W2:Y:S04]  /*24f90*/  @!P0 LDG.E.U16 R22, [R4.64] ;  /* 0x0000000604168981 */ /* 0x0006a8000c1e1500 */
[----:B------:R-:W-:Y:S01]  /*24fa0*/  STL [R1+0x3f2c], R23 ;  /* 0x003f2c1701007387 */ /* 0x000fe20000100800 */
[----:B------:R-:W-:Y:S01]  /*24fb0*/  PRMT R21, RZ, 0x7610, R21 ;  /* 0x00007610ff157816 */ /* 0x000fe20000000015 */
[----:B------:R-:W4:Y:S02]  /*24fc0*/  LDL R2, [R1+0x1098] ;  /* 0x0010980001027983 */ /* 0x000f240000100800 */
[----:B------:R-:W4:Y:S02]  /*24fd0*/  LDL.LU R24, [R1+0xa14] ;  /* 0x000a140001187983 */ /* 0x000f240000300800 */
[----:B---3--:R-:W-:-:S02]  /*24fe0*/  @!P0 IMAD.MOV.U32 R4, RZ, RZ, R25 ;  /* 0x000000ffff048224 */ /* 0x008fc400078e0019 */
[----:B------:R-:W-:-:S05]  /*24ff0*/  @!P0 IMAD.MOV.U32 R5, RZ, RZ, R29 ;  /* 0x000000ffff058224 */ /* 0x000fca00078e001d */
[----:B------:R4:W3:Y:S04]  /*25000*/  @!P0 LDG.E.U16 R21, [R4.64] ;  /* 0x0000000604158981 */ /* 0x0008e8000c1e1500 */
[----:B--2---:R0:W-:Y:S01]  /*25010*/  STL [R1+0x3f30], R22 ;  /* 0x003f301601007387 */ /* 0x0041e20000100800 */
[----:B------:R-:W-:Y:S01]  /*25020*/  PRMT R20, RZ, 0x7610, R20 ;  /* 0x00007610ff147816 */ /* 0x000fe20000000014 */
[----:B------:R-:W2:Y:S02]  /*25030*/  LDL R29, [R1+0x1078] ;  /* 0x00107800011d7983 */ /* 0x000ea40000100800 */
[----:B0-----:R-:W2:Y:S01]  /*25040*/  LDL R22, [R1+0x1094] ;  /* 0x0010940001167983 */ /* 0x001ea20000100800 */
[----:B----4-:R-:W-:-:S03]  /*25050*/  @!P0 IMAD.MOV.U32 R4, RZ, RZ, R2 ;  /* 0x000000ffff048224 */ /* 0x010fc600078e0002 */
[----:B------:R0:W-:Y:S01]  /*25060*/  STS.U16 [R27+0x13600], R26 ;  /* 0x0136001a1b007388 */ /* 0x0001e20000000400 */
[----:B------:R-:W4:Y:S02]  /*25070*/  LDL.LU R25, [R1+0xa0c] ;  /* 0x000a0c0001197983 */ /* 0x000f240000300800 */
[----:B------:R1:W-:Y:S01]  /*25080*/  STS.U16 [R27+0x13e00], R3 ;  /* 0x013e00031b007388 */ /* 0x0003e20000000400 */
[----:B---3--:R3:W-:Y:S01]  /*25090*/  STL [R1+0x3f34], R21 ;  /* 0x003f341501007387 */ /* 0x0087e20000100800 */
[----:B------:R-:W4:Y:S01]  /*250a0*/  LDL R23, [R1+0x1058] ;  /* 0x0010580001177983 */ /* 0x000f220000100800 */
[----:B0-----:R-:W-:Y:S02]  /*250b0*/  LOP3.LUT R26, R28, 0x70, RZ, 0x3c, !PT ;  /* 0x000000701c1a7812 */ /* 0x001fe400078e3cff */
[----:B-1----:R-:W4:Y:S04]  /*250c0*/  LDL R27, [R1+0x1054] ;  /* 0x00105400011b7983 */ /* 0x002f280000100800 */
[----:B---3--:R-:W3:Y:S01]  /*250d0*/  LDL R21, [R1+0x1074] ;  /* 0x0010740001157983 */ /* 0x008ee20000100800 */
[----:B------:R-:W3:Y:S02]  /*250e0*/  LDL.LU R28, [R1+0xa00] ;  /* 0x000a0000011c7983 */ /* 0x000ee40000300800 */
[----:B------:R-:W3:Y:S02]  /*250f0*/  LDL R2, [R1+0x1038] ;  /* 0x0010380001027983 */ /* 0x000ee40000100800 */
[----:B--2---:R-:W-:-:S02]  /*25100*/  @!P0 IMAD.MOV.U32 R5, RZ, RZ, R22 ;  /* 0x000000ffff058224 */ /* 0x004fc400078e0016 */
[----:B------:R-:W2:Y:S04]  /*25110*/  LDL R22, [R1+0x1034] ;  /* 0x0010340001167983 */ /* 0x000ea80000100800 */
[----:B------:R0:W2:Y:S04]  /*25120*/  @!P0 LDG.E.U16 R20, [R4.64] ;  /* 0x0000000604148981 */ /* 0x0000a8000c1e1500 */
[----:B0-----:R-:W3:Y:S01]  /*25130*/  LDL.LU R5, [R1+0xa20] ;  /* 0x000a200001057983 */ /* 0x001ee20000300800 */
[----:B------:R-:W-:Y:S01]  /*25140*/  PRMT R19, RZ, 0x7610, R19 ;  /* 0x00007610ff137816 */ /* 0x000fe20000000013 */
[----:B------:R-:W-:-:S02]  /*25150*/  @!P0 IMAD.MOV.U32 R4, RZ, RZ, R29 ;  /* 0x000000ffff048224 */ /* 0x000fc400078e001d */
[----:B--2---:R0:W-:Y:S04]  /*25160*/  STL [R1+0x3f38], R20 ;  /* 0x003f381401007387 */ /* 0x0041e80000100800 */
[----:B---3--:R1:W-:Y:S04]  /*25170*/  STS.U16 [R26+0x10700], R5 ;  /* 0x010700051a007388 */ /* 0x0083e80000000400 */
[----:B0-----:R-:W2:Y:S01]  /*25180*/  LDL R20, [R1+0x1018] ;  /* 0x0010180001147983 */ /* 0x001ea20000100800 */
[----:B-1----:R-:W-:-:S03]  /*25190*/  @!P0 IMAD.MOV.U32 R5, RZ, RZ, R21 ;  /* 0x000000ffff058224 */ /* 0x002fc600078e0015 */
[----:B------:R-:W3:Y:S01]  /*251a0*/  LDL R21, [R1+0x1014] ;  /* 0x0010140001157983 */ /* 0x000ee20000100800 */
[----:B------:R-:W2:Y:S03]  /*251b0*/  LDL.LU R29, [R1+0x9f4] ;  /* 0x0009f400011d7983 */ /* 0x000ea60000300800 */
[----:B------:R0:W2:Y:S04]  /*251c0*/  @!P0 LDG.E.U16 R19, [R4.64] ;  /* 0x0000000604138981 */ /* 0x0000a8000c1e1500 */
[----:B0-----:R-:W2:Y:S01]  /*251d0*/  LDL.LU R5, [R1+0xa1c] ;  /* 0x000a1c0001057983 */ /* 0x001ea20000300800 */
[----:B------:R-:W-:Y:S01]  /*251e0*/  PRMT R18, RZ, 0x7610, R18 ;  /* 0x00007610ff127816 */ /* 0x000fe20000000012 */
[----:B----4-:R-:W-:Y:S01]  /*251f0*/  @!P0 IMAD.MOV.U32 R4, RZ, RZ, R23 ;  /* 0x000000ffff048224 */ /* 0x010fe200078e0017 */
[----:B------:R-:W-:Y:S01]  /*25200*/  PRMT R17, RZ, 0x7610, R17 ;  /* 0x00007610ff117816 */ /* 0x000fe20000000011 */
[----:B--2---:R0:W-:Y:S02]  /*25210*/  STS.U16 [R26+0x10f00], R5 ;  /* 0x010f00051a007388 */ /* 0x0041e40000000400 */
[----:B0-----:R-:W-:-:S05]  /*25220*/  @!P0 IMAD.MOV.U32 R5, RZ, RZ, R27 ;  /* 0x000000ffff058224 */ /* 0x001fca00078e001b */
[----:B------:R0:W2:Y:S02]  /*25230*/  @!P0 LDG.E.U16 R18, [R4.64] ;  /* 0x0000000604128981 */ /* 0x0000a4000c1e1500 */
[----:B0-----:R-:W-:Y:S02]  /*25240*/  @!P0 IMAD.MOV.U32 R4, RZ, RZ, R2 ;  /* 0x000000ffff048224 */ /* 0x001fe400078e0002 */
[----:B------:R-:W-:-:S05]  /*25250*/  @!P0 IMAD.MOV.U32 R5, RZ, RZ, R22 ;  /* 0x000000ffff058224 */ /* 0x000fca00078e0016 */
[----:B------:R0:W4:Y:S01]  /*25260*/  @!P0 LDG.E.U16 R17, [R4.64] ;  /* 0x0000000604118981 */ /* 0x000122000c1e1500 */
[----:B------:R-:W-:-:S03]  /*25270*/  PRMT R16, RZ, 0x7610, R16 ;  /* 0x00007610ff107816 */ /* 0x000fc60000000010 */
[----:B------:R-:W-:Y:S01]  /*25280*/  STL [R1+0x3f3c], R19 ;  /* 0x003f3c1301007387 */ /* 0x000fe20000100800 */
[----:B0-----:R-:W-:Y:S02]  /*25290*/  @!P0 IMAD.MOV.U32 R4, RZ, RZ, R20 ;  /* 0x000000ffff048224 */ /* 0x001fe400078e0014 */
[----:B---3--:R-:W-:-:S05]  /*252a0*/  @!P0 IMAD.MOV.U32 R5, RZ, RZ, R21 ;  /* 0x000000ffff058224 */ /* 0x008fca00078e0015 */
[----:B------:R-:W3:Y:S04]  /*252b0*/  @!P0 LDG.E.U16 R16, [R4.64] ;  /* 0x0000000604108981 */ /* 0x000ee8000c1e1500 */
[----:B--2---:R0:W-:Y:S01]  /*252c0*/  STL [R1+0x3f40], R18 ;  /* 0x003f401201007387 */ /* 0x0041e20000100800 */
[----:B------:R-:W2:Y:S03]  /*252d0*/  LDL R2, [R1+0xff8] ;  /* 0x000ff80001027983 */ /* 0x000ea60000100800 */
[----:B0-----:R-:W2:Y:S01]  /*252e0*/  LDL R18, [R1+0xff4] ;  /* 0x000ff40001127983 */ /* 0x001ea20000100800 */
[----:B------:R-:W2:Y:S03]  /*252f0*/  LDL.LU R27, [R1+0x9a8] ;  /* 0x0009a800011b7983 */ /* 0x000ea60000300800 */
[----:B----4-:R0:W-:Y:S01]  /*25300*/  STL [R1+0x3f44], R17 ;  /* 0x003f441101007387 */ /* 0x0101e20000100800 */
[----:B------:R-:W4:Y:S03]  /*25310*/  LDL R21, [R1+0xfd4] ;  /* 0x000fd40001157983 */ /* 0x000f260000100800 */
[----:B0-----:R-:W4:Y:S01]  /*25320*/  LDL R17, [R1+0xfd8] ;  /* 0x000fd80001117983 */ /* 0x001f220000100800 */
[----:B------:R-:W-:-:S03]  /*25330*/  PRMT R15, RZ, 0x7610, R15 ;  /* 0x00007610ff0f7816 */ /* 0x000fc6000000000f */
[----:B------:R0:W-:Y:S01]  /*25340*/  STS.U16 [R26+0x11700], R24 ;  /* 0x011700181a007388 */ /* 0x0001e20000000400 */
[----:B------:R-:W-:-:S03]  /*25350*/  PRMT R14, RZ, 0x7610, R14 ;  /* 0x00007610ff0e7816 */ /* 0x000fc6000000000e */
[----:B0-----:R-:W4:Y:S01]  /*25360*/  LDL.LU R24, [R1+0x9ac] ;  /* 0x0009ac0001187983 */ /* 0x001f220000300800 */
[----:B---3--:R-:W-:Y:S02]  /*25370*/  STL [R1+0x3f48], R16 ;  /* 0x003f481001007387 */ /* 0x008fe40000100800 */
[----:B------:R-:W3:Y:S02]  /*25380*/  LDL R20, [R1+0xfb4] ;  /* 0x000fb40001147983 */ /* 0x000ee40000100800 */
[----:B------:R-:W3:Y:S02]  /*25390*/  LDL R19, [R1+0xfb8] ;  /* 0x000fb80001137983 */ /* 0x000ee40000100800 */
[----:B--2---:R-:W-:Y:S02]  /*253a0*/  @!P0 IMAD.MOV.U32 R4, RZ, RZ, R2 ;  /* 0x000000ffff048224 */ /* 0x004fe400078e0002 */
[----:B------:R-:W-:-:S05]  /*253b0*/  @!P0 IMAD.MOV.U32 R5, RZ, RZ, R18 ;  /* 0x000000ffff058224 */ /* 0x000fca00078e0012 */
[----:B------:R4:W2:Y:S02]  /*253c0*/  @!P0 LDG.E.U16 R15, [R4.64] ;  /* 0x00000006040f8981 */ /* 0x0008a4000c1e1500 */
[----:B----4-:R-:W-:Y:S02]  /*253d0*/  @!P0 IMAD.MOV.U32 R5, RZ, RZ, R21 ;  /* 0x000000ffff058224 */ /* 0x010fe400078e0015 */
[----:B------:R-:W-:-:S05]  /*253e0*/  @!P0 IMAD.MOV.U32 R4, RZ, RZ, R17 ;  /* 0x000000ffff048224 */ /* 0x000fca00078e0011 */
[----:B------:R3:W4:Y:S04]  /*253f0*/  @!P0 LDG.E.U16 R14, [R4.64] ;  /* 0x00000006040e8981 */ /* 0x000728000c1e1500 */
[----:B------:R-:W-:Y:S01]  /*25400*/  STS.U16 [R26+0x11f00], R25 ;  /* 0x011f00191a007388 */ /* 0x000fe20000000400 */
[----:B------:R0:W-:Y:S01]  /*25410*/  STS.U16 [R26+0x12700], R28 ;  /* 0x0127001c1a007388 */ /* 0x0001e20000000400 */
[----:B------:R-:W-:Y:S01]  /*25420*/  PRMT R13, RZ, 0x7610, R13 ;  /* 0x00007610ff0d7816 */ /* 0x000fe2000000000d */
[----:B---3--:R-:W-:Y:S02]  /*25430*/  @!P0 IMAD.MOV.U32 R4, RZ, RZ, R19 ;  /* 0x000000ffff048224 */ /* 0x008fe400078e0013 */
[----:B------:R-:W-:Y:S01]  /*25440*/  @!P0 IMAD.MOV.U32 R5, RZ, RZ, R20 ;  /* 0x000000ffff058224 */ /* 0x000fe200078e0014 */
[----:B0-----:R-:W3:Y:S01]  /*25450*/  LDL.LU R28, [R1+0x9b4] ;  /* 0x0009b400011c7983 */ /* 0x001ee20000300800 */
[----:B------:R-:W3:Y:S02]  /*25460*/  LDL R2, [R1+0xf98] ;  /* 0x000f980001027983 */ /* 0x000ee40000100800 */
[----:B------:R-:W3:Y:S01]  /*25470*/  LDL.LU R25, [R1+0x9bc] ;  /* 0x0009bc0001197983 */ /* 0x000ee20000300800 */
[----:B------:R3:W3:Y:S04]  /*25480*/  @!P0 LDG.E.U16 R13, [R4.64] ;  /* 0x00000006040d8981 */ /* 0x0006e8000c1e1500 */
[----:B------:R-:W-:Y:S01]  /*25490*/  STS.U16 [R26+0x12f00], R29 ;  /* 0x012f001d1a007388 */ /* 0x000fe20000000400 */
[----:B------:R0:W-:Y:S03]  /*254a0*/  STS.U16 [R26+0x13700], R0 ;  /* 0x013700001a007388 */ /* 0x0001e60000000400 */
[----:B--2---:R1:W-:Y:S01]  /*254b0*/  STL [R1+0x3f4c], R15 ;  /* 0x003f4c0f01007387 */ /* 0x0043e20000100800 */
[----:B------:R-:W2:Y:S02]  /*254c0*/  LDL R18, [R1+0xf94] ;  /* 0x000f940001127983 */ /* 0x000ea40000100800 */
[----:B------:R-:W2:Y:S02]  /*254d0*/  LDL R17, [R1+0xf78] ;  /* 0x000f780001117983 */ /* 0x000ea40000100800 */
[----:B------:R-:W2:Y:S01]  /*254e0*/  LDL R16, [R1+0x1758] ;  /* 0x0017580001107983 */ /* 0x000ea20000100800 */
[----:B----4-:R4:W-:Y:S01]  /*254f0*/  STL [R1+0x3f50], R14 ;  /* 0x003f500e01007387 */ /* 0x0109e20000100800 */
[----:B0-----:R-:W2:Y:S02]  /*25500*/  LDL.LU R0, [R1+0x3f88] ;  /* 0x003f880001007983 */ /* 0x001ea40000300800 */
[----:B-1----:R-:W2:Y:S01]  /*25510*/  LDL R15, [R1+0xf68] ;  /* 0x000f6800010f7983 */ /* 0x002ea20000100800 */
[----:B----4-:R-:W4:Y:S01]  /*25520*/  LDL R14, [R1+0x1748] ;  /* 0x00174800010e7983 */ /* 0x010f220000100800 */
[----:B------:R-:W-:Y:S01]  /*25530*/  PRMT R12, RZ, 0x7610, R12 ;  /* 0x00007610ff0c7816 */ /* 0x000fe2000000000c */
[----:B------:R-:W4:Y:S02]  /*25540*/  LDL.LU R29, [R1+0x9c4] ;  /* 0x0009c400011d7983 */ /* 0x000f240000300800 */
[----:B---3--:R-:W-:Y:S01]  /*25550*/  @!P0 IMAD.MOV.U32 R4, RZ, RZ, R2 ;  /* 0x000000ffff048224 */ /* 0x008fe200078e0002 */
[----:B------:R0:W-:Y:S01]  /*25560*/  STL [R1+0x3f54], R13 ;  /* 0x003f540d01007387 */ /* 0x0001e20000100800 */
[----:B------:R-:W3:Y:S01]  /*25570*/  LDL R2, [R1+0x172c] ;  /* 0x00172c0001027983 */ /* 0x000ee20000100800 */
[----:B------:R-:W-:-:S02]  /*25580*/  PRMT R11, RZ, 0x7610, R11 ;  /* 0x00007610ff0b7816 */ /* 0x000fc4000000000b */
[----:B0-----:R-:W3:Y:S01]  /*25590*/  LDL R13, [R1+0x1728] ;  /* 0x00172800010d7983 */ /* 0x001ee20000100800 */
[----:B------:R-:W-:Y:S01]  /*255a0*/  PRMT R10, RZ, 0x7610, R10 ;  /* 0x00007610ff0a7816 */ /* 0x000fe2000000000a */
[----:B--2---:R-:W-:-:S05]  /*255b0*/  @!P0 IMAD.MOV.U32 R5, RZ, RZ, R18 ;  /* 0x000000ffff058224 */ /* 0x004fca00078e0012 */
[----:B------:R0:W2:Y:S02]  /*255c0*/  @!P0 LDG.E.U16 R12, [R4.64] ;  /* 0x00000006040c8981 */ /* 0x0000a4000c1e1500 */
[----:B0-----:R-:W-:Y:S02]  /*255d0*/  @!P0 IMAD.MOV.U32 R4, RZ, RZ, R16 ;  /* 0x000000ffff048224 */ /* 0x001fe400078e0010 */
[----:B------:R-:W-:-:S05]  /*255e0*/  @!P0 IMAD.MOV.U32 R5, RZ, RZ, R17 ;  /* 0x000000ffff058224 */ /* 0x000fca00078e0011 */
[----:B------:R4:W2:Y:S02]  /*255f0*/  @!P0 LDG.E.U16 R11, [R4.64] ;  /* 0x00000006040b8981 */ /* 0x0008a4000c1e1500 */
[----:B----4-:R-:W-:Y:S02]  /*25600*/  @!P0 IMAD.MOV.U32 R4, RZ, RZ, R14 ;  /* 0x000000ffff048224 */ /* 0x010fe400078e000e */
[----:B------:R-:W-:-:S05]  /*25610*/  @!P0 IMAD.MOV.U32 R5, RZ, RZ, R15 ;  /* 0x000000ffff058224 */ /* 0x000fca00078e000f */
[----:B------:R3:W4:Y:S01]  /*25620*/  @!P0 LDG.E.U16 R10, [R4.64] ;  /* 0x00000006040a8981 */ /* 0x000722000c1e1500 */
[----:B------:R-:W-:Y:S01]  /*25630*/  PRMT R9, RZ, 0x7610, R9 ;  /* 0x00007610ff097816 */ /* 0x000fe20000000009 */
[----:B---3--:R-:W-:Y:S02]  /*25640*/  @!P0 IMAD.MOV.U32 R4, RZ, RZ, R2 ;  /* 0x000000ffff048224 */ /* 0x008fe400078e0002 */
[----:B------:R-:W-:-:S05]  /*25650*/  @!P0 IMAD.MOV.U32 R5, RZ, RZ, R13 ;  /* 0x000000ffff058224 */ /* 0x000fca00078e000d */
[----:B------:R-:W2:Y:S04]  /*25660*/  @!P0 LDG.E.U16 R9, [R4.64] ;  /* 0x0000000604098981 */ /* 0x000ea8000c1e1500 */
[----:B------:R-:W-:Y:S01]  /*25670*/  STS.U16 [R26+0x13f00], R27 ;  /* 0x013f001b1a007388 */ /* 0x000fe20000000400 */
[----:B------:R0:W-:Y:S02]  /*25680*/  STS.U16 [R0], R24 ;  /* 0x0000001800007388 */ /* 0x0001e40000000400 */
[----:B------:R1:W-:Y:S01]  /*25690*/  STS.U16 [R0+0x400], R28 ;  /* 0x0004001c00007388 */ /* 0x0003e20000000400 */
[----:B--2---:R-:W-:Y:S04]  /*256a0*/  STL [R1+0x3f58], R12 ;  /* 0x003f580c01007387 */ /* 0x004fe80000100800 */
[----:B------:R2:W-:Y:S01]  /*256b0*/  STL [R1+0x3f5c], R11 ;  /* 0x003f5c0b01007387 */ /* 0x0005e20000100800 */
[----:B0-----:R-:W3:Y:S02]  /*256c0*/  LDL.LU R24, [R1+0x9c8] ;  /* 0x0009c80001187983 */ /* 0x001ee40000300800 */
[----:B-1----:R-:W3:Y:S01]  /*256d0*/  LDL.LU R28, [R1+0x9d4] ;  /* 0x0009d400011c7983 */ /* 0x002ee20000300800 */
[----:B----4-:R0:W-:Y:S01]  /*256e0*/  STL [R1+0x3f60], R10 ;  /* 0x003f600a01007387 */ /* 0x0101e20000100800 */
[----:B------:R-:W4:Y:S02]  /*256f0*/  LDL R14, [R1+0x1708] ;  /* 0x00170800010e7983 */ /* 0x000f240000100800 */
[----:B------:R-:W3:Y:S02]  /*25700*/  LDL R13, [R1+0xd6c] ;  /* 0x000d6c00010d7983 */ /* 0x000ee40000100800 */
[----:B------:R-:W3:Y:S01]  /*25710*/  LDL R2, [R1+0x16ec] ;  /* 0x0016ec0001027983 */ /* 0x000ee20000100800 */
[----:B--2---:R-:W2:Y:S04]  /*25720*/  LDL R11, [R1+0x16d0] ;  /* 0x0016d000010b7983 */ /* 0x004ea80000100800 */
[----:B0-----:R-:W2:Y:S01]  /*25730*/  LDL R10, [R1+0x170c] ;  /* 0x00170c00010a7983 */ /* 0x001ea20000100800 */
[----:B------:R-:W3:Y:S03]  /*25740*/  LDL.LU R18, [R1+0x9d8] ;  /* 0x0009d80001127983 */ /* 0x000ee60000300800 */
[----:B------:R-:W-:Y:S01]  /*25750*/  STL [R1+0x3f64], R9 ;  /* 0x003f640901007387 */ /* 0x000fe20000100800 */
[----:B------:R-:W3:Y:S02]  /*25760*/  LDL R12, [R1+0x16cc] ;  /* 0x0016cc00010c7983 */ /* 0x000ee40000100800 */
[----:B------:R-:W3:Y:S02]  /*25770*/  LDL.LU R19, [R1+0x9dc] ;  /* 0x0009dc0001137983 */ /* 0x000ee40000300800 */
[----:B------:R-:W3:Y:S01]  /*25780*/  LDL.LU R20, [R1+0x9d0] ;  /* 0x0009d00001147983 */ /* 0x000ee20000300800 */
[----:B------:R-:W3:Y:S01]  /*25790*/  LDL.LU R21, [R1+0x9c0] ;  /* 0x0009c00001157983 */ /* 0x000ee20000300800 */
[----:B------:R-:W3:Y:S02]  /*257a0*/  LDL.LU R22, [R1+0x9b0] ;  /* 0x0009b00001167983 */ /* 0x000ee40000300800 */
[----:B------:R-:W3:Y:S02]  /*257b0*/  LDL.LU R23, [R1+0x9a4] ;  /* 0x0009a40001177983 */ /* 0x000ee40000300800 */
[----:B------:R-:W3:Y:S01]  /*257c0*/  LDL.LU R26, [R1+0x99c] ;  /* 0x00099c00011a7983 */ /* 0x000ee20000300800 */
[----:B------:R0:W-:Y:S04]  /*257d0*/  STS.U16 [R0+0x800], R25 ;  /* 0x0008001900007388 */ /* 0x0001e80000000400 */
[----:B------:R-:W3:Y:S04]  /*257e0*/  LDL.LU R27, [R1+0x998] ;  /* 0x00099800011b7983 */ /* 0x000ee80000300800 */
[----:B------:R1:W-:Y:S01]  /*257f0*/  STS.U16 [R0+0xc00], R29 ;  /* 0x000c001d00007388 */ /* 0x0003e20000000400 */
[----:B------:R-:W-:-:S03]  /*25800*/  PRMT R8, RZ, 0x7610, R8 ;  /* 0x00007610ff087816 */ /* 0x000fc60000000008 */
[----:B0-----:R-:W3:Y:S01]  /*25810*/  LDL.LU R25, [R1+0x994] ;  /* 0x0009940001197983 */ /* 0x001ee20000300800 */
[----:B-1----:R-:W3:Y:S02]  /*25820*/  LDL.LU R29, [R1+0x98c] ;  /* 0x00098c00011d7983 */ /* 0x002ee40000300800 */
[----:B------:R-:W3:Y:S01]  /*25830*/  LDL R9, [R1+0x16b0] ;  /* 0x0016b00001097983 */ /* 0x000ee20000100800 */
[----:B------:R-:W-:Y:S01]  /*25840*/  PRMT R7, RZ, 0x7610, R7 ;  /* 0x00007610ff077816 */ /* 0x000fe20000000007 */
[----:B----4-:R-:W-:Y:S02]  /*25850*/  @!P0 IMAD.MOV.U32 R5, RZ, RZ, R14 ;  /* 0x000000ffff058224 */ /* 0x010fe400078e000e */
[----:B--2---:R-:W-:Y:S02]  /*25860*/  @!P0 IMAD.MOV.U32 R4, RZ, RZ, R10 ;  /* 0x000000ffff048224 */ /* 0x004fe400078e000a */
[----:B------:R-:W2:Y:S04]  /*25870*/  LDL R10, [R1+0x16ac] ;  /* 0x0016ac00010a7983 */ /* 0x000ea80000100800 */
[----:B------:R3:W4:Y:S02]  /*25880*/  @!P0 LDG.E.U16 R8, [R4.64] ;  /* 0x0000000604088981 */ /* 0x000724000c1e1500 */
[----:B---3--:R-:W-:-:S02]  /*25890*/  @!P0 IMAD.MOV.U32 R4, RZ, RZ, R2 ;  /* 0x000000ffff048224 */ /* 0x008fc400078e0002 */
[----:B------:R-:W-:-:S05]  /*258a0*/  @!P0 IMAD.MOV.U32 R5, RZ, RZ, R13 ;  /* 0x000000ffff058224 */ /* 0x000fca00078e000d */
[----:B------:R0:W3:Y:S01]  /*258b0*/  @!P0 LDG.E.U16 R7, [R4.64] ;  /* 0x0000000604078981 */ /* 0x0000e2000c1e1500 */
[----:B------:R-:W-:Y:S02]  /*258c0*/  PRMT R6, RZ, 0x7610, R6 ;  /* 0x00007610ff067816 */ /* 0x000fe40000000006 */
[----:B------:R-:W-:Y:S01]  /*258d0*/  PRMT R3, RZ, 0x7610, R3 ;  /* 0x00007610ff037816 */ /* 0x000fe20000000003 */
[----:B0-----:R-:W-:Y:S02]  /*258e0*/  @!P0 IMAD.MOV.U32 R4, RZ, RZ, R11 ;  /* 0x000000ffff048224 */ /* 0x001fe400078e000b */
[----:B------:R-:W-:-:S05]  /*258f0*/  @!P0 IMAD.MOV.U32 R5, RZ, RZ, R12 ;  /* 0x000000ffff058224 */ /* 0x000fca00078e000c */
[----:B------:R0:W3:Y:S02]  /*25900*/  @!P0 LDG.E.U16 R6, [R4.64] ;  /* 0x0000000604068981 */ /* 0x0000e4000c1e1500 */
[----:B0-----:R-:W-:Y:S02]  /*25910*/  @!P0 IMAD.MOV.U32 R4, RZ, RZ, R9 ;  /* 0x000000ffff048224 */ /* 0x001fe400078e0009 */
[----:B------:R0:W-:Y:S04]  /*25920*/  STS.U16 [R0+0x1000], R24 ;  /* 0x0010001800007388 */ /* 0x0001e80000000400 */
[----:B------:R1:W-:Y:S01]  /*25930*/  STS.U16 [R0+0x1400], R28 ;  /* 0x0014001c00007388 */ /* 0x0003e20000000400 */
[----:B--2---:R-:W-:-:S05]  /*25940*/  @!P0 IMAD.MOV.U32 R5, RZ, RZ, R10 ;  /* 0x000000ffff058224 */ /* 0x004fca00078e000a */
[----:B------:R-:W2:Y:S04]  /*25950*/  @!P0 LDG.E.U16 R3, [R4.64] ;  /* 0x0000000604038981 */ /* 0x000ea8000c1e1500 */
[----:B----4-:R-:W-:Y:S04]  /*25960*/  STL [R1+0x3f68], R8 ;  /* 0x003f680801007387 */ /* 0x010fe80000100800 */
[----:B---3--:R-:W-:Y:S01]  /*25970*/  STL [R1+0x3f6c], R7 ;  /* 0x003f6c0701007387 */ /* 0x008fe20000100800 */
[----:B0-----:R-:W3:Y:S02]  /*25980*/  LDL.LU R24, [R1+0x988] ;  /* 0x0009880001187983 */ /* 0x001ee40000300800 */
[----:B------:R-:W4:Y:S02]  /*25990*/  LDL.LU R2, [R1+0x984] ;  /* 0x0009840001027983 */ /* 0x000f240000300800 */
[----:B-1----:R-:W3:Y:S01]  /*259a0*/  LDL.LU R28, [R1+0x980] ;  /* 0x00098000011c7983 */ /* 0x002ee20000300800 */
[----:B------:R-:W-:Y:S04]  /*259b0*/  STS.U16 [R0+0x3800], R25 ;  /* 0x0038001900007388 */ /* 0x000fe80000000400 */
[----:B------:R-:W-:Y:S04]  /*259c0*/  STS.U16 [R0+0x3c00], R29 ;  /* 0x003c001d00007388 */ /* 0x000fe80000000400 */
[----:B------:R-:W-:Y:S04]  /*259d0*/  STL [R1+0x3f70], R6 ;  /* 0x003f700601007387 */ /* 0x000fe80000100800 */
[----:B------:R-:W-:Y:S04]  /*259e0*/  STS.U16 [R0+0x1800], R18 ;  /* 0x0018001200007388 */ /* 0x000fe80000000400 */
        /* <DEDUP_REMOVED lines=8> */
[----:B0-----:R-:W2:Y:S01]  /*25a70*/  LDL.LU R3, [R1+0x978] ;  /* 0x0009780001037983 */ /* 0x001ea20000300800 */
[----:B------:R-:W2:Y:S02]  /*25a80*/  LDL.LU R4, [R1+0x974] ;  /* 0x0009740001047983 */ /* 0x000ea40000300800 */
[----:B------:R-:W2:Y:S02]  /*25a90*/  LDL.LU R5, [R1+0x970] ;  /* 0x0009700001057983 */ /* 0x000ea40000300800 */
[----:B------:R-:W2:Y:S01]  /*25aa0*/  LDL.LU R6, [R1+0x96c] ;  /* 0x00096c0001067983 */ /* 0x000ea20000300800 */
[----:B------:R-:W2:Y:S01]  /*25ab0*/  LDL.LU R7, [R1+0x968] ;  /* 0x0009680001077983 */ /* 0x000ea20000300800 */
[----:B------:R-:W2:Y:S02]  /*25ac0*/  LDL.LU R8, [R1+0x964] ;  /* 0x0009640001087983 */ /* 0x000ea40000300800 */
[----:B------:R-:W2:Y:S02]  /*25ad0*/  LDL.LU R9, [R1+0x960] ;  /* 0x0009600001097983 */ /* 0x000ea40000300800 */
[----:B------:R-:W2:Y:S01]  /*25ae0*/  LDL.LU R10, [R1+0x958] ;  /* 0x00095800010a7983 */ /* 0x000ea20000300800 */
[----:B------:R-:W2:Y:S01]  /*25af0*/  LDL.LU R11, [R1+0x954] ;  /* 0x00095400010b7983 */ /* 0x000ea20000300800 */
[----:B------:R-:W2:Y:S02]  /*25b00*/  LDL.LU R25, [R1+0x950] ;  /* 0x0009500001197983 */ /* 0x000ea40000300800 */
[----:B------:R-:W2:Y:S01]  /*25b10*/  LDL.LU R29, [R1+0x7bc] ;  /* 0x0007bc00011d7983 */ /* 0x000ea20000300800 */
[----:B----4-:R0:W-:Y:S01]  /*25b20*/  STS.U16 [R0+0x4400], R2 ;  /* 0x0044000200007388 */ /* 0x0101e20000000400 */
[----:B------:R-:W4:Y:S03]  /*25b30*/  LDL.LU R12, [R1+0x7b8] ;  /* 0x0007b800010c7983 */ /* 0x000f260000300800 */
[----:B0-----:R-:W4:Y:S01]  /*25b40*/  LDL.LU R2, [R1+0x7b4] ;  /* 0x0007b40001027983 */ /* 0x001f220000300800 */
[----:B------:R-:W4:Y:S02]  /*25b50*/  LDL.LU R13, [R1+0x7b0] ;  /* 0x0007b000010d7983 */ /* 0x000f240000300800 */
[----:B------:R-:W4:Y:S02]  /*25b60*/  LDL.LU R14, [R1+0x6b8] ;  /* 0x0006b800010e7983 */ /* 0x000f240000300800 */
[----:B------:R-:W4:Y:S01]  /*25b70*/  LDL.LU R15, [R1+0x6b4] ;  /* 0x0006b400010f7983 */ /* 0x000f220000300800 */
[----:B------:R-:W4:Y:S01]  /*25b80*/  LDL.LU R16, [R1+0x6b0] ;  /* 0x0006b00001107983 */ /* 0x000f220000300800 */
[----:B------:R-:W4:Y:S02]  /*25b90*/  LDL.LU R17, [R1+0x6ac] ;  /* 0x0006ac0001117983 */ /* 0x000f240000300800 */
[----:B------:R-:W4:Y:S02]  /*25ba0*/  LDL.LU R18, [R1+0x6a8] ;  /* 0x0006a80001127983 */ /* 0x000f240000300800 */
[----:B------:R-:W4:Y:S01]  /*25bb0*/  LDL.LU R19, [R1+0x6a4] ;  /* 0x0006a40001137983 */ /* 0x000f220000300800 */
[----:B------:R-:W4:Y:S01]  /*25bc0*/  LDL.LU R20, [R1+0x6a0] ;  /* 0x0006a00001147983 */ /* 0x000f220000300800 */
[----:B------:R-:W4:Y:S02]  /*25bd0*/  LDL.LU R21, [R1+0x69c] ;  /* 0x00069c0001157983 */ /* 0x000f240000300800 */
[----:B------:R-:W4:Y:S02]  /*25be0*/  LDL.LU R22, [R1+0x698] ;  /* 0x0006980001167983 */ /* 0x000f240000300800 */
[----:B------:R-:W4:Y:S01]  /*25bf0*/  LDL.LU R23, [R1+0x694] ;  /* 0x0006940001177983 */ /* 0x000f220000300800 */
[----:B------:R-:W4:Y:S04]  /*25c00*/  LDL.LU R26, [R1+0x690] ;  /* 0x00069000011a7983 */ /* 0x000f280000300800 */
[----:B---3--:R0:W-:Y:S01]  /*25c10*/  STS.U16 [R0+0x4000], R24 ;  /* 0x0040001800007388 */ /* 0x0081e20000000400 */
[----:B------:R-:W3:Y:S03]  /*25c20*/  LDL.LU R27, [R1+0x5ac] ;  /* 0x0005ac00011b7983 */ /* 0x000ee60000300800 */
[----:B------:R1:W-:Y:S04]  /*25c30*/  STS.U16 [R0+0x4800], R28 ;  /* 0x0048001c00007388 */ /* 0x0003e80000000400 */
[----:B0-----:R-:W3:Y:S01]  /*25c40*/  LDL.LU R24, [R1+0x5a8] ;  /* 0x0005a80001187983 */ /* 0x001ee20000300800 */
[----:B-1----:R-:W3:Y:S03]  /*25c50*/  LDL.LU R28, [R1+0x5a4] ;  /* 0x0005a400011c7983 */ /* 0x002ee60000300800 */
[----:B--2---:R-:W-:Y:S04]  /*25c60*/  STS.U16 [R0+0x4c00], R3 ;  /* 0x004c000300007388 */ /* 0x004fe80000000400 */
[----:B------:R0:W-:Y:S04]  /*25c70*/  STS.U16 [R0+0x7000], R25 ;  /* 0x0070001900007388 */ /* 0x0001e80000000400 */
[----:B------:R1:W-:Y:S04]  /*25c80*/  STS.U16 [R0+0x7400], R29 ;  /* 0x0074001d00007388 */ /* 0x0003e80000000400 */
[----:B0-----:R-:W2:Y:S01]  /*25c90*/  LDL.LU R25, [R1+0x5a0] ;  /* 0x0005a00001197983 */ /* 0x001ea20000300800 */
[----:B-1----:R-:W2:Y:S03]  /*25ca0*/  LDL.LU R29, [R1+0x59c] ;  /* 0x00059c00011d7983 */ /* 0x002ea60000300800 */
[----:B----4-:R0:W-:Y:S04]  /*25cb0*/  STS.U16 [R0+0x7c00], R2 ;  /* 0x007c000200007388 */ /* 0x0101e80000000400 */
[----:B0-----:R-:W4:Y:S04]  /*25cc0*/  LDL.LU R2, [R1+0x598] ;  /* 0x0005980001027983 */ /* 0x001f280000300800 */
[----:B---3--:R0:W-:Y:S04]  /*25cd0*/  STS.U16 [R0+0xb800], R28 ;  /* 0x00b8001c00007388 */ /* 0x0081e80000000400 */
[----:B0-----:R-:W3:Y:S01]  /*25ce0*/  LDL.LU R28, [R1+0x594] ;  /* 0x00059400011c7983 */ /* 0x001ee20000300800 */
[----:B------:R-:W3:Y:S03]  /*25cf0*/  LDL.LU R3, [R1+0x590] ;  /* 0x0005900001037983 */ /* 0x000ee60000300800 */
[----:B------:R0:W-:Y:S04]  /*25d00*/  STS.U16 [R0+0x5000], R4 ;  /* 0x0050000400007388 */ /* 0x0001e80000000400 */
[----:B------:R1:W-:Y:S04]  /*25d10*/  STS.U16 [R0+0x5400], R5 ;  /* 0x0054000500007388 */ /* 0x0003e80000000400 */
[----:B------:R1:W-:Y:S04]  /*25d20*/  STS.U16 [R0+0x5800], R6 ;  /* 0x0058000600007388 */ /* 0x0003e80000000400 */
[----:B------:R1:W-:Y:S04]  /*25d30*/  STS.U16 [R0+0x5c00], R7 ;  /* 0x005c000700007388 */ /* 0x0003e80000000400 */
[----:B------:R1:W-:Y:S04]  /*25d40*/  STS.U16 [R0+0x6000], R8 ;  /* 0x0060000800007388 */ /* 0x0003e80000000400 */
[----:B------:R1:W-:Y:S04]  /*25d50*/  STS.U16 [R0+0x6400], R9 ;  /* 0x0064000900007388 */ /* 0x0003e80000000400 */
[----:B0-----:R-:W3:Y:S01]  /*25d60*/  LDL.LU R4, [R1+0x34c] ;  /* 0x00034c0001047983 */ /* 0x001ee20000300800 */
[----:B-1----:R-:W3:Y:S02]  /*25d70*/  LDL.LU R5, [R1+0x348] ;  /* 0x0003480001057983 */ /* 0x002ee40000300800 */
[----:B------:R-:W3:Y:S02]  /*25d80*/  LDL.LU R6, [R1+0x344] ;  /* 0x0003440001067983 */ /* 0x000ee40000300800 */
[----:B------:R-:W3:Y:S01]  /*25d90*/  LDL.LU R7, [R1+0x340] ;  /* 0x0003400001077983 */ /* 0x000ee20000300800 */
[----:B------:R-:W3:Y:S04]  /*25da0*/  LDL.LU R8, [R1+0x1cc] ;  /* 0x0001cc0001087983 */ /* 0x000ee80000300800 */
[----:B------:R0:W-:Y:S01]  /*25db0*/  STS.U16 [R0+0x6800], R10 ;  /* 0x0068000a00007388 */ /* 0x0001e20000000400 */
[----:B------:R-:W3:Y:S03]  /*25dc0*/  LDL.LU R9, [R1+0x1c8] ;  /* 0x0001c80001097983 */ /* 0x000ee60000300800 */
[----:B------:R1:W-:Y:S04]  /*25dd0*/  STS.U16 [R0+0x6c00], R11 ;  /* 0x006c000b00007388 */ /* 0x0003e80000000400 */
[----:B------:R1:W-:Y:S04]  /*25de0*/  STS.U16 [R0+0x7800], R12 ;  /* 0x0078000c00007388 */ /* 0x0003e80000000400 */
[----:B------:R1:W-:Y:S04]  /*25df0*/  STS.U16 [R0+0x8000], R13 ;  /* 0x0080000d00007388 */ /* 0x0003e80000000400 */
[----:B------:R1:W-:Y:S04]  /*25e00*/  STS.U16 [R0+0x8400], R14 ;  /* 0x0084000e00007388 */ /* 0x0003e80000000400 */
[----:B------:R1:W-:Y:S04]  /*25e10*/  STS.U16 [R0+0x8800], R15 ;  /* 0x0088000f00007388 */ /* 0x0003e80000000400 */
[----:B0-----:R-:W3:Y:S01]  /*25e20*/  LDL.LU R10, [R1+0x1c4] ;  /* 0x0001c400010a7983 */ /* 0x001ee20000300800 */
[----:B-1----:R-:W3:Y:S02]  /*25e30*/  LDL.LU R11, [R1+0x1c0] ;  /* 0x0001c000010b7983 */ /* 0x002ee40000300800 */
[----:B------:R-:W3:Y:S01]  /*25e40*/  LDL.LU R12, [R1+0x1bc] ;  /* 0x0001bc00010c7983 */ /* 0x000ee20000300800 */
[----:B------:R-:W3:Y:S01]  /*25e50*/  LDL.LU R13, [R1+0x1b4] ;  /* 0x0001b400010d7983 */ /* 0x000ee20000300800 */
[----:B------:R-:W3:Y:S03]  /*25e60*/  LDL.LU R14, [R1+0x1b0] ;  /* 0x0001b000010e7983 */ /* 0x000ee60000300800 */
        /* <DEDUP_REMOVED lines=23> */
[----:B--2---:R0:W-:Y:S04]  /*25fe0*/  STS.U16 [R0+0xbc00], R25 ;  /* 0x00bc001900007388 */ /* 0x0041e80000000400 */
[----:B------:R1:W-:Y:S04]  /*25ff0*/  STS.U16 [R0+0xc000], R29 ;  /* 0x00c0001d00007388 */ /* 0x0003e80000000400 */
[----:B0-----:R-:W2:Y:S04]  /*26000*/  LDL.LU R25, [R1+0x9c] ;  /* 0x00009c0001197983 */ /* 0x001ea80000300800 */
[----:B----4-:R0:W-:Y:S01]  /*26010*/  STS.U16 [R0+0xc400], R2 ;  /* 0x00c4000200007388 */ /* 0x0101e20000000400 */
[----:B-1----:R-:W4:Y:S03]  /*26020*/  LDL.LU R29, [R1+0x98] ;  /* 0x00009800011d7983 */ /* 0x002f260000300800 */
[----:B0-----:R-:W2:Y:S04]  /*26030*/  LDL.LU R2, [R1+0x94] ;  /* 0x0000940001027983 */ /* 0x001ea80000300800 */
[----:B---3--:R0:W-:Y:S04]  /*26040*/  STS.U16 [R0+0xc800], R28 ;  /* 0x00c8001c00007388 */ /* 0x0081e80000000400 */
[----:B------:R1:W-:Y:S04]  /*26050*/  STS.U16 [R0+0xcc00], R3 ;  /* 0x00cc000300007388 */ /* 0x0003e80000000400 */
[----:B0-----:R-:W3:Y:S01]  /*26060*/  LDL.LU R28, [R1+0x3f84] ;  /* 0x003f8400011c7983 */ /* 0x001ee20000300800 */
[----:B------:R-:W-:Y:S02]  /*26070*/  STL [R1+0x17a8], R0 ;  /* 0x0017a80001007387 */ /* 0x000fe40000100800 */
[----:B-1----:R-:W2:Y:S02]  /*26080*/  LDL.LU R3, [R1+0x84] ;  /* 0x0000840001037983 */ /* 0x002ea40000300800 */
[----:B--2---:R0:W-:Y:S04]  /*26090*/  STL [R1+0x3f78], R3 ;  /* 0x003f780301007387 */ /* 0x0041e80000100800 */
[----:B0-----:R-:W2:Y:S04]  /*260a0*/  LDL.LU R3, [R1+0x88] ;  /* 0x0000880001037983 */ /* 0x001ea80000300800 */
[----:B--2---:R0:W-:Y:S04]  /*260b0*/  STL [R1+0x3f7c], R3 ;  /* 0x003f7c0301007387 */ /* 0x0041e80000100800 */
[----:B0-----:R-:W2:Y:S04]  /*260c0*/  LDL.LU R3, [R1+0x8c] ;  /* 0x00008c0001037983 */ /* 0x001ea80000300800 */
[----:B------:R-:W-:Y:S04]  /*260d0*/  STS.U16 [R0+0xd800], R6 ;  /* 0x00d8000600007388 */ /* 0x000fe80000000400 */
[----:B------:R-:W-:Y:S04]  /*260e0*/  STS.U16 [R0+0xdc00], R7 ;  /* 0x00dc000700007388 */ /* 0x000fe80000000400 */
[----:B------:R-:W-:Y:S04]  /*260f0*/  STS.U16 [R0+0xe000], R8 ;  /* 0x00e0000800007388 */ /* 0x000fe80000000400 */
[----:B------:R-:W-:Y:S04]  /*26100*/  STS.U16 [R0+0xe400], R9 ;  /* 0x00e4000900007388 */ /* 0x000fe80000000400 */
[----:B---3--:R0:W-:Y:S04]  /*26110*/  STS.U16 [R0+0xf400], R28 ;  /* 0x00f4001c00007388 */ /* 0x0081e80000000400 */
[----:B------:R-:W-:Y:S04]  /*26120*/  STS.U16 [R0+0xe800], R10 ;  /* 0x00e8000a00007388 */ /* 0x000fe80000000400 */
[----:B------:R-:W-:Y:S04]  /*26130*/  STS.U16 [R0+0xec00], R11 ;  /* 0x00ec000b00007388 */ /* 0x000fe80000000400 */
[----:B------:R-:W-:Y:S04]  /*26140*/  STS.U16 [R0+0xf000], R12 ;  /* 0x00f0000c00007388 */ /* 0x000fe80000000400 */
[----:B------:R-:W-:Y:S04]  /*26150*/  STS.U16 [R0+0xf800], R13 ;  /* 0x00f8000d00007388 */ /* 0x000fe80000000400 */
[----:B------:R-:W-:Y:S04]  /*26160*/  STS.U16 [R0+0xd000], R4 ;  /* 0x00d0000400007388 */ /* 0x000fe80000000400 */
[----:B------:R-:W-:Y:S01]  /*26170*/  STS.U16 [R0+0xd400], R5 ;  /* 0x00d4000500007388 */ /* 0x000fe20000000400 */
[----:B0-----:R-:W-:-:S03]  /*26180*/  LOP3.LUT R28, R0, 0x20, RZ, 0x3c, !PT ;  /* 0x00000020001c7812 */ /* 0x001fc600078e3cff */
[----:B------:R-:W-:Y:S04]  /*26190*/  STS.U16 [R0+0xfc00], R14 ;  /* 0x00fc000e00007388 */ /* 0x000fe80000000400 */
[----:B--2---:R0:W-:Y:S04]  /*261a0*/  STL [R1+0x3f80], R3 ;  /* 0x003f800301007387 */ /* 0x0041e80000100800 */
[----:B0-----:R-:W2:Y:S01]  /*261b0*/  LDL.LU R3, [R1+0x90] ;  /* 0x0000900001037983 */ /* 0x001ea20000300800 */
[----:B------:R-:W3:Y:S02]  /*261c0*/  LDL.LU R6, [R1+0x80] ;  /* 0x0000800001067983 */ /* 0x000ee40000300800 */
[----:B------:R-:W3:Y:S02]  /*261d0*/  LDL.LU R7, [R1+0x7c] ;  /* 0x00007c0001077983 */ /* 0x000ee40000300800 */
[----:B------:R-:W3:Y:S01]  /*261e0*/  LDL.LU R8, [R1+0x78] ;  /* 0x0000780001087983 */ /* 0x000ee20000300800 */
[----:B------:R-:W3:Y:S01]  /*261f0*/  LDL.LU R9, [R1+0x74] ;  /* 0x0000740001097983 */ /* 0x000ee20000300800 */
[----:B------:R-:W3:Y:S02]  /*26200*/  LDL.LU R10, [R1+0x70] ;  /* 0x00007000010a7983 */ /* 0x000ee40000300800 */
[----:B------:R-:W3:Y:S02]  /*26210*/  LDL.LU R11, [R1+0x6c] ;  /* 0x00006c00010b7983 */ /* 0x000ee40000300800 */
[----:B------:R-:W3:Y:S01]  /*26220*/  LDL.LU R12, [R1+0x68] ;  /* 0x00006800010c7983 */ /* 0x000ee20000300800 */
[----:B------:R-:W3:Y:S04]  /*26230*/  LDL.LU R13, [R1+0x64] ;  /* 0x00006400010d7983 */ /* 0x000ee80000300800 */
[----:B------:R0:W-:Y:S01]  /*26240*/  STS.U16 [R28+0x100], R15 ;  /* 0x0001000f1c007388 */ /* 0x0001e20000000400 */
[----:B------:R-:W3:Y:S02]  /*26250*/  LDL.LU R14, [R1+0x60] ;  /* 0x00006000010e7983 */ /* 0x000ee40000300800 */
[----:B------:R1:W-:Y:S02]  /*26260*/  STS.U16 [R28+0x500], R16 ;  /* 0x000500101c007388 */ /* 0x0003e40000000400 */
[----:B------:R1:W-:Y:S01]  /*26270*/  STS.U16 [R28+0x900], R17 ;  /* 0x000900111c007388 */ /* 0x0003e20000000400 */
[----:B------:R4:W-:Y:S01]  /*26280*/  STS.U16 [R28+0xd00], R18 ;  /* 0x000d00121c007388 */ /* 0x0009e20000000400 */
[----:B------:R4:W-:Y:S02]  /*26290*/  STS.U16 [R28+0x1100], R19 ;  /* 0x001100131c007388 */ /* 0x0009e40000000400 */
[----:B------:R4:W-:Y:S01]  /*262a0*/  STS.U16 [R28+0x1500], R20 ;  /* 0x001500141c007388 */ /* 0x0009e20000000400 */
[----:B0-----:R-:W3:Y:S01]  /*262b0*/  LDL.LU R15, [R1+0x5c] ;  /* 0x00005c00010f7983 */ /* 0x001ee20000300800 */
[----:B-1----:R-:W3:Y:S02]  /*262c0*/  LDL.LU R16, [R1+0x58] ;  /* 0x0000580001107983 */ /* 0x002ee40000300800 */
[----:B------:R-:W3:Y:S01]  /*262d0*/  LDL.LU R17, [R1+0x54] ;  /* 0x0000540001117983 */ /* 0x000ee20000300800 */
[----:B----4-:R-:W3:Y:S01]  /*262e0*/  LDL.LU R18, [R1+0x50] ;  /* 0x0000500001127983 */ /* 0x010ee20000300800 */
[----:B------:R-:W3:Y:S02]  /*262f0*/  LDL.LU R19, [R1+0x4c] ;  /* 0x00004c0001137983 */ /* 0x000ee40000300800 */
[----:B------:R0:W-:Y:S02]  /*26300*/  STS.U16 [R28+0x1900], R21 ;  /* 0x001900151c007388 */ /* 0x0001e40000000400 */
[----:B------:R-:W3:Y:S01]  /*26310*/  LDL.LU R20, [R1+0x48] ;  /* 0x0000480001147983 */ /* 0x000ee20000300800 */
[----:B------:R1:W-:Y:S01]  /*26320*/  STS.U16 [R28+0x1d00], R22 ;  /* 0x001d00161c007388 */ /* 0x0003e20000000400 */
[----:B------:R1:W-:Y:S02]  /*26330*/  STS.U16 [R28+0x2100], R23 ;  /* 0x002100171c007388 */ /* 0x0003e40000000400 */
[----:B------:R1:W-:Y:S02]  /*26340*/  STS.U16 [R28+0x2500], R26 ;  /* 0x0025001a1c007388 */ /* 0x0003e40000000400 */
[----:B------:R1:W-:Y:S01]  /*26350*/  STS.U16 [R28+0x2900], R27 ;  /* 0x0029001b1c007388 */ /* 0x0003e20000000400 */
[----:B------:R1:W-:Y:S04]  /*26360*/  STS.U16 [R28+0x2d00], R24 ;  /* 0x002d00181c007388 */ /* 0x0003e80000000400 */
[----:B0-----:R-:W3:Y:S01]  /*26370*/  LDL.LU R21, [R1+0x44] ;  /* 0x0000440001157983 */ /* 0x001ee20000300800 */
[----:B-1----:R-:W3:Y:S03]  /*26380*/  LDL.LU R22, [R1+0x40] ;  /* 0x0000400001167983 */ /* 0x002ee60000300800 */
[----:B------:R-:W3:Y:S04]  /*26390*/  LDL.LU R23, [R1+0x3c] ;  /* 0x00003c0001177983 */ /* 0x000ee80000300800 */
[----:B------:R-:W3:Y:S01]  /*263a0*/  LDL.LU R26, [R1+0x38] ;  /* 0x00003800011a7983 */ /* 0x000ee20000300800 */
[----:B------:R-:W3:Y:S02]  /*263b0*/  LDL.LU R27, [R1+0x34] ;  /* 0x00003400011b7983 */ /* 0x000ee40000300800 */
[----:B------:R0:W-:Y:S02]  /*263c0*/  STS.U16 [R28+0x3100], R25 ;  /* 0x003100191c007388 */ /* 0x0001e40000000400 */
[----:B------:R-:W3:Y:S01]  /*263d0*/  LDL.LU R24, [R1+0x30] ;  /* 0x0000300001187983 */ /* 0x000ee20000300800 */
[----:B------:R1:W-:Y:S01]  /*263e0*/  STS.U16 [R28+0x3500], R29 ;  /* 0x0035001d1c007388 */ /* 0x0003e20000000400 */
[----:B------:R1:W-:Y:S03]  /*263f0*/  STS.U16 [R28+0x3900], R2 ;  /* 0x003900021c007388 */ /* 0x0003e60000000400 */
[----:B0-----:R-:W3:Y:S01]  /*26400*/  LDL.LU R25, [R1+0x2c] ;  /* 0x00002c0001197983 */ /* 0x001ee20000300800 */
[----:B-1----:R-:W3:Y:S02]  /*26410*/  LDL.LU R29, [R1+0x28] ;  /* 0x00002800011d7983 */ /* 0x002ee40000300800 */
[----:B------:R-:W3:Y:S01]  /*26420*/  LDL.LU R2, [R1+0x24] ;  /* 0x0000240001027983 */ /* 0x000ee20000300800 */
[----:B------:R-:W3:Y:S04]  /*26430*/  LDL.LU R0, [R1+0x20] ;  /* 0x0000200001007983 */ /* 0x000ee80000300800 */
[----:B------:R-:W3:Y:S01]  /*26440*/  LDL.LU R4, [R1+0x1c] ;  /* 0x00001c0001047983 */ /* 0x000ee20000300800 */
[----:B------:R-:W3:Y:S03]  /*26450*/  LDL.LU R5, [R1+0x18] ;  /* 0x0000180001057983 */ /* 0x000ee60000300800 */
[----:B--2---:R0:W-:Y:S04]  /*26460*/  STS.U16 [R28+0x3d00], R3 ;  /* 0x003d00031c007388 */ /* 0x0041e80000000400 */
[----:B0-----:R-:W2:Y:S04]  /*26470*/  LDL.LU R3, [R1+0x3f80] ;  /* 0x003f800001037983 */ /* 0x001ea80000300800 */
[----:B--2---:R0:W-:Y:S04]  /*26480*/  STS.U16 [R28+0x4100], R3 ;  /* 0x004100031c007388 */ /* 0x0041e80000000400 */
[----:B0-----:R-:W2:Y:S04]  /*26490*/  LDL.LU R3, [R1+0x3f7c] ;  /* 0x003f7c0001037983 */ /* 0x001ea80000300800 */
[----:B--2---:R0:W-:Y:S04]  /*264a0*/  STS.U16 [R28+0x4500], R3 ;  /* 0x004500031c007388 */ /* 0x0041e80000000400 */
[----:B0-----:R-:W2:Y:S04]  /*264b0*/  LDL.LU R3, [R1+0x3f78] ;  /* 0x003f780001037983 */ /* 0x001ea80000300800 */
[----:B--2---:R0:W-:Y:S01]  /*264c0*/  STS.U16 [R28+0x4900], R3 ;  /* 0x004900031c007388 */ /* 0x0041e20000000400 */
[----:B---3--:R1:W-:Y:S02]  /*264d0*/  STS.U16 [R28+0x4d00], R6 ;  /* 0x004d00061c007388 */ /* 0x0083e40000000400 */
[----:B------:R2:W-:Y:S02]  /*264e0*/  STS.U16 [R28+0x5100], R7 ;  /* 0x005100071c007388 */ /* 0x0005e40000000400 */
[----:B------:R3:W-:Y:S01]  /*264f0*/  STS.U16 [R28+0x5500], R8 ;  /* 0x005500081c007388 */ /* 0x0007e20000000400 */
[----:B------:R3:W-:Y:S01]  /*26500*/  STS.U16 [R28+0x5900], R9 ;  /* 0x005900091c007388 */ /* 0x0007e20000000400 */
[----:B------:R3:W-:Y:S03]  /*26510*/  STS.U16 [R28+0x5d00], R10 ;  /* 0x005d000a1c007388 */ /* 0x0007e60000000400 */
[----:B0-----:R-:W3:Y:S01]  /*26520*/  LDL.LU R3, [R1+0x3f74] ;  /* 0x003f740001037983 */ /* 0x001ee20000300800 */
[----:B-1----:R-:W3:Y:S02]  /*26530*/  LDL.LU R6, [R1+0x3f70] ;  /* 0x003f700001067983 */ /* 0x002ee40000300800 */
[----:B--2---:R-:W2:Y:S02]  /*26540*/  LDL.LU R7, [R1+0x3f6c] ;  /* 0x003f6c0001077983 */ /* 0x004ea40000300800 */
[----:B---3--:R-:W3:Y:S01]  /*26550*/  LDL.LU R8, [R1+0x3f68] ;  /* 0x003f680001087983 */ /* 0x008ee20000300800 */
[----:B------:R-:W2:Y:S01]  /*26560*/  LDL.LU R9, [R1+0x3f64] ;  /* 0x003f640001097983 */ /* 0x000ea20000300800 */
[----:B------:R-:W2:Y:S03]  /*26570*/  LDL.LU R10, [R1+0x3f60] ;  /* 0x003f6000010a7983 */ /* 0x000ea60000300800 */
[----:B------:R0:W-:Y:S01]  /*26580*/  STS.U16 [R28+0x6100], R11 ;  /* 0x0061000b1c007388 */ /* 0x0001e20000000400 */
[----:B------:R1:W-:Y:S02]  /*26590*/  STS.U16 [R28+0x6500], R12 ;  /* 0x0065000c1c007388 */ /* 0x0003e40000000400 */
[----:B------:R1:W-:Y:S02]  /*265a0*/  STS.U16 [R28+0x6900], R13 ;  /* 0x0069000d1c007388 */ /* 0x0003e40000000400 */
[----:B------:R1:W-:Y:S01]  /*265b0*/  STS.U16 [R28+0x6d00], R14 ;  /* 0x006d000e1c007388 */ /* 0x0003e20000000400 */
[----:B------:R1:W-:Y:S01]  /*265c0*/  STS.U16 [R28+0x7100], R15 ;  /* 0x0071000f1c007388 */ /* 0x0003e20000000400 */
[----:B------:R1:W-:Y:S03]  /*265d0*/  STS.U16 [R28+0x7500], R16 ;  /* 0x007500101c007388 */ /* 0x0003e60000000400 */
[----:B0-----:R-:W2:Y:S01]  /*265e0*/  LDL.LU R11, [R1+0x3f5c] ;  /* 0x003f5c00010b7983 */ /* 0x001ea20000300800 */
[----:B-1----:R-:W2:Y:S03]  /*265f0*/  LDL.LU R12, [R1+0x3f58] ;  /* 0x003f5800010c7983 */ /* 0x002ea60000300800 */
[----:B------:R-:W2:Y:S01]  /*26600*/  LDL.LU R13, [R1+0x3f54] ;  /* 0x003f5400010d7983 */ /* 0x000ea20000300800 */
[----:B------:R-:W2:Y:S03]  /*26610*/  LDL.LU R14, [R1+0x3f50] ;  /* 0x003f5000010e7983 */ /* 0x000ea60000300800 */
        /* <DEDUP_REMOVED lines=26> */
[----:B------:R0:W-:Y:S04]  /*267c0*/  STS.U16 [R28+0xa900], R2 ;  /* 0x00a900021c007388 */ /* 0x0001e80000000400 */
[----:B0-----:R-:W2:Y:S01]  /*267d0*/  LDL.LU R2, [R1+0x3f14] ;  /* 0x003f140001027983 */ /* 0x001ea20000300800 */
[----:B------:R-:W-:Y:S02]  /*267e0*/  STS.U16 [R28+0xad00], R0 ;  /* 0x00ad00001c007388 */ /* 0x000fe40000000400 */
[----:B------:R-:W-:Y:S02]  /*267f0*/  STS.U16 [R28+0xb100], R4 ;  /* 0x00b100041c007388 */ /* 0x000fe40000000400 */
[----:B------:R-:W-:Y:S01]  /*26800*/  STS.U16 [R28+0xb500], R5 ;  /* 0x00b500051c007388 */ /* 0x000fe20000000400 */
[----:B--2---:R0:W-:Y:S01]  /*26810*/  STS.U16 [R28+0xb900], R2 ;  /* 0x00b900021c007388 */ /* 0x0041e20000000400 */
[----:B------:R1:W-:Y:S02]  /*26820*/  STS.U16 [R28+0xbd00], R29 ;  /* 0x00bd001d1c007388 */ /* 0x0003e40000000400 */
[----:B------:R2:W-:Y:S02]  /*26830*/  STS.U16 [R28+0xc100], R25 ;  /* 0x00c100191c007388 */ /* 0x0005e40000000400 */
[----:B------:R3:W-:Y:S01]  /*26840*/  STS.U16 [R28+0xc500], R24 ;  /* 0x00c500181c007388 */ /* 0x0007e20000000400 */
[----:B------:R3:W-:Y:S04]  /*26850*/  STS.U16 [R28+0xc900], R27 ;  /* 0x00c9001b1c007388 */ /* 0x0007e80000000400 */
[----:B0-----:R-:W4:Y:S01]  /*26860*/  LDL.LU R2, [R1+0x3f10] ;  /* 0x003f100001027983 */ /* 0x001f220000300800 */
[----:B-1----:R-:W4:Y:S02]  /*26870*/  LDL.LU R29, [R1+0x3f0c] ;  /* 0x003f0c00011d7983 */ /* 0x002f240000300800 */
[----:B--2---:R-:W2:Y:S02]  /*26880*/  LDL.LU R25, [R1+0x3f08] ;  /* 0x003f080001197983 */ /* 0x004ea40000300800 */
[----:B---3--:R-:W3:Y:S01]  /*26890*/  LDL.LU R24, [R1+0x3f04] ;  /* 0x003f040001187983 */ /* 0x008ee20000300800 */
[----:B------:R-:W3:Y:S01]  /*268a0*/  LDL.LU R27, [R1+0x3f00] ;  /* 0x003f0000011b7983 */ /* 0x000ee20000300800 */
[----:B------:R-:W3:Y:S02]  /*268b0*/  LDL R5, [R1+0xf74] ;  /* 0x000f740001057983 */ /* 0x000ee40000100800 */
[----:B------:R-:W3:Y:S01]  /*268c0*/  LDL R4, [R1+0x1754] ;  /* 0x0017540001047983 */ /* 0x000ee20000100800 */
[----:B------:R0:W-:Y:S04]  /*268d0*/  STS.U16 [R28+0xcd00], R26 ;  /* 0x00cd001a1c007388 */ /* 0x0001e80000000400 */
[----:B0-----:R-:W4:Y:S01]  /*268e0*/  LDL R26, [R1+0x1768] ;  /* 0x00176800011a7983 */ /* 0x001f220000100800 */
[----:B--2---:R-:W-:-:S03]  /*268f0*/  PRMT R25, RZ, 0x7610, R25 ;  /* 0x00007610ff197816 */ /* 0x004fc60000000019 */
[----:B------:R-:W-:Y:S04]  /*26900*/  STS.U16 [R28+0xd100], R23 ;  /* 0x00d100171c007388 */ /* 0x000fe80000000400 */
[----:B------:R-:W2:Y:S04]  /*26910*/  LDL.LU R0, [R1+0xf8c] ;  /* 0x000f8c0001007983 */ /* 0x000ea80000300800 */
[----:B---3--:R-:W3:Y:S01]  /*26920*/  @!P0 LDG.E.U16 R25, [R4.64] ;  /* 0x0000000604198981 */ /* 0x008ee2000c1e1500 */
[----:B------:R-:W-:Y:S02]  /*26930*/  STS.U16 [R28+0xd500], R22 ;  /* 0x00d500161c007388 */ /* 0x000fe40000000400 */
[----:B------:R-:W-:Y:S02]  /*26940*/  STS.U16 [R28+0xd900], R21 ;  /* 0x00d900151c007388 */ /* 0x000fe40000000400 */
[----:B------:R-:W-:Y:S01]  /*26950*/  STS.U16 [R28+0xdd00], R20 ;  /* 0x00dd00141c007388 */ /* 0x000fe20000000400 */
[----:B------:R-:W-:Y:S01]  /*26960*/  STS.U16 [R28+0xe100], R19 ;  /* 0x00e100131c007388 */ /* 0x000fe20000000400 */
[----:B------:R-:W-:Y:S02]  /*26970*/  STS.U16 [R28+0xe500], R18 ;  /* 0x00e500121c007388 */ /* 0x000fe40000000400 */
[----:B------:R-:W-:Y:S02]  /*26980*/  STS.U16 [R28+0xe900], R17 ;  /* 0x00e900111c007388 */ /* 0x000fe40000000400 */
[----:B------:R-:W-:Y:S01]  /*26990*/  STS.U16 [R28+0xed00], R16 ;  /* 0x00ed00101c007388 */ /* 0x000fe20000000400 */
[----:B------:R-:W-:Y:S01]  /*269a0*/  STS.U16 [R28+0xf100], R15 ;  /* 0x00f1000f1c007388 */ /* 0x000fe20000000400 */
[----:B------:R-:W-:Y:S02]  /*269b0*/  STS.U16 [R28+0xf500], R14 ;  /* 0x00f5000e1c007388 */ /* 0x000fe40000000400 */
[----:B------:R-:W-:Y:S02]  /*269c0*/  STS.U16 [R28+0xf900], R13 ;  /* 0x00f9000d1c007388 */ /* 0x000fe40000000400 */
[----:B------:R0:W-:Y:S01]  /*269d0*/  STS.U16 [R28+0xfd00], R12 ;  /* 0x00fd000c1c007388 */ /* 0x0001e20000000400 */
[----:B----4-:R-:W-:Y:S01]  /*269e0*/  STS.U16 [R26+0x200], R11 ;  /* 0x0002000b1a007388 */ /* 0x010fe20000000400 */
[----:B------:R-:W-:Y:S02]  /*269f0*/  STS.U16 [R26+0x600], R10 ;  /* 0x0006000a1a007388 */ /* 0x000fe40000000400 */
[----:B------:R-:W-:Y:S02]  /*26a00*/  STS.U16 [R26+0xa00], R9 ;  /* 0x000a00091a007388 */ /* 0x000fe40000000400 */
[----:B------:R-:W-:Y:S01]  /*26a10*/  STS.U16 [R26+0xe00], R8 ;  /* 0x000e00081a007388 */ /* 0x000fe20000000400 */
[----:B------:R-:W-:Y:S01]  /*26a20*/  STS.U16 [R26+0x1200], R7 ;  /* 0x001200071a007388 */ /* 0x000fe20000000400 */
[----:B------:R-:W-:Y:S02]  /*26a30*/  STS.U16 [R26+0x1600], R6 ;  /* 0x001600061a007388 */ /* 0x000fe40000000400 */
[----:B------:R1:W-:Y:S01]  /*26a40*/  STS.U16 [R26+0x1a00], R3 ;  /* 0x001a00031a007388 */ /* 0x0003e20000000400 */
[----:B0-----:R-:W4:Y:S04]  /*26a50*/  LDL.LU R28, [R1+0xf84] ;  /* 0x000f8400011c7983 */ /* 0x001f280000300800 */
[----:B-1----:R-:W2:Y:S04]  /*26a60*/  LDL.LU R26, [R1+0x3efc] ;  /* 0x003efc00011a7983 */ /* 0x002ea80000300800 */
[----:B---3--:R0:W-:Y:S04]  /*26a70*/  STL [R1+0x984], R25 ;  /* 0x0009841901007387 */ /* 0x0081e80000100800 */
[----:B0-----:R-:W3:Y:S01]  /*26a80*/  LDL.LU R25, [R1+0x3ef8] ;  /* 0x003ef80001197983 */ /* 0x001ee20000300800 */
[----:B------:R-:W2:Y:S02]  /*26a90*/  LDL R4, [R1+0x1740] ;  /* 0x0017400001047983 */ /* 0x000ea40000100800 */
[----:B------:R-:W2:Y:S01]  /*26aa0*/  LDL R5, [R1+0x1744] ;  /* 0x0017440001057983 */ /* 0x000ea20000100800 */
[----:B------:R-:W-:-:S02]  /*26ab0*/  PRMT R27, RZ, 0x7610, R27 ;  /* 0x00007610ff1b7816 */ /* 0x000fc4000000001b */
[----:B--2---:R-:W-:-:S04]  /*26ac0*/  @!P0 LOP3.LUT R5, R5, R4, RZ, 0x3c, !PT ;  /* 0x0000000405058212 */ /* 0x004fc800078e3cff */
[----:B------:R-:W-:-:S04]  /*26ad0*/  @!P0 LOP3.LUT R4, R5, R4, RZ, 0x3c, !PT ;  /* 0x0000000405048212 */ /* 0x000fc800078e3cff */
[----:B------:R-:W-:-:S05]  /*26ae0*/  @!P0 LOP3.LUT R5, R5, R4, RZ, 0x3c, !PT ;  /* 0x0000000405058212 */ /* 0x000fca00078e3cff */
[----:B------:R-:W2:Y:S04]  /*26af0*/  @!P0 LDG.E.U16 R27, [R4.64] ;  /* 0x00000006041b8981 */ /* 0x000ea8000c1e1500 */
[----:B--2---:R0:W-:Y:S04]  /*26b00*/  STL [R1+0x980], R27 ;  /* 0x0009801b01007387 */ /* 0x0041e80000100800 */
[----:B0-----:R-:W2:Y:S01]  /*26b10*/  LDL.LU R27, [R1+0x3ef4] ;  /* 0x003ef400011b7983 */ /* 0x001ea20000300800 */
        /* <DEDUP_REMOVED lines=406> */
[----:B------:R-:W2:Y:S02]  /*28480*/  LDL R5, [R1+0x1410] ;  /* 0x0014100001057983 */ /* 0x000ea40000100800 */
[----:B--2---:R-:W-:-:S02]  /*28490*/  @!P0 LOP3.LUT R5, R5, R4, RZ, 0x3c, !PT ;  /* 0x0000000405058212 */ /* 0x004fc400078e3cff */
[----:B------:R-:W-:Y:S02]  /*284a0*/  PRMT R26, RZ, 0x7610, R26 ;  /* 0x00007610ff1a7816 */ /* 0x000fe4000000001a */
        /* <DEDUP_REMOVED lines=397> */
[----:B------:R-:W-:Y:S04]  /*29d80*/  STL [R1+0x3d00], R29 ;  /* 0x003d001d01007387 */ /* 0x000fe80000100800 */
        /* <DEDUP_REMOVED lines=14> */
[----:B------:R-:W-:Y:S01]  /*29e70*/  @!P0 LOP3.LUT R5, R5, R4, RZ, 0x3c, !PT ;  /* 0x0000000405058212 */ /* 0x000fe200078e3cff */
[----:B------:R0:W-:Y:S04]  /*29e80*/  STL [R1+0x3d04], R27 ;  /* 0x003d041b01007387 */ /* 0x0001e80000100800 */
[----:B------:R1:W2:Y:S04]  /*29e90*/  @!P0 LDG.E.U16 R29, [R4.64] ;  /* 0x00000006041d8981 */ /* 0x0002a8000c1e1500 */
[----:B-1----:R-:W2:Y:S04]  /*29ea0*/  LDL R4, [R1+0x1124] ;  /* 0x0011240001047983 */ /* 0x002ea80000100800 */
[----:B------:R-:W2:Y:S01]  /*29eb0*/  LDL R5, [R1+0x1128] ;  /* 0x0011280001057983 */ /* 0x000ea20000100800 */
[----:B------:R-:W-:-:S02]  /*29ec0*/  PRMT R26, RZ, 0x7610, R26 ;  /* 0x00007610ff1a7816 */ /* 0x000fc4000000001a */
[----:B--2---:R-:W-:-:S04]  /*29ed0*/  @!P0 LOP3.LUT R5, R5, R4, RZ, 0x3c, !PT ;  /* 0x0000000405058212 */ /* 0x004fc800078e3cff */
[----:B------:R-:W-:-:S04]  /*29ee0*/  @!P0 LOP3.LUT R4, R5, R4, RZ, 0x3c, !PT ;  /* 0x0000000405048212 */ /* 0x000fc800078e3cff */
[----:B------:R-:W-:Y:S01]  /*29ef0*/  @!P0 LOP3.LUT R5, R5, R4, RZ, 0x3c, !PT ;  /* 0x0000000405058212 */ /* 0x000fe200078e3cff */
[----:B------:R1:W-:Y:S04]  /*29f00*/  STL [R1+0x3d4c], R29 ;  /* 0x003d4c1d01007387 */ /* 0x0003e80000100800 */
[----:B------:R2:W3:Y:S01]  /*29f10*/  @!P0 LDG.E.U16 R26, [R4.64] ;  /* 0x00000006041a8981 */ /* 0x0004e2000c1e1500 */
[----:B0-----:R-:W-:-:S03]  /*29f20*/  PRMT R27, RZ, 0x7610, R27 ;  /* 0x00007610ff1b7816 */ /* 0x001fc6000000001b */
[----:B-1----:R-:W3:Y:S04]  /*29f30*/  LDL R29, [R1+0x10f0] ;  /* 0x0010f000011d7983 */ /* 0x002ee80000100800 */
[----:B--2---:R-:W2:Y:S04]  /*29f40*/  LDL R4, [R1+0x110c] ;  /* 0x00110c0001047983 */ /* 0x004ea80000100800 */
[----:B------:R-:W2:Y:S02]  /*29f50*/  LDL R5, [R1+0x1110] ;  /* 0x0011100001057983 */ /* 0x000ea40000100800 */
[----:B--2---:R-:W-:-:S04]  /*29f60*/  @!P0 LOP3.LUT R5, R5, R4, RZ, 0x3c, !PT ;  /* 0x0000000405058212 */ /* 0x004fc800078e3cff */
[----:B------:R-:W-:-:S04]  /*29f70*/  @!P0 LOP3.LUT R4, R5, R4, RZ, 0x3c, !PT ;  /* 0x0000000405048212 */ /* 0x000fc800078e3cff */
[----:B------:R-:W-:Y:S01]  /*29f80*/  @!P0 LOP3.LUT R5, R5, R4, RZ, 0x3c, !PT ;  /* 0x0000000405058212 */ /* 0x000fe200078e3cff */
[----:B---3--:R0:W-:Y:S04]  /*29f90*/  STL [R1+0x3d08], R26 ;  /* 0x003d081a01007387 */ /* 0x0081e80000100800 */
[----:B------:R1:W2:Y:S04]  /*29fa0*/  @!P0 LDG.E.U16 R27, [R4.64] ;  /* 0x00000006041b8981 */ /* 0x0002a8000c1e1500 */
[----:B-1----:R-:W3:Y:S04]  /*29fb0*/  LDL R4, [R1+0x1104] ;  /* 0x0011040001047983 */ /* 0x002ee80000100800 */
[----:B------:R-:W3:Y:S01]  /*29fc0*/  LDL R5, [R1+0x1108] ;  /* 0x0011080001057983 */ /* 0x000ee20000100800 */
[----:B------:R-:W-:-:S02]  /*29fd0*/  PRMT R25, RZ, 0x7610, R25 ;  /* 0x00007610ff197816 */ /* 0x000fc40000000019 */
[----:B---3--:R-:W-:-:S04]  /*29fe0*/  @!P0 LOP3.LUT R5, R5, R4, RZ, 0x3c, !PT ;  /* 0x0000000405058212 */ /* 0x008fc800078e3cff */
[----:B------:R-:W-:-:S04]  /*29ff0*/  @!P0 LOP3.LUT R4, R5, R4, RZ, 0x3c, !PT ;  /* 0x0000000405048212 */ /* 0x000fc800078e3cff */
[----:B------:R-:W-:Y:S01]  /*2a000*/  @!P0 LOP3.LUT R5, R5, R4, RZ, 0x3c, !PT ;  /* 0x0000000405058212 */ /* 0x000fe200078e3cff */
[----:B--2---:R1:W-:Y:S04]  /*2a010*/  STL [R1+0x3d50], R27 ;  /* 0x003d501b01007387 */ /* 0x0043e80000100800 */
[----:B------:R2:W3:Y:S01]  /*2a020*/  @!P0 LDG.E.U16 R25, [R4.64] ;  /* 0x0000000604198981 */ /* 0x0004e2000c1e1500 */
[----:B0-----:R-:W-:-:S03]  /*2a030*/  PRMT R26, RZ, 0x7610, R26 ;  /* 0x00007610ff1a7816 */ /* 0x001fc6000000001a */
[----:B-1----:R-:W4:Y:S04]  /*2a040*/  LDL R27, [R1+0x10e8] ;  /* 0x0010e800011b7983 */ /* 0x002f280000100800 */
[----:B--2---:R-:W2:Y:S01]  /*2a050*/  LDL R5, [R1+0x10ec] ;  /* 0x0010ec0001057983 */ /* 0x004ea20000100800 */
[----:B------:R-:W-:-:S03]  /*2a060*/  @!P0 IMAD.MOV.U32 R4, RZ, RZ, R29 ;  /* 0x000000ffff048224 */ /* 0x000fc600078e001d */
[----:B---3--:R0:W-:Y:S01]  /*2a070*/  STL [R1+0x3d0c], R25 ;  /* 0x003d0c1901007387 */ /* 0x0081e20000100800 */
[----:B------:R-:W-:Y:S01]  /*2a080*/  PRMT R24, RZ, 0x7610, R24 ;  /* 0x00007610ff187816 */ /* 0x000fe20000000018 */
[----:B------:R-:W3:Y:S02]  /*2a090*/  LDL R29, [R1+0x1090] ;  /* 0x00109000011d7983 */ /* 0x000ee40000100800 */
[----:B--2---:R1:W2:Y:S04]  /*2a0a0*/  @!P0 LDG.E.U16 R26, [R4.64] ;  /* 0x00000006041a8981 */ /* 0x0042a8000c1e1500 */
[----:B-1----:R-:W3:Y:S01]  /*2a0b0*/  LDL R5, [R1+0x10e4] ;  /* 0x0010e40001057983 */ /* 0x002ee20000100800 */
[----:B----4-:R-:W-:-:S03]  /*2a0c0*/  @!P0 IMAD.MOV.U32 R4, RZ, RZ, R27 ;  /* 0x000000ffff048224 */ /* 0x010fc600078e001b */
[----:B--2---:R1:W-:Y:S01]  /*2a0d0*/  STL [R1+0x3d54], R26 ;  /* 0x003d541a01007387 */ /* 0x0043e20000100800 */
[----:B0-----:R-:W-:Y:S01]  /*2a0e0*/  PRMT R25, RZ, 0x7610, R25 ;  /* 0x00007610ff197816 */ /* 0x001fe20000000019 */
[----:B------:R-:W2:Y:S02]  /*2a0f0*/  LDL R27, [R1+0x106c] ;  /* 0x00106c00011b7983 */ /* 0x000ea40000100800 */
[----:B---3--:R0:W3:Y:S04]  /*2a100*/  @!P0 LDG.E.U16 R24, [R4.64] ;  /* 0x0000000604188981 */ /* 0x0080e8000c1e1500 */
[----:B-1----:R-:W4:Y:S04]  /*2a110*/  LDL R26, [R1+0x1070] ;  /* 0x00107000011a7983 */ /* 0x002f280000100800 */
[----:B0-----:R-:W2:Y:S04]  /*2a120*/  LDL R4, [R1+0x10cc] ;  /* 0x0010cc0001047983 */ /* 0x001ea80000100800 */
[----:B------:R-:W2:Y:S02]  /*2a130*/  LDL R5, [R1+0x10d0] ;  /* 0x0010d00001057983 */ /* 0x000ea40000100800 */
[----:B--2---:R-:W-:-:S04]  /*2a140*/  @!P0 LOP3.LUT R5, R5, R4, RZ, 0x3c, !PT ;  /* 0x0000000405058212 */ /* 0x004fc800078e3cff */
[----:B------:R-:W-:-:S04]  /*2a150*/  @!P0 LOP3.LUT R4, R5, R4, RZ, 0x3c, !PT ;  /* 0x0000000405048212 */ /* 0x000fc800078e3cff */
[----:B------:R-:W-:-:S05]  /*2a160*/  @!P0 LOP3.LUT R5, R5, R4, RZ, 0x3c, !PT ;  /* 0x0000000405058212 */ /* 0x000fca00078e3cff */
[----:B------:R0:W2:Y:S04]  /*2a170*/  @!P0 LDG.E.U16 R25, [R4.64] ;  /* 0x0000000604198981 */ /* 0x0000a8000c1e1500 */
[----:B---3--:R-:W-:Y:S04]  /*2a180*/  STL [R1+0x3d10], R24 ;  /* 0x003d101801007387 */ /* 0x008fe80000100800 */
[----:B0-----:R-:W3:Y:S04]  /*2a190*/  LDL R4, [R1+0x10ac] ;  /* 0x0010ac0001047983 */ /* 0x001ee80000100800 */
[----:B------:R-:W3:Y:S04]  /*2a1a0*/  LDL R5, [R1+0x10b0] ;  /* 0x0010b00001057983 */ /* 0x000ee80000100800 */
[----:B--2---:R0:W-:Y:S04]  /*2a1b0*/  STL [R1+0x3d58], R25 ;  /* 0x003d581901007387 */ /* 0x0041e80000100800 */
[----:B0-----:R-:W2:Y:S01]  /*2a1c0*/  LDL R25, [R1+0x108c] ;  /* 0x00108c0001197983 */ /* 0x001ea20000100800 */
[----:B---3--:R-:W-:-:S02]  /*2a1d0*/  @!P0 LOP3.LUT R5, R5, R4, RZ, 0x3c, !PT ;  /* 0x0000000405058212 */ /* 0x008fc400078e3cff */
[----:B------:R-:W-:Y:S02]  /*2a1e0*/  PRMT R24, RZ, 0x7610, R24 ;  /* 0x00007610ff187816 */ /* 0x000fe40000000018 */
[----:B------:R-:W-:-:S04]  /*2a1f0*/  @!P0 LOP3.LUT R4, R5, R4, RZ, 0x3c, !PT ;  /* 0x0000000405048212 */ /* 0x000fc800078e3cff */
[----:B------:R-:W-:Y:S02]  /*2a200*/  @!P0 LOP3.LUT R5, R5, R4, RZ, 0x3c, !PT ;  /* 0x0000000405058212 */ /* 0x000fe400078e3cff */
[----:B------:R-:W-:-:S03]  /*2a210*/  PRMT R2, RZ, 0x7610, R2 ;  /* 0x00007610ff027816 */ /* 0x000fc60000000002 */
[----:B------:R0:W3:Y:S02]  /*2a220*/  @!P0 LDG.E.U16 R24, [R4.64] ;  /* 0x0000000604188981 */ /* 0x0000e4000c1e1500 */
[----:B0-----:R-:W-:Y:S02]  /*2a230*/  @!P0 IMAD.MOV.U32 R4, RZ, RZ, R29 ;  /* 0x000000ffff048224 */ /* 0x001fe400078e001d */
[----:B--2---:R-:W-:-:S05]  /*2a240*/  @!P0 IMAD.MOV.U32 R5, RZ, RZ, R25 ;  /* 0x000000ffff058224 */ /* 0x004fca00078e0019 */
[----:B------:R4:W2:Y:S01]  /*2a250*/  @!P0 LDG.E.U16 R2, [R4.64] ;  /* 0x0000000604028981 */ /* 0x0008a2000c1e1500 */
[----:B------:R-:W-:-:S03]  /*2a260*/  PRMT R23, RZ, 0x7610, R23 ;  /* 0x00007610ff177816 */ /* 0x000fc60000000017 */
[----:B---3--:R0:W-:Y:S01]  /*2a270*/  STL [R1+0x3d5c], R24 ;  /* 0x003d5c1801007387 */ /* 0x0081e20000100800 */
[----:B----4-:R-:W-:Y:S02]  /*2a280*/  @!P0 IMAD.MOV.U32 R4, RZ, RZ, R26 ;  /* 0x000000ffff048224 */ /* 0x010fe400078e001a */
[----:B------:R-:W-:-:S05]  /*2a290*/  @!P0 IMAD.MOV.U32 R5, RZ, RZ, R27 ;  /* 0x000000ffff058224 */ /* 0x000fca00078e001b */
[----:B------:R1:W3:Y:S04]  /*2a2a0*/  @!P0 LDG.E.U16 R23, [R4.64] ;  /* 0x0000000604178981 */ /* 0x0002e8000c1e1500 */
[----:B0-----:R-:W4:Y:S04]  /*2a2b0*/  LDL R24, [R1+0x1050] ;  /* 0x0010500001187983 */ /* 0x001f280000100800 */
[----:B--2---:R0:W-:Y:S01]  /*2a2c0*/  STL [R1+0x3d60], R2 ;  /* 0x003d600201007387 */ /* 0x0041e20000100800 */
[----:B-1----:R-:W2:Y:S01]  /*2a2d0*/  LDL R5, [R1+0x104c] ;  /* 0x00104c0001057983 */ /* 0x002ea20000100800 */
[----:B------:R-:W-:Y:S01]  /*2a2e0*/  PRMT R22, RZ, 0x7610, R22 ;  /* 0x00007610ff167816 */ /* 0x000fe20000000016 */
[----:B------:R-:W2:Y:S01]  /*2a2f0*/  LDL R29, [R1+0x100c] ;  /* 0x00100c00011d7983 */ /* 0x000ea20000100800 */
[----:B------:R-:W2:Y:S04]  /*2a300*/  LDL R27, [R1+0x1010] ;  /* 0x00101000011b7983 */ /* 0x000ea80000100800 */
[----:B------:R-:W2:Y:S04]  /*2a310*/  LDL R26, [R1+0xfec] ;  /* 0x000fec00011a7983 */ /* 0x000ea80000100800 */
[----:B------:R-:W2:Y:S04]  /*2a320*/  LDL R25, [R1+0xff0] ;  /* 0x000ff00001197983 */ /* 0x000ea80000100800 */
[----:B0-----:R-:W2:Y:S01]  /*2a330*/  LDL R2, [R1+0x1030] ;  /* 0x0010300001027983 */ /* 0x001ea20000100800 */
[----:B----4-:R-:W-:-:S03]  /*2a340*/  @!P0 IMAD.MOV.U32 R4, RZ, RZ, R24 ;  /* 0x000000ffff048224 */ /* 0x010fc600078e0018 */
[----:B---3--:R0:W-:Y:S01]  /*2a350*/  STL [R1+0x3d64], R23 ;  /* 0x003d641701007387 */ /* 0x0081e20000100800 */
[----:B------:R-:W-:Y:S02]  /*2a360*/  PRMT R21, RZ, 0x7610, R21 ;  /* 0x00007610ff157816 */ /* 0x000fe40000000015 */
[----:B------:R-:W-:Y:S02]  /*2a370*/  PRMT R20, RZ, 0x7610, R20 ;  /* 0x00007610ff147816 */ /* 0x000fe40000000014 */
[----:B------:R-:W-:Y:S01]  /*2a380*/  PRMT R19, RZ, 0x7610, R19 ;  /* 0x00007610ff137816 */ /* 0x000fe20000000013 */
[----:B------:R-:W3:Y:S04]  /*2a390*/  LDL R24, [R1+0xfcc] ;  /* 0x000fcc0001187983 */ /* 0x000ee80000100800 */
[----:B0-----:R-:W4:Y:S04]  /*2a3a0*/  LDL R23, [R1+0xfd0] ;  /* 0x000fd00001177983 */ /* 0x001f280000100800 */
[----:B--2---:R0:W2:Y:S04]  /*2a3b0*/  @!P0 LDG.E.U16 R22, [R4.64] ;  /* 0x0000000604168981 */ /* 0x0040a8000c1e1500 */
[----:B0-----:R-:W2:Y:S01]  /*2a3c0*/  LDL R5, [R1+0x102c] ;  /* 0x00102c0001057983 */ /* 0x001ea20000100800 */
[----:B------:R-:W-:-:S05]  /*2a3d0*/  @!P0 IMAD.MOV.U32 R4, RZ, RZ, R2 ;  /* 0x000000ffff048224 */ /* 0x000fca00078e0002 */
[----:B--2---:R0:W2:Y:S02]  /*2a3e0*/  @!P0 LDG.E.U16 R21, [R4.64] ;  /* 0x0000000604158981 */ /* 0x0040a4000c1e1500 */
[----:B0-----:R-:W-:Y:S02]  /*2a3f0*/  @!P0 IMAD.MOV.U32 R4, RZ, RZ, R27 ;  /* 0x000000ffff048224 */ /* 0x001fe400078e001b */
[----:B------:R-:W-:-:S05]  /*2a400*/  @!P0 IMAD.MOV.U32 R5, RZ, RZ, R29 ;  /* 0x000000ffff058224 */ /* 0x000fca00078e001d */
[----:B------:R0:W3:Y:S02]  /*2a410*/  @!P0 LDG.E.U16 R20, [R4.64] ;  /* 0x0000000604148981 */ /* 0x0000e4000c1e1500 */
[----:B0-----:R-:W-:Y:S02]  /*2a420*/  @!P0 IMAD.MOV.U32 R4, RZ, RZ, R25 ;  /* 0x000000ffff048224 */ /* 0x001fe400078e0019 */
[----:B------:R-:W-:-:S05]  /*2a430*/  @!P0 IMAD.MOV.U32 R5, RZ, RZ, R26 ;  /* 0x000000ffff058224 */ /* 0x000fca00078e001a */
[----:B------:R-:W4:Y:S04]  /*2a440*/  @!P0 LDG.E.U16 R19, [R4.64] ;  /* 0x0000000604138981 */ /* 0x000f28000c1e1500 */
[----:B------:R0:W-:Y:S01]  /*2a450*/  STL [R1+0x3d68], R22 ;  /* 0x003d681601007387 */ /* 0x0001e20000100800 */
[----:B------:R-:W4:Y:S03]  /*2a460*/  LDL R2, [R1+0xfb0] ;  /* 0x000fb00001027983 */ /* 0x000f260000100800 */
[----:B0-----:R-:W4:Y:S04]  /*2a470*/  LDL R22, [R1+0xfac] ;  /* 0x000fac0001167983 */ /* 0x001f280000100800 */
[----:B--2---:R0:W-:Y:S04]  /*2a480*/  STL [R1+0x3d6c], R21 ;  /* 0x003d6c1501007387 */ /* 0x0041e80000100800 */
[----:B---3--:R1:W-:Y:S01]  /*2a490*/  STL [R1+0x3d70], R20 ;  /* 0x003d701401007387 */ /* 0x0083e20000100800 */
[----:B0-----:R-:W2:Y:S03]  /*2a4a0*/  LDL R21, [R1+0xf90] ;  /* 0x000f900001157983 */ /* 0x001ea60000100800 */
[----:B----4-:R0:W-:Y:S01]  /*2a4b0*/  STL [R1+0x3d74], R19 ;  /* 0x003d741301007387 */ /* 0x0101e20000100800 */
[----:B-1----:R-:W3:Y:S03]  /*2a4c0*/  LDL R20, [R1+0x10c4] ;  /* 0x0010c40001147983 */ /* 0x002ee60000100800 */
[----:B0-----:R-:W4:Y:S01]  /*2a4d0*/  LDL R19, [R1+0x10c8] ;  /* 0x0010c80001137983 */ /* 0x001f220000100800 */
[----:B------:R-:W-:Y:S01]  /*2a4e0*/  PRMT R18, RZ, 0x7610, R18 ;  /* 0x00007610ff127816 */ /* 0x000fe20000000012 */
[----:B------:R-:W-:-:S02]  /*2a4f0*/  @!P0 IMAD.MOV.U32 R4, RZ, RZ, R23 ;  /* 0x000000ffff048224 */ /* 0x000fc400078e0017 */
[----:B------:R-:W-:Y:S01]  /*2a500*/  @!P0 IMAD.MOV.U32 R5, RZ, RZ, R24 ;  /* 0x000000ffff058224 */ /* 0x000fe200078e0018 */
[----:B------:R-:W-:-:S04]  /*2a510*/  PRMT R17, RZ, 0x7610, R17 ;  /* 0x00007610ff117816 */ /* 0x000fc80000000011 */
[----:B------:R0:W4:Y:S01]  /*2a520*/  @!P0 LDG.E.U16 R18, [R4.64] ;  /* 0x0000000604128981 */ /* 0x000122000c1e1500 */
[----:B------:R-:W-:Y:S01]  /*2a530*/  PRMT R16, RZ, 0x7610, R16 ;  /* 0x00007610ff107816 */ /* 0x000fe20000000010 */
[----:B0-----:R-:W-:Y:S02]  /*2a540*/  @!P0 IMAD.MOV.U32 R4, RZ, RZ, R2 ;  /* 0x000000ffff048224 */ /* 0x001fe400078e0002 */
[----:B------:R-:W-:-:S05]  /*2a550*/  @!P0 IMAD.MOV.U32 R5, RZ, RZ, R22 ;  /* 0x000000ffff058224 */ /* 0x000fca00078e0016 */
[----:B------:R0:W4:Y:S02]  /*2a560*/  @!P0 LDG.E.U16 R17, [R4.64] ;  /* 0x0000000604118981 */ /* 0x000124000c1e1500 */
[----:B0-----:R-:W-:Y:S01]  /*2a570*/  @!P0 IMAD.MOV.U32 R5, RZ, RZ, R0 ;  /* 0x000000ffff058224 */ /* 0x001fe200078e0000 */
[----:B------:R-:W-:Y:S01]  /*2a580*/  PRMT R15, RZ, 0x7610, R15 ;  /* 0x00007610ff0f7816 */ /* 0x000fe2000000000f */
[----:B--2---:R-:W-:-:S05]  /*2a590*/  @!P0 IMAD.MOV.U32 R4, RZ, RZ, R21 ;  /* 0x000000ffff048224 */ /* 0x004fca00078e0015 */
[----:B------:R3:W2:Y:S02]  /*2a5a0*/  @!P0 LDG.E.U16 R16, [R4.64] ;  /* 0x0000000604108981 */ /* 0x0006a4000c1e1500 */
[----:B---3--:R-:W-:Y:S02]  /*2a5b0*/  @!P0 IMAD.MOV.U32 R5, RZ, RZ, R20 ;  /* 0x000000ffff058224 */ /* 0x008fe400078e0014 */
[----:B----4-:R-:W-:-:S05]  /*2a5c0*/  @!P0 IMAD.MOV.U32 R4, RZ, RZ, R19 ;  /* 0x000000ffff048224 */ /* 0x010fca00078e0013 */
[----:B------:R-:W3:Y:S04]  /*2a5d0*/  @!P0 LDG.E.U16 R15, [R4.64] ;  /* 0x00000006040f8981 */ /* 0x000ee8000c1e1500 */
[----:B------:R-:W-:Y:S01]  /*2a5e0*/  STL [R1+0x3d78], R18 ;  /* 0x003d781201007387 */ /* 0x000fe20000100800 */
[----:B------:R-:W4:Y:S02]  /*2a5f0*/  LDL R24, [R1+0x10a4] ;  /* 0x0010a40001187983 */ /* 0x000f240000100800 */
[----:B------:R-:W4:Y:S02]  /*2a600*/  LDL R2, [R1+0x10a8] ;  /* 0x0010a80001027983 */ /* 0x000f240000100800 */
[----:B------:R-:W4:Y:S01]  /*2a610*/  LDL R23, [R1+0x1084] ;  /* 0x0010840001177983 */ /* 0x000f220000100800 */
[----:B------:R-:W4:Y:S04]  /*2a620*/  LDL R22, [R1+0x1088] ;  /* 0x0010880001167983 */ /* 0x000f280000100800 */
[----:B------:R-:W-:Y:S01]  /*2a630*/  STL [R1+0x3d7c], R17 ;  /* 0x003d7c1101007387 */ /* 0x000fe20000100800 */
[----:B------:R0:W-:Y:S03]  /*2a640*/  STL [R1+0x17ac], R0 ;  /* 0x0017ac0001007387 */ /* 0x0001e60000100800 */
[----:B0-----:R-:W4:Y:S04]  /*2a650*/  LDL.LU R0, [R1+0xfc4] ;  /* 0x000fc40001007983 */ /* 0x001f280000300800 */
[----:B--2---:R0:W-:Y:S01]  /*2a660*/  STL [R1+0x3d80], R16 ;  /* 0x003d801001007387 */ /* 0x0041e20000100800 */
[----:B------:R-:W2:Y:S02]  /*2a670*/  LDL R21, [R1+0x1064] ;  /* 0x0010640001157983 */ /* 0x000ea40000100800 */
[----:B------:R-:W2:Y:S02]  /*2a680*/  LDL R20, [R1+0x1068] ;  /* 0x0010680001147983 */ /* 0x000ea40000100800 */
[----:B------:R-:W2:Y:S01]  /*2a690*/  LDL R19, [R1+0x1044] ;  /* 0x0010440001137983 */ /* 0x000ea20000100800 */
[----:B------:R-:W2:Y:S04]  /*2a6a0*/  LDL R18, [R1+0x1048] ;  /* 0x0010480001127983 */ /* 0x000ea80000100800 */
[----:B---3--:R1:W-:Y:S01]  /*2a6b0*/  STL [R1+0x3d14], R15 ;  /* 0x003d140f01007387 */ /* 0x0083e20000100800 */
[----:B------:R-:W3:Y:S02]  /*2a6c0*/  LDL R17, [R1+0x1024] ;  /* 0x0010240001117983 */ /* 0x000ee40000100800 */
[----:B0-----:R-:W3:Y:S01]  /*2a6d0*/  LDL R16, [R1+0x1028] ;  /* 0x0010280001107983 */ /* 0x001ee20000100800 */
[----:B------:R-:W-:Y:S01]  /*2a6e0*/  PRMT R14, RZ, 0x7610, R14 ;  /* 0x00007610ff0e7816 */ /* 0x000fe2000000000e */
[----:B----4-:R-:W-:-:S02]  /*2a6f0*/  @!P0 IMAD.MOV.U32 R4, RZ, RZ, R2 ;  /* 0x000000ffff048224 */ /* 0x010fc400078e0002 */
[----:B------:R-:W-:Y:S01]  /*2a700*/  @!P0 IMAD.MOV.U32 R5, RZ, RZ, R24 ;  /* 0x000000ffff058224 */ /* 0x000fe200078e0018 */
[----:B------:R-:W-:Y:S02]  /*2a710*/  PRMT R13, RZ, 0x7610, R13 ;  /* 0x00007610ff0d7816 */ /* 0x000fe4000000000d */
[----:B------:R-:W-:Y:S02]  /*2a720*/  PRMT R12, RZ, 0x7610, R12 ;  /* 0x00007610ff0c7816 */ /* 0x000fe4000000000c */
[----:B------:R-:W-:Y:S02]  /*2a730*/  PRMT R11, RZ, 0x7610, R11 ;  /* 0x00007610ff0b7816 */ /* 0x000fe4000000000b */
[----:B------:R-:W-:Y:S01]  /*2a740*/  PRMT R10, RZ, 0x7610, R10 ;  /* 0x00007610ff0a7816 */ /* 0x000fe2000000000a */
[----:B------:R0:W4:Y:S04]  /*2a750*/  @!P0 LDG.E.U16 R14, [R4.64] ;  /* 0x00000006040e8981 */ /* 0x000128000c1e1500 */
[----:B-1----:R-:W4:Y:S04]  /*2a760*/  LDL R15, [R1+0x1004] ;  /* 0x00100400010f7983 */ /* 0x002f280000100800 */
[----:B------:R-:W4:Y:S01]  /*2a770*/  LDL R2, [R1+0x1008] ;  /* 0x0010080001027983 */ /* 0x000f220000100800 */
[----:B0-----:R-:W-:-:S02]  /*2a780*/  @!P0 IMAD.MOV.U32 R4, RZ, RZ, R22 ;  /* 0x000000ffff048224 */ /* 0x001fc400078e0016 */
[----:B------:R-:W-:-:S05]  /*2a790*/  @!P0 IMAD.MOV.U32 R5, RZ, RZ, R23 ;  /* 0x000000ffff058224 */ /* 0x000fca00078e0017 */
[----:B------:R2:W4:Y:S02]  /*2a7a0*/  @!P0 LDG.E.U16 R13, [R4.64] ;  /* 0x00000006040d8981 */ /* 0x000524000c1e1500 */
[----:B--2---:R-:W-:Y:S02]  /*2a7b0*/  @!P0 IMAD.MOV.U32 R5, RZ, RZ, R21 ;  /* 0x000000ffff058224 */ /* 0x004fe400078e0015 */
[----:B------:R-:W-:-:S05]  /*2a7c0*/  @!P0 IMAD.MOV.U32 R4, RZ, RZ, R20 ;  /* 0x000000ffff048224 */ /* 0x000fca00078e0014 */
[----:B------:R0:W2:Y:S02]  /*2a7d0*/  @!P0 LDG.E.U16 R12, [R4.64] ;  /* 0x00000006040c8981 */ /* 0x0000a4000c1e1500 */
[----:B0-----:R-:W-:Y:S02]  /*2a7e0*/  @!P0 IMAD.MOV.U32 R4, RZ, RZ, R18 ;  /* 0x000000ffff048224 */ /* 0x001fe400078e0012 */
[----:B------:R-:W-:-:S05]  /*2a7f0*/  @!P0 IMAD.MOV.U32 R5, RZ, RZ, R19 ;  /* 0x000000ffff058224 */ /* 0x000fca00078e0013 */
[----:B------:R3:W2:Y:S02]  /*2a800*/  @!P0 LDG.E.U16 R11, [R4.64] ;  /* 0x00000006040b8981 */ /* 0x0006a4000c1e1500 */
[----:B---3--:R-:W-:Y:S02]  /*2a810*/  @!P0 IMAD.MOV.U32 R4, RZ, RZ, R16 ;  /* 0x000000ffff048224 */ /* 0x008fe400078e0010 */
[----:B------:R-:W-:-:S05]  /*2a820*/  @!P0 IMAD.MOV.U32 R5, RZ, RZ, R17 ;  /* 0x000000ffff058224 */ /* 0x000fca00078e0011 */
[----:B------:R0:W3:Y:S04]  /*2a830*/  @!P0 LDG.E.U16 R10, [R4.64] ;  /* 0x00000006040a8981 */ /* 0x0000e8000c1e1500 */
[----:B----4-:R1:W-:Y:S04]  /*2a840*/  STL [R1+0x3d18], R14 ;  /* 0x003d180e01007387 */ /* 0x0103e80000100800 */
[----:B------:R4:W-:Y:S01]  /*2a850*/  STL [R1+0x3d1c], R13 ;  /* 0x003d1c0d01007387 */ /* 0x0009e20000100800 */
[----:B0-----:R-:W-:-:S03]  /*2a860*/  @!P0 IMAD.MOV.U32 R5, RZ, RZ, R15 ;  /* 0x000000ffff058224 */ /* 0x001fc600078e000f */
[----:B--2---:R0:W-:Y:S04]  /*2a870*/  STL [R1+0x3d20], R12 ;  /* 0x003d200c01007387 */ /* 0x0041e80000100800 */
[----:B------:R2:W-:Y:S04]  /*2a880*/  STL [R1+0x3d24], R11 ;  /* 0x003d240b01007387 */ /* 0x0005e80000100800 */
[----:B---3--:R2:W-:Y:S01]  /*2a890*/  STL [R1+0x3d28], R10 ;  /* 0x003d280a01007387 */ /* 0x0085e20000100800 */
[----:B------:R-:W3:Y:S02]  /*2a8a0*/  LDL R15, [R1+0xfe4] ;  /* 0x000fe400010f7983 */ /* 0x000ee40000100800 */
[----:B-1----:R-:W3:Y:S02]  /*2a8b0*/  LDL R14, [R1+0xfe8] ;  /* 0x000fe800010e7983 */ /* 0x002ee40000100800 */
[----:B----4-:R-:W4:Y:S01]  /*2a8c0*/  LDL R13, [R1+0xfc8] ;  /* 0x000fc800010d7983 */ /* 0x010f220000100800 */
[----:B0-----:R-:W4:Y:S04]  /*2a8d0*/  LDL R12, [R1+0xfa4] ;  /* 0x000fa400010c7983 */ /* 0x001f280000100800 */
[----:B--2---:R-:W2:Y:S04]  /*2a8e0*/  LDL R11, [R1+0xfa8] ;  /* 0x000fa800010b7983 */ /* 0x004ea80000100800 */
[----:B------:R-:W2:Y:S01]  /*2a8f0*/  LDL R10, [R1+0xf88] ;  /* 0x000f8800010a7983 */ /* 0x000ea20000100800 */
[----:B------:R-:W-:Y:S01]  /*2a900*/  PRMT R9, RZ, 0x7610, R9 ;  /* 0x00007610ff097816 */ /* 0x000fe20000000009 */
[----:B------:R-:W-:Y:S01]  /*2a910*/  @!P0 IMAD.MOV.U32 R4, RZ, RZ, R2 ;  /* 0x000000ffff048224 */ /* 0x000fe200078e0002 */
[----:B------:R-:W-:-:S02]  /*2a920*/  PRMT R8, RZ, 0x7610, R8 ;  /* 0x00007610ff087816 */ /* 0x000fc40000000008 */
[----:B------:R-:W-:Y:S02]  /*2a930*/  PRMT R7, RZ, 0x7610, R7 ;  /* 0x00007610ff077816 */ /* 0x000fe40000000007 */
[----:B------:R-:W-:Y:S02]  /*2a940*/  PRMT R6, RZ, 0x7610, R6 ;  /* 0x00007610ff067816 */ /* 0x000fe40000000006 */
[----:B------:R-:W-:Y:S01]  /*2a950*/  PRMT R3, RZ, 0x7610, R3 ;  /* 0x00007610ff037816 */ /* 0x000fe20000000003 */
[----:B------:R3:W2:Y:S04]  /*2a960*/  @!P0 LDG.E.U16 R9, [R4.64] ;  /* 0x0000000604098981 */ /* 0x0006a8000c1e1500 */
[----:B------:R-:W2:Y:S01]  /*2a970*/  LDL.LU R18, [R1+0x968] ;  /* 0x0009680001127983 */ /* 0x000ea20000300800 */
        /* <DEDUP_REMOVED lines=9> */
[----:B------:R-:W2:Y:S02]  /*2aa10*/  LDL.LU R27, [R1+0x698] ;  /* 0x00069800011b7983 */ /* 0x000ea40000300800 */
[----:B------:R-:W2:Y:S02]  /*2aa20*/  LDL.LU R29, [R1+0x690] ;  /* 0x00069000011d7983 */ /* 0x000ea40000300800 */
[----:B---3--:R-:W-:-:S02]  /*2aa30*/  @!P0 IMAD.MOV.U32 R5, RZ, RZ, R15 ;  /* 0x000000ffff058224 */ /* 0x008fc400078e000f */
[----:B------:R-:W-:-:S05]  /*2aa40*/  @!P0 IMAD.MOV.U32 R4, RZ, RZ, R14 ;  /* 0x000000ffff048224 */ /* 0x000fca00078e000e */
[----:B------:R4:W3:Y:S02]  /*2aa50*/  @!P0 LDG.E.U16 R8, [R4.64] ;  /* 0x0000000604088981 */ /* 0x0008e4000c1e1500 */
[----:B----4-:R-:W-:Y:S02]  /*2aa60*/  @!P0 IMAD.MOV.U32 R4, RZ, RZ, R13 ;  /* 0x000000ffff048224 */ /* 0x010fe400078e000d */
[----:B------:R-:W-:-:S05]  /*2aa70*/  @!P0 IMAD.MOV.U32 R5, RZ, RZ, R0 ;  /* 0x000000ffff058224 */ /* 0x000fca00078e0000 */
[----:B------:R2:W4:Y:S02]  /*2aa80*/  @!P0 LDG.E.U16 R7, [R4.64] ;  /* 0x0000000604078981 */ /* 0x000524000c1e1500 */
[----:B--2---:R-:W-:Y:S02]  /*2aa90*/  @!P0 IMAD.MOV.U32 R4, RZ, RZ, R11 ;  /* 0x000000ffff048224 */ /* 0x004fe400078e000b */
[----:B------:R-:W-:-:S05]  /*2aaa0*/  @!P0 IMAD.MOV.U32 R5, RZ, RZ, R12 ;  /* 0x000000ffff058224 */ /* 0x000fca00078e000c */
[----:B------:R0:W2:Y:S02]  /*2aab0*/  @!P0 LDG.E.U16 R6, [R4.64] ;  /* 0x0000000604068981 */ /* 0x0000a4000c1e1500 */
[----:B0-----:R-:W-:Y:S02]  /*2aac0*/  @!P0 IMAD.MOV.U32 R4, RZ, RZ, R10 ;  /* 0x000000ffff048224 */ /* 0x001fe400078e000a */
[----:B------:R-:W-:-:S05]  /*2aad0*/  @!P0 IMAD.MOV.U32 R5, RZ, RZ, R28 ;  /* 0x000000ffff058224 */ /* 0x000fca00078e001c */
[----:B------:R0:W2:Y:S04]  /*2aae0*/  @!P0 LDG.E.U16 R3, [R4.64] ;  /* 0x0000000604038981 */ /* 0x0000a8000c1e1500 */
[----:B------:R-:W-:Y:S04]  /*2aaf0*/  STL [R1+0x3d2c], R9 ;  /* 0x003d2c0901007387 */ /* 0x000fe80000100800 */
[----:B---3--:R-:W-:Y:S01]  /*2ab00*/  STL [R1+0x3d30], R8 ;  /* 0x003d300801007387 */ /* 0x008fe20000100800 */
[----:B------:R-:W-:Y:S03]  /*2ab10*/  STL [R1+0x17b0], R0 ;  /* 0x0017b00001007387 */ /* 0x000fe60000100800 */
[----:B----4-:R-:W-:Y:S04]  /*2ab20*/  STL [R1+0x3d34], R7 ;  /* 0x003d340701007387 */ /* 0x010fe80000100800 */
[----:B--2---:R-:W-:Y:S01]  /*2ab30*/  STL [R1+0x3d38], R6 ;  /* 0x003d380601007387 */ /* 0x004fe20000100800 */
[----:B------:R-:W-:Y:S02]  /*2ab40*/  STL [R1+0x17b4], R28 ;  /* 0x0017b41c01007387 */ /* 0x000fe40000100800 */
[----:B0-----:R-:W2:Y:S01]  /*2ab50*/  LDL R4, [R1+0x1768] ;  /* 0x0017680001047983 */ /* 0x001ea20000100800 */
[----:B------:R-:W-:Y:S01]  /*2ab60*/  STL [R1+0x3d3c], R3 ;  /* 0x003d3c0301007387 */ /* 0x000fe20000100800 */
[----:B------:R-:W3:Y:S03]  /*2ab70*/  LDL.LU R16, [R1+0x590] ;  /* 0x0005900001107983 */ /* 0x000ee60000300800 */
[----:B---3--:R0:W-:Y:S04]  /*2ab80*/  STL [R1+0x3d84], R16 ;  /* 0x003d841001007387 */ /* 0x0081e80000100800 */
[----:B0-----:R-:W3:Y:S04]  /*2ab90*/  LDL.LU R16, [R1+0x598] ;  /* 0x0005980001107983 */ /* 0x001ee80000300800 */
[----:B---3--:R0:W-:Y:S04]  /*2aba0*/  STL [R1+0x3d88], R16 ;  /* 0x003d881001007387 */ /* 0x0081e80000100800 */
[----:B0-----:R-:W3:Y:S04]  /*2abb0*/  LDL.LU R16, [R1+0x5a0] ;  /* 0x0005a00001107983 */ /* 0x001ee80000300800 */
[----:B--2---:R-:W-:Y:S01]  /*2abc0*/  STS.U16 [R4+0x1e00], R18 ;  /* 0x001e001204007388 */ /* 0x004fe20000000400 */
        /* <DEDUP_REMOVED lines=10> */
[----:B------:R-:W-:Y:S01]  /*2ac70*/  STS.U16 [R4+0x4a00], R29 ;  /* 0x004a001d04007388 */ /* 0x000fe20000000400 */
[----:B---3--:R0:W-:Y:S04]  /*2ac80*/  STL [R1+0x3d8c], R16 ;  /* 0x003d8c1001007387 */ /* 0x0081e80000100800 */
[----:B0-----:R-:W2:Y:S01]  /*2ac90*/  LDL.LU R16, [R1+0x5a8] ;  /* 0x0005a80001107983 */ /* 0x001ea20000300800 */
[----:B------:R-:W3:Y:S02]  /*2aca0*/  LDL.LU R17, [R1+0x348] ;  /* 0x0003480001117983 */ /* 0x000ee40000300800 */
[----:B------:R-:W4:Y:S02]  /*2acb0*/  LDL.LU R18, [R1+0x340] ;  /* 0x0003400001127983 */ /* 0x000f240000300800 */
[----:B------:R-:W3:Y:S01]  /*2acc0*/  LDL.LU R19, [R1+0x1c8] ;  /* 0x0001c80001137983 */ /* 0x000ee20000300800 */
[----:B------:R-:W3:Y:S01]  /*2acd0*/  LDL.LU R20, [R1+0x1c0] ;  /* 0x0001c00001147983 */ /* 0x000ee20000300800 */
[----:B------:R-:W3:Y:S02]  /*2ace0*/  LDL.LU R21, [R1+0x1b8] ;  /* 0x0001b80001157983 */ /* 0x000ee40000300800 */
[----:B------:R-:W3:Y:S02]  /*2acf0*/  LDL.LU R22, [R1+0x1b0] ;  /* 0x0001b00001167983 */ /* 0x000ee40000300800 */
        /* <DEDUP_REMOVED lines=29> */
[----:B----4-:R2:W-:Y:S02]  /*2aed0*/  STS.U16 [R4+0x6200], R18 ;  /* 0x0062001204007388 */ /* 0x0105e40000000400 */
[----:B------:R3:W-:Y:S01]  /*2aee0*/  STS.U16 [R4+0x6600], R19 ;  /* 0x0066001304007388 */ /* 0x0007e20000000400 */
[----:B------:R3:W-:Y:S01]  /*2aef0*/  STS.U16 [R4+0x6a00], R20 ;  /* 0x006a001404007388 */ /* 0x0007e20000000400 */
[----:B------:R3:W-:Y:S03]  /*2af00*/  STS.U16 [R4+0x6e00], R21 ;  /* 0x006e001504007388 */ /* 0x0007e60000000400 */
[----:B0-----:R-:W4:Y:S01]  /*2af10*/  LDL.LU R16, [R1+0x3d80] ;  /* 0x003d800001107983 */ /* 0x001f220000300800 */
[----:B-1----:R-:W4:Y:S02]  /*2af20*/  LDL.LU R17, [R1+0x3d7c] ;  /* 0x003d7c0001117983 */ /* 0x002f240000300800 */
        /* <DEDUP_REMOVED lines=17> */
[----:B------:R1:W-:Y:S03]  /*2b040*/  STS.U16 [R4+0x8e00], R29 ;  /* 0x008e001d04007388 */ /* 0x0003e60000000400 */
[----:B0-----:R-:W2:Y:S01]  /*2b050*/  LDL.LU R27, [R1+0x3d50] ;  /* 0x003d5000011b7983 */ /* 0x001ea20000300800 */
[----:B-1----:R-:W2:Y:S02]  /*2b060*/  LDL.LU R29, [R1+0x3d4c] ;  /* 0x003d4c00011d7983 */ /* 0x002ea40000300800 */
[----:B------:R-:W-:Y:S02]  /*2b070*/  STS.U16 [R4+0x9200], R3 ;  /* 0x0092000304007388 */ /* 0x000fe40000000400 */
[----:B------:R0:W-:Y:S01]  /*2b080*/  STS.U16 [R4+0x9600], R5 ;  /* 0x0096000504007388 */ /* 0x0001e20000000400 */
[----:B------:R1:W-:Y:S01]  /*2b090*/  STS.U16 [R4+0x9a00], R28 ;  /* 0x009a001c04007388 */ /* 0x0003e20000000400 */
[----:B------:R1:W-:Y:S02]  /*2b0a0*/  STS.U16 [R4+0x9e00], R6 ;  /* 0x009e000604007388 */ /* 0x0003e40000000400 */
[----:B------:R1:W-:Y:S02]  /*2b0b0*/  STS.U16 [R4+0xa200], R7 ;  /* 0x00a2000704007388 */ /* 0x0003e40000000400 */
[----:B------:R-:W-:Y:S01]  /*2b0c0*/  STS.U16 [R4+0xa600], R0 ;  /* 0x00a6000004007388 */ /* 0x000fe20000000400 */
[----:B------:R1:W-:Y:S01]  /*2b0d0*/  STS.U16 [R4+0xaa00], R8 ;  /* 0x00aa000804007388 */ /* 0x0003e20000000400 */
[----:B------:R1:W-:Y:S02]  /*2b0e0*/  STS.U16 [R4+0xae00], R9 ;  /* 0x00ae000904007388 */ /* 0x0003e40000000400 */
[----:B------:R1:W-:Y:S02]  /*2b0f0*/  STS.U16 [R4+0xb200], R10 ;  /* 0x00b2000a04007388 */ /* 0x0003e40000000400 */
[----:B------:R1:W-:Y:S01]  /*2b100*/  STS.U16 [R4+0xb600], R11 ;  /* 0x00b6000b04007388 */ /* 0x0003e20000000400 */
[----:B0-----:R-:W3:Y:S01]  /*2b110*/  LDL.LU R5, [R1+0x984] ;  /* 0x0009840001057983 */ /* 0x001ee20000300800 */
[----:B-1----:R-:W3:Y:S03]  /*2b120*/  LDL.LU R28, [R1+0x980] ;  /* 0x00098000011c7983 */ /* 0x002ee60000300800 */
[----:B------:R-:W3:Y:S04]  /*2b130*/  LDL.LU R6, [R1+0x97c] ;  /* 0x00097c0001067983 */ /* 0x000ee80000300800 */
[----:B------:R0:W-:Y:S01]  /*2b140*/  STS.U16 [R4+0xba00], R12 ;  /* 0x00ba000c04007388 */ /* 0x0001e20000000400 */
[----:B------:R-:W3:Y:S02]  /*2b150*/  LDL.LU R7, [R1+0x978] ;  /* 0x0009780001077983 */ /* 0x000ee40000300800 */
[----:B------:R1:W-:Y:S02]  /*2b160*/  STS.U16 [R4+0xbe00], R13 ;  /* 0x00be000d04007388 */ /* 0x0003e40000000400 */
[----:B------:R-:W3:Y:S01]  /*2b170*/  LDL.LU R8, [R1+0x974] ;  /* 0x0009740001087983 */ /* 0x000ee20000300800 */
[----:B------:R1:W-:Y:S04]  /*2b180*/  STS.U16 [R4+0xc200], R14 ;  /* 0x00c2000e04007388 */ /* 0x0003e80000000400 */
[----:B------:R-:W3:Y:S01]  /*2b190*/  LDL.LU R9, [R1+0x970] ;  /* 0x0009700001097983 */ /* 0x000ee20000300800 */
[----:B------:R1:W-:Y:S02]  /*2b1a0*/  STS.U16 [R4+0xc600], R15 ;  /* 0x00c6000f04007388 */ /* 0x0003e40000000400 */
[----:B------:R-:W3:Y:S02]  /*2b1b0*/  LDL.LU R10, [R1+0x96c] ;  /* 0x00096c00010a7983 */ /* 0x000ee40000300800 */
[----:B------:R-:W3:Y:S01]  /*2b1c0*/  LDL.LU R11, [R1+0x964] ;  /* 0x00096400010b7983 */ /* 0x000ee20000300800 */
[----:B0-----:R-:W3:Y:S01]  /*2b1d0*/  LDL.LU R12, [R1+0x95c] ;  /* 0x00095c00010c7983 */ /* 0x001ee20000300800 */
[----:B-1----:R-:W3:Y:S03]  /*2b1e0*/  LDL.LU R13, [R1+0x954] ;  /* 0x00095400010d7983 */ /* 0x002ee60000300800 */
[----:B------:R-:W3:Y:S01]  /*2b1f0*/  LDL.LU R14, [R1+0x7bc] ;  /* 0x0007bc00010e7983 */ /* 0x000ee20000300800 */
[----:B------:R-:W3:Y:S03]  /*2b200*/  LDL.LU R15, [R1+0x7b4] ;  /* 0x0007b400010f7983 */ /* 0x000ee60000300800 */
[----:B--2---:R-:W-:Y:S01]  /*2b210*/  STS.U16 [R4+0xca00], R29 ;  /* 0x00ca001d04007388 */ /* 0x004fe20000000400 */
[----:B------:R-:W-:Y:S02]  /*2b220*/  STS.U16 [R4+0xce00], R27 ;  /* 0x00ce001b04007388 */ /* 0x000fe40000000400 */
[----:B------:R-:W-:Y:S02]  /*2b230*/  STS.U16 [R4+0xd200], R26 ;  /* 0x00d2001a04007388 */ /* 0x000fe40000000400 */
[----:B------:R-:W-:Y:S01]  /*2b240*/  STS.U16 [R4+0xd600], R25 ;  /* 0x00d6001904007388 */ /* 0x000fe20000000400 */
[----:B------:R0:W-:Y:S04]  /*2b250*/  STS.U16 [R4+0xda00], R24 ;  /* 0x00da001804007388 */ /* 0x0001e80000000400 */
[----:B0-----:R-:W2:Y:S01]  /*2b260*/  LDL.LU R24, [R1+0x6bc] ;  /* 0x0006bc0001187983 */ /* 0x001ea20000300800 */
[----:B------:R-:W2:Y:S02]  /*2b270*/  LDL.LU R25, [R1+0x6b4] ;  /* 0x0006b40001197983 */ /* 0x000ea40000300800 */
[----:B------:R-:W2:Y:S02]  /*2b280*/  LDL.LU R26, [R1+0x6ac] ;  /* 0x0006ac00011a7983 */ /* 0x000ea40000300800 */
[----:B------:R-:W2:Y:S01]  /*2b290*/  LDL.LU R27, [R1+0x6a4] ;  /* 0x0006a400011b7983 */ /* 0x000ea20000300800 */
[----:B------:R-:W2:Y:S01]  /*2b2a0*/  LDL.LU R29, [R1+0x69c] ;  /* 0x00069c00011d7983 */ /* 0x000ea20000300800 */
[----:B------:R-:W2:Y:S03]  /*2b2b0*/  LDL.LU R3, [R1+0x59c] ;  /* 0x00059c0001037983 */ /* 0x000ea60000300800 */
[----:B--2---:R0:W-:Y:S04]  /*2b2c0*/  STL [R1+0x3d40], R3 ;  /* 0x003d400301007387 */ /* 0x0041e80000100800 */
[----:B0-----:R-:W2:Y:S04]  /*2b2d0*/  LDL.LU R3, [R1+0x5a4] ;  /* 0x0005a40001037983 */ /* 0x001ea80000300800 */
[----:B--2---:R0:W-:Y:S04]  /*2b2e0*/  STL [R1+0x3d44], R3 ;  /* 0x003d440301007387 */ /* 0x0041e80000100800 */
[----:B0-----:R-:W2:Y:S04]  /*2b2f0*/  LDL.LU R3, [R1+0x5ac] ;  /* 0x0005ac0001037983 */ /* 0x001ea80000300800 */
[----:B------:R0:W-:Y:S04]  /*2b300*/  STS.U16 [R4+0xde00], R2 ;  /* 0x00de000204007388 */ /* 0x0001e80000000400 */
[----:B0-----:R-:W0:Y:S01]  /*2b310*/  S2R R2, SR_TID.X ;  /* 0x0000000000027919 */ /* 0x001e220000002100 */
[----:B------:R-:W-:Y:S02]  /*2b320*/  STS.U16 [R4+0xe200], R23 ;  /* 0x00e2001704007388 */ /* 0x000fe40000000400 */
[----:B------:R-:W-:Y:S02]  /*2b330*/  STS.U16 [R4+0xe600], R22 ;  /* 0x00e6001604007388 */ /* 0x000fe40000000400 */
[----:B------:R-:W-:Y:S01]  /*2b340*/  STS.U16 [R4+0xea00], R21 ;  /* 0x00ea001504007388 */ /* 0x000fe20000000400 */
[----:B------:R-:W-:Y:S01]  /*2b350*/  STS.U16 [R4+0xee00], R20 ;  /* 0x00ee001404007388 */ /* 0x000fe20000000400 */
[----:B---3--:R-:W-:Y:S02]  /*2b360*/  STS.U16 [R4+0xf200], R19 ;  /* 0x00f2001304007388 */ /* 0x008fe40000000400 */
[----:B------:R-:W-:Y:S02]  /*2b370*/  STS.U16 [R4+0xf600], R18 ;  /* 0x00f6001204007388 */ /* 0x000fe40000000400 */
[----:B----4-:R-:W-:Y:S01]  /*2b380*/  STS.U16 [R4+0xfa00], R17 ;  /* 0x00fa001104007388 */ /* 0x010fe20000000400 */
[----:B0-----:R-:W-:Y:S01]  /*2b390*/  LOP3.LUT R0, R2, 0x3f, RZ, 0xc0, !PT ;  /* 0x0000003f02007812 */ /* 0x001fe200078ec0ff */
[----:B------:R-:W-:-:S04]  /*2b3a0*/  SHF.R.S32.HI R2, RZ, 0x6, R2 ;  /* 0x00000006ff027819 */ /* 0x000fc80000011402 */
[----:B------:R-:W-:Y:S01]  /*2b3b0*/  IMAD.SHL.U32 R0, R0, 0x2, RZ ;  /* 0x0000000200007824 */ /* 0x000fe200078e00ff */
[----:B------:R-:W-:Y:S01]  /*2b3c0*/  SGXT R2, R2, 0x1 ;  /* 0x000000010202781a */ /* 0x000fe20000000200 */
[----:B--2---:R0:W-:Y:S04]  /*2b3d0*/  STL [R1+0x3d48], R3 ;  /* 0x003d480301007387 */ /* 0x0041e80000100800 */
[----:B0-----:R-:W2:Y:S01]  /*2b3e0*/  LDL.LU R3, [R1+0x694] ;  /* 0x0006940001037983 */ /* 0x001ea20000300800 */
[----:B------:R-:W-:-:S04]  /*2b3f0*/  LOP3.LUT R0, R0, 0x90, R2, 0x78, !PT ;  /* 0x0000009000007812 */ /* 0x000fc800078e7802 */
[----:B------:R-:W-:Y:S01]  /*2b400*/  LOP3.LUT R0, R0, 0x60, RZ, 0x3c, !PT ;  /* 0x0000006000007812 */ /* 0x000fe200078e3cff */
[----:B------:R-:W-:Y:S04]  /*2b410*/  STS.U16 [R4+0xfe00], R16 ;  /* 0x00fe001004007388 */ /* 0x000fe80000000400 */
[----:B------:R-:W-:Y:S01]  /*2b420*/  STS.U16 [R0+0x300], R5 ;  /* 0x0003000500007388 */ /* 0x000fe20000000400 */
[----:B------:R-:W-:Y:S02]  /*2b430*/  STS.U16 [R0+0x700], R28 ;  /* 0x0007001c00007388 */ /* 0x000fe40000000400 */
[----:B------:R0:W-:Y:S02]  /*2b440*/  STS.U16 [R0+0xb00], R6 ;  /* 0x000b000600007388 */ /* 0x0001e40000000400 */
[----:B------:R1:W-:Y:S01]  /*2b450*/  STS.U16 [R0+0xf00], R7 ;  /* 0x000f000700007388 */ /* 0x0003e20000000400 */
[----:B------:R3:W-:Y:S01]  /*2b460*/  STS.U16 [R0+0x1300], R8 ;  /* 0x0013000800007388 */ /* 0x0007e20000000400 */
[----:B------:R4:W-:Y:S02]  /*2b470*/  STS.U16 [R0+0x1700], R9 ;  /* 0x0017000900007388 */ /* 0x0009e40000000400 */
[----:B------:R4:W-:Y:S02]  /*2b480*/  STS.U16 [R0+0x1b00], R10 ;  /* 0x001b000a00007388 */ /* 0x0009e40000000400 */
[----:B------:R4:W-:Y:S01]  /*2b490*/  STS.U16 [R0+0x1f00], R11 ;  /* 0x001f000b00007388 */ /* 0x0009e20000000400 */
[----:B0-----:R-:W2:Y:S01]  /*2b4a0*/  LDL.LU R6, [R1+0x594] ;  /* 0x0005940001067983 */ /* 0x001ea20000300800 */
[----:B-1----:R-:W2:Y:S02]  /*2b4b0*/  LDL.LU R7, [R1+0x34c] ;  /* 0x00034c0001077983 */ /* 0x002ea40000300800 */
[----:B---3--:R-:W3:Y:S02]  /*2b4c0*/  LDL.LU R8, [R1+0x344] ;  /* 0x0003440001087983 */ /* 0x008ee40000300800 */
[----:B----4-:R-:W4:Y:S01]  /*2b4d0*/  LDL.LU R9, [R1+0x1cc] ;  /* 0x0001cc0001097983 */ /* 0x010f220000300800 */
        /* <DEDUP_REMOVED lines=39> */
[----:B------:R1:W-:Y:S02]  /*2b750*/  STS.U16 [R0+0x5700], R6 ;  /* 0x0057000600007388 */ /* 0x0003e40000000400 */
[----:B------:R2:W-:Y:S02]  /*2b760*/  STS.U16 [R0+0x5b00], R7 ;  /* 0x005b000700007388 */ /* 0x0005e40000000400 */
[----:B---3--:R3:W-:Y:S01]  /*2b770*/  STS.U16 [R0+0x5f00], R8 ;  /* 0x005f000800007388 */ /* 0x0087e20000000400 */
[----:B----4-:R3:W-:Y:S01]  /*2b780*/  STS.U16 [R0+0x6300], R9 ;  /* 0x0063000900007388 */ /* 0x0107e20000000400 */
        /* <DEDUP_REMOVED lines=23> */
[----:B0-----:R-:W2:Y:S01]  /*2b900*/  LDL.LU R25, [R1+0x3d0c] ;  /* 0x003d0c0001197983 */ /* 0x001ea20000300800 */
[----:B-1----:R-:W2:Y:S02]  /*2b910*/  LDL.LU R26, [R1+0x3d08] ;  /* 0x003d0800011a7983 */ /* 0x002ea40000300800 */
[----:B------:R-:W2:Y:S02]  /*2b920*/  LDL.LU R27, [R1+0x3d04] ;  /* 0x003d0400011b7983 */ /* 0x000ea40000300800 */
[----:B------:R-:W2:Y:S01]  /*2b930*/  LDL.LU R29, [R1+0x3d00] ;  /* 0x003d0000011d7983 */ /* 0x000ea20000300800 */
[----:B------:R-:W-:Y:S01]  /*2b940*/  STS.U16 [R0+0x9300], R16 ;  /* 0x0093001000007388 */ /* 0x000fe20000000400 */
[----:B------:R-:W-:Y:S02]  /*2b950*/  STS.U16 [R0+0x9700], R17 ;  /* 0x0097001100007388 */ /* 0x000fe40000000400 */
[----:B------:R-:W-:Y:S02]  /*2b960*/  STS.U16 [R0+0x9b00], R18 ;  /* 0x009b001200007388 */ /* 0x000fe40000000400 */
[----:B------:R-:W-:Y:S01]  /*2b970*/  STS.U16 [R0+0x9f00], R2 ;  /* 0x009f000200007388 */ /* 0x000fe20000000400 */
[----:B------:R-:W-:Y:S01]  /*2b980*/  STS.U16 [R0+0xa300], R19 ;  /* 0x00a3001300007388 */ /* 0x000fe20000000400 */
[----:B------:R0:W-:Y:S02]  /*2b990*/  STS.U16 [R0+0xa700], R20 ;  /* 0x00a7001400007388 */ /* 0x0001e40000000400 */
[----:B------:R-:W-:Y:S02]  /*2b9a0*/  STS.U16 [R0+0xab00], R21 ;  /* 0x00ab001500007388 */ /* 0x000fe40000000400 */
[----:B------:R-:W-:Y:S01]  /*2b9b0*/  STS.U16 [R0+0xaf00], R22 ;  /* 0x00af001600007388 */ /* 0x000fe20000000400 */
[----:B------:R-:W-:Y:S01]  /*2b9c0*/  STS.U16 [R0+0xb300], R23 ;  /* 0x00b3001700007388 */ /* 0x000fe20000000400 */
[----:B------:R1:W-:Y:S03]  /*2b9d0*/  STS.U16 [R0+0xb700], R4 ;  /* 0x00b7000400007388 */ /* 0x0003e60000000400 */
[----:B0-----:R-:W4:Y:S04]  /*2b9e0*/  LDL R20, [R1+0xd50] ;  /* 0x000d500001147983 */ /* 0x001f280000100800 */
[----:B-1----:R-:W4:Y:S01]  /*2b9f0*/  LDL R4, [R1+0xd54] ;  /* 0x000d540001047983 */ /* 0x002f220000100800 */
[----:B------:R-:W-:Y:S02]  /*2ba00*/  STS.U16 [R0+0xbb00], R5 ;  /* 0x00bb000500007388 */ /* 0x000fe40000000400 */
[----:B------:R-:W-:Y:S01]  /*2ba10*/  STS.U16 [R0+0xbf00], R28 ;  /* 0x00bf001c00007388 */ /* 0x000fe20000000400 */
        /* <DEDUP_REMOVED lines=12> */
[----:B---3--:R-:W-:Y:S01]  /*2bae0*/  STS.U16 [R0+0xf300], R8 ;  /* 0x00f3000800007388 */ /* 0x008fe20000000400 */
[----:B------:R-:W-:Y:S02]  /*2baf0*/  STS.U16 [R0+0xf700], R7 ;  /* 0x00f7000700007388 */ /* 0x000fe40000000400 */
[----:B----4-:R-:W-:Y:S01]  /*2bb00*/  STS.U16 [R0+0xfb00], R6 ;  /* 0x00fb000600007388 */ /* 0x010fe20000000400 */
[----:B------:R-:W-:Y:S04]  /*2bb10*/  STS.U16 [R0+0xff00], R3 ;  /* 0x00ff000300007388 */ /* 0x000fe80000000400 */
[----:B------:R-:W-:Y:S06]  /*2bb20*/  BAR.SYNC.DEFER_BLOCKING 0x0 ;  /* 0x0000000000007b1d */ /* 0x000fec0000010000 */
[----:B------:R-:W0:Y:S04]  /*2bb30*/  LDSM.16.M88.4 R8, [R4] ;  /* 0x000000000408783b */ /* 0x000e280000000200 */
[----:B------:R-:W-:Y:S04]  /*2bb40*/  LDSM.16.M88.4 R24, [R4+0x2000] ;  /* 0x002000000418783b */ /* 0x000fe80000000200 */
[----:B------:R-:W-:Y:S04]  /*2bb50*/  LDSM.16.M88.4 R12, [R4+0x3000] ;  /* 0x00300000040c783b */ /* 0x000fe80000000200 */
[----:B------:R-:W-:Y:S04]  /*2bb60*/  LDSM.16.MT88.4 R16, [R20+0x10000] ;  /* 0x010000001410783b */ /* 0x000fe80000004200 */
[----:B0-----:R-:W-:Y:S01]  /*2bb70*/  STL.64 [R1+0xc0], R8 ;  /* 0x0000c00801007387 */ /* 0x001fe20000100a00 */
[----:B------:R-:W-:-:S02]  /*2bb80*/  IMAD.MOV.U32 R22, RZ, RZ, R8 ;  /* 0x000000ffff167224 */ /* 0x000fc400078e0008 */
[----:B------:R-:W-:Y:S02]  /*2bb90*/  STL.64 [R1+0xc8], R10 ;  /* 0x0000c80a01007387 */ /* 0x000fe40000100a00 */
[----:B------:R-:W-:Y:S02]  /*2bba0*/  IMAD.MOV.U32 R21, RZ, RZ, R9 ;  /* 0x000000ffff157224 */ /* 0x000fe400078e0009 */
[----:B------:R-:W0:Y:S04]  /*2bbb0*/  LDSM.16.M88.4 R8, [R4+0x1000] ;  /* 0x001000000408783b */ /* 0x000e280000000200 */
[----:B0-----:R-:W-:Y:S01]  /*2bbc0*/  STL.64 [R1+0xb0], R8 ;  /* 0x0000b00801007387 */ /* 0x001fe20000100a00 */
[----:B------:R-:W-:Y:S02]  /*2bbd0*/  IMAD.MOV.U32 R6, RZ, RZ, R8 ;  /* 0x000000ffff067224 */ /* 0x000fe400078e0008 */
[----:B------:R-:W-:Y:S02]  /*2bbe0*/  STL.64 [R1+0xb8], R10 ;  /* 0x0000b80a01007387 */ /* 0x000fe40000100a00 */
[----:B------:R-:W-:-:S02]  /*2bbf0*/  IMAD.MOV.U32 R5, RZ, RZ, R9 ;  /* 0x000000ffff057224 */ /* 0x000fc400078e0009 */
[----:B------:R-:W0:Y:S04]  /*2bc00*/  LDSM.16.M88.4 R8, [R4+0x4000] ;  /* 0x004000000408783b */ /* 0x000e280000000200 */
[----:B------:R-:W-:Y:S01]  /*2bc10*/  STL.64 [R1+0xa0], R24 ;  /* 0x0000a01801007387 */ /* 0x000fe20000100a00 */
[----:B------:R-:W-:Y:S02]  /*2bc20*/  STL.64 [R1+0xa8], R26 ;  /* 0x0000a81a01007387 */ /* 0x000fe40000100a00 */
[----:B------:R-:W-:Y:S02]  /*2bc30*/  STL.64 [R1+0x90], R12 ;  /* 0x0000900c01007387 */ /* 0x000fe40000100a00 */
[----:B------:R-:W-:Y:S02]  /*2bc40*/  STL.64 [R1+0x98], R14 ;  /* 0x0000980e01007387 */ /* 0x000fe40000100a00 */
[----:B------:R-:W1:Y:S04]  /*2bc50*/  LDSM.16.M88.4 R12, [R4+0x5000] ;  /* 0x00500000040c783b */ /* 0x000e680000000200 */
[----:B------:R-:W-:Y:S04]  /*2bc60*/  LDSM.16.M88.4 R24, [R4+0x7000] ;  /* 0x007000000418783b */ /* 0x000fe80000000200 */
[----:B0-----:R-:W-:Y:S01]  /*2bc70*/  STL.64 [R1+0x80], R8 ;  /* 0x0000800801007387 */ /* 0x001fe20000100a00 */
[----:B------:R-:W-:-:S02]  /*2bc80*/  IMAD.MOV.U32 R28, RZ, RZ, R8 ;  /* 0x000000ffff1c7224 */ /* 0x000fc400078e0008 */
[----:B------:R-:W-:Y:S02]  /*2bc90*/  STL.64 [R1+0x88], R10 ;  /* 0x0000880a01007387 */ /* 0x000fe40000100a00 */
[----:B------:R-:W-:Y:S02]  /*2bca0*/  IMAD.MOV.U32 R3, RZ, RZ, R9 ;  /* 0x000000ffff037224 */ /* 0x000fe400078e0009 */
[----:B------:R-:W0:Y:S04]  /*2bcb0*/  LDSM.16.M88.4 R8, [R4+0x6000] ;  /* 0x006000000408783b */ /* 0x000e280000000200 */
[----:B------:R-:W-:Y:S01]  /*2bcc0*/  STL [R1+0x3cd4], R3 ;  /* 0x003cd40301007387 */ /* 0x000fe20000100800 */
[----:B------:R-:W-:Y:S02]  /*2bcd0*/  STL [R1+0x3cd0], R28 ;  /* 0x003cd01c01007387 */ /* 0x000fe40000100800 */
[----:B-1----:R-:W-:Y:S02]  /*2bce0*/  STL.64 [R1+0x70], R12 ;  /* 0x0000700c01007387 */ /* 0x002fe40000100a00 */
[----:B------:R-:W-:Y:S02]  /*2bcf0*/  STL.64 [R1+0x78], R14 ;  /* 0x0000780e01007387 */ /* 0x000fe40000100a00 */
[----:B------:R-:W1:Y:S04]  /*2bd00*/  LDSM.16.M88.4 R12, [R4+0x8000] ;  /* 0x00800000040c783b */ /* 0x000e680000000200 */
[----:B0-----:R-:W-:Y:S01]  /*2bd10*/  STL.64 [R1+0x60], R8 ;  /* 0x0000600801007387 */ /* 0x001fe20000100a00 */
[----:B------:R-:W-:Y:S02]  /*2bd20*/  STL.64 [R1+0x68], R10 ;  /* 0x0000680a01007387 */ /* 0x000fe40000100a00 */
[----:B------:R-:W0:Y:S01]  /*2bd30*/  LDSM.16.M88.4 R8, [R4+0x9000] ;  /* 0x009000000408783b */ /* 0x000e220000000200 */
[----:B-1----:R-:W-:Y:S03]  /*2bd40*/  STL.64 [R1+0x40], R12 ;  /* 0x0000400c01007387 */ /* 0x002fe60000100a00 */
[----:B------:R-:W-:Y:S02]  /*2bd50*/  STL.64 [R1+0x48], R14 ;  /* 0x0000480e01007387 */ /* 0x000fe40000100a00 */
[----:B------:R-:W-:Y:S01]  /*2bd60*/  LDSM.16.M88.4 R12, [R4+0xd000] ;  /* 0x00d00000040c783b */ /* 0x000fe20000000200 */
[----:B0-----:R-:W-:Y:S03]  /*2bd70*/  STL.64 [R1+0x30], R8 ;  /* 0x0000300801007387 */ /* 0x001fe60000100a00 */
[----:B------:R-:W-:-:S02]  /*2bd80*/  IMAD.MOV.U32 R2, RZ, RZ, R8 ;  /* 0x000000ffff027224 */ /* 0x000fc400078e0008 */
[----:B------:R-:W-:Y:S02]  /*2bd90*/  STL.64 [R1+0x38], R10 ;  /* 0x0000380a01007387 */ /* 0x000fe40000100a00 */
[----:B------:R-:W-:Y:S02]  /*2bda0*/  IMAD.MOV.U32 R0, RZ, RZ, R9 ;  /* 0x000000ffff007224 */ /* 0x000fe400078e0009 */
[----:B------:R-:W0:Y:S04]  /*2bdb0*/  LDSM.16.M88.4 R8, [R4+0xa000] ;  /* 0x00a000000408783b */ /* 0x000e280000000200 */
[----:B------:R-:W-:Y:S01]  /*2bdc0*/  STL.64 [R1+0x50], R24 ;  /* 0x0000501801007387 */ /* 0x000fe20000100a00 */
[----:B------:R-:W-:Y:S03]  /*2bdd0*/  STL.64 [R1+0x58], R26 ;  /* 0x0000581a01007387 */ /* 0x000fe60000100a00 */
[----:B0-----:R-:W-:Y:S01]  /*2bde0*/  STL.64 [R1+0x20], R8 ;  /* 0x0000200801007387 */ /* 0x001fe20000100a00 */
[----:B------:R-:W-:Y:S02]  /*2bdf0*/  STL.64 [R1+0x28], R10 ;  /* 0x0000280a01007387 */ /* 0x000fe40000100a00 */
[----:B------:R-:W0:Y:S04]  /*2be00*/  LDSM.16.M88.4 R8, [R4+0xb000] ;  /* 0x00b000000408783b */ /* 0x000e280000000200 */
[----:B------:R1:W-:Y:S01]  /*2be10*/  STL.64 [R1+0x3cd8], R24 ;  /* 0x003cd81801007387 */ /* 0x0003e20000100a00 */
[----:B0-----:R-:W-:Y:S01]  /*2be20*/  STL.64 [R1+0x10], R8 ;  /* 0x0000100801007387 */ /* 0x001fe20000100a00 */
[----:B------:R-:W-:Y:S02]  /*2be30*/  STL.64 [R1+0x18], R10 ;  /* 0x0000180a01007387 */ /* 0x000fe40000100a00 */
[----:B-1----:R-:W2:Y:S02]  /*2be40*/  LDL.LU.64 R24, [R1+0x570] ;  /* 0x0005700001187983 */ /* 0x002ea40000300a00 */
[----:B------:R-:W3:Y:S02]  /*2be50*/  LDL.LU.64 R26, [R1+0x578] ;  /* 0x00057800011a7983 */ /* 0x000ee40000300a00 */
[----:B------:R-:W-:-:S02]  /*2be60*/  IMAD.MOV.U32 R3, RZ, RZ, R8 ;  /* 0x000000ffff037224 */ /* 0x000fc400078e0008 */
[----:B------:R-:W-:Y:S02]  /*2be70*/  IMAD.MOV.U32 R28, RZ, RZ, R9 ;  /* 0x000000ffff1c7224 */ /* 0x000fe400078e0009 */
[----:B------:R-:W0:Y:S04]  /*2be80*/  LDSM.16.M88.4 R8, [R4+0xc000] ;  /* 0x00c000000408783b */ /* 0x000e280000000200 */
[----:B0-----:R-:W-:Y:S01]  /*2be90*/  STL.64 [R1], R8 ;  /* 0x0000000801007387 */ /* 0x001fe20000100a00 */
[----:B------:R-:W-:Y:S02]  /*2bea0*/  STL.64 [R1+0x8], R10 ;  /* 0x0000080a01007387 */ /* 0x000fe40000100a00 */
[----:B------:R-:W0:Y:S01]  /*2beb0*/  LDSM.16.M88.4 R8, [R4+0xe000] ;  /* 0x00e000000408783b */ /* 0x000e220000000200 */
[----:B---3--:R-:W-:Y:S03]  /*2bec0*/  STL.64 [R1+0x3ce8], R26 ;  /* 0x003ce81a01007387 */ /* 0x008fe60000100a00 */
[----:B--2---:R1:W-:Y:S02]  /*2bed0*/  STL.64 [R1+0x3ce0], R24 ;  /* 0x003ce01801007387 */ /* 0x0043e40000100a00 */
[----:B-1----:R-:W-:-:S02]  /*2bee0*/  IMAD.MOV.U32 R24, RZ, RZ, R6 ;  /* 0x000000ffff187224 */ /* 0x002fc400078e0006 */
[----:B------:R-:W-:Y:S02]  /*2bef0*/  IMAD.MOV.U32 R25, RZ, RZ, R5 ;  /* 0x000000ffff197224 */ /* 0x000fe400078e0005 */
[----:B------:R-:W1:Y:S04]  /*2bf00*/  LDSM.16.M88.4 R4, [R4+0xf000] ;  /* 0x00f000000404783b */ /* 0x000e680000000200 */
[----:B------:R2:W-:Y:S04]  /*2bf10*/  STL.64 [R1+0x3cf8], R24 ;  /* 0x003cf81801007387 */ /* 0x0005e80000100a00 */
[----:B--2---:R-:W2:Y:S01]  /*2bf20*/  LDL.LU.64 R24, [R1+0x940] ;  /* 0x0009400001187983 */ /* 0x004ea20000300a00 */
[----:B------:R-:W2:Y:S02]  /*2bf30*/  LDL.LU.64 R26, [R1+0x948] ;  /* 0x00094800011a7983 */ /* 0x000ea40000300a00 */
[----:B------:R-:W-:Y:S02]  /*2bf40*/  STL [R1+0x34d8], R14 ;  /* 0x0034d80e01007387 */ /* 0x000fe40000100800 */
[----:B------:R-:W-:Y:S01]  /*2bf50*/  STL [R1+0x34d4], R15 ;  /* 0x0034d40f01007387 */ /* 0x000fe20000100800 */
[----:B------:R3:W-:Y:S04]  /*2bf60*/  STL.64 [R1+0x3c70], R12 ;  /* 0x003c700c01007387 */ /* 0x0007e80000100a00 */
[----:B---3--:R-:W3:Y:S04]  /*2bf70*/  LDL.64 R12, [R1+0xa0] ;  /* 0x0000a000010c7983 */ /* 0x008ee80000100a00 */
[----:B---3--:R3:W-:Y:S04]  /*2bf80*/  STL.64 [R1+0x3cf0], R12 ;  /* 0x003cf00c01007387 */ /* 0x0087e80000100a00 */
[----:B---3--:R-:W3:Y:S01]  /*2bf90*/  LDL.LU.64 R12, [R1+0x580] ;  /* 0x00058000010c7983 */ /* 0x008ee20000300a00 */
[----:B------:R-:W3:Y:S02]  /*2bfa0*/  LDL.LU.64 R14, [R1+0x588] ;  /* 0x00058800010e7983 */ /* 0x000ee40000300a00 */
[----:B0-----:R-:W-:Y:S02]  /*2bfb0*/  STL [R1+0x34dc], R10 ;  /* 0x0034dc0a01007387 */ /* 0x001fe40000100800 */
[----:B------:R-:W-:Y:S01]  /*2bfc0*/  STL [R1+0x34d0], R11 ;  /* 0x0034d00b01007387 */ /* 0x000fe20000100800 */
[----:B------:R0:W-:Y:S04]  /*2bfd0*/  STL.64 [R1+0x3c78], R8 ;  /* 0x003c780801007387 */ /* 0x0001e80000100a00 */
[----:B0-----:R-:W4:Y:S01]  /*2bfe0*/  LDL.64 R8, [R1+0x90] ;  /* 0x0000900001087983 */ /* 0x001f220000100a00 */
[----:B-1----:R-:W-:Y:S02]  /*2bff0*/  STL [R1+0x3558], R6 ;  /* 0x0035580601007387 */ /* 0x002fe40000100800 */
[----:B------:R-:W-:Y:S02]  /*2c000*/  STL [R1+0x3554], R7 ;  /* 0x0035540701007387 */ /* 0x000fe40000100800 */
[----:B------:R0:W-:Y:S02]  /*2c010*/  STL.64 [R1+0x3cc0], R4 ;  /* 0x003cc00401007387 */ /* 0x0001e40000100a00 */
[----:B0-----:R-:W-:-:S02]  /*2c020*/  IMAD.MOV.U32 R4, RZ, RZ, R22 ;  /* 0x000000ffff047224 */ /* 0x001fc400078e0016 */
[----:B------:R-:W-:Y:S02]  /*2c030*/  IMAD.MOV.U32 R5, RZ, RZ, R21 ;  /* 0x000000ffff057224 */ /* 0x000fe400078e0015 */
[----:B------:R-:W0:Y:S05]  /*2c040*/  LDSM.16.MT88.4 R20, [R20+0x10080] ;  /* 0x010080001414783b */ /* 0x000e2a0000004200 */
[C---:B--2---:R-:W-:Y:S01]  /*2c050*/  HMMA.16816.F32 R4, R16.reuse, R4, R24 ;  /* 0x000000041004723c */ /* 0x044fe20000001818 */
[----:B0-----:R-:W-:Y:S01]  /*2c060*/  STL [R1+0x3c44], R22 ;  /* 0x003c441601007387 */ /* 0x001fe20000100800 */
[----:B------:R-:W-:Y:S02]  /*2c070*/  STL [R1+0x3c40], R23 ;  /* 0x003c401701007387 */ /* 0x000fe40000100800 */
[----:B------:R-:W3:Y:S11]  /*2c080*/  LDL.LU.64 R24, [R1+0x3cf8] ;  /* 0x003cf80001187983 */ /* 0x000ef60000300a00 */
[----:B------:R-:W-:Y:S09]  /*2c090*/  @!UPT UIADD3 URZ, URZ, URZ, URZ ;  /* 0x0000003f3f3ff290 */ /* 0x000ff2000fffe03f */
[----:B------:R-:W-:Y:S01]  /*2c0a0*/  IMAD.MOV.U32 R29, RZ, RZ, R7 ;  /* 0x000000ffff1d7224 */ /* 0x000fe200078e0007 */
[----:B------:R0:W-:Y:S01]  /*2c0b0*/  STL.64 [R1+0x590], R4 ;  /* 0x0005900401007387 */ /* 0x0001e20000100a00 */
[----:B------:R1:W-:Y:S03]  /*2c0c0*/  STL [R1+0x598], R6 ;  /* 0x0005980601007387 */ /* 0x0003e60000100800 */
[----:B0-----:R-:W4:Y:S01]  /*2c0d0*/  LDL.LU.64 R4, [R1+0x560] ;  /* 0x0005600001047983 */ /* 0x001f220000300a00 */
[----:B-1----:R-:W4:Y:S02]  /*2c0e0*/  LDL.LU.64 R6, [R1+0x568] ;  /* 0x0005680001067983 */ /* 0x002f240000300a00 */
[----:B------:R-:W-:Y:S01]  /*2c0f0*/  STL [R1+0x3640], R29 ;  /* 0x0036401d01007387 */ /* 0x000fe20000100800 */
[C---:B---3--:R-:W-:Y:S01]  /*2c100*/  HMMA.16816.F32 R24, R16.reuse, R24, R12 ;  /* 0x000000181018723c */ /* 0x048fe2000000180c */
[----:B------:R-:W2:Y:S11]  /*2c110*/  LDL.LU.64 R12, [R1+0x3cf0] ;  /* 0x003cf000010c7983 */ /* 0x000eb60000300a00 */
[----:B------:R-:W-:Y:S11]  /*2c120*/  @!UPT UIADD3 URZ, URZ, URZ, URZ ;  /* 0x0000003f3f3ff290 */ /* 0x000ff6000fffe03f */
[----:B------:R-:W-:Y:S01]  /*2c130*/  STL.64 [R1+0x580], R24 ;  /* 0x0005801801007387 */ /* 0x000fe20000100a00 */
[----:B------:R0:W-:Y:S03]  /*2c140*/  STL.64 [R1+0x588], R26 ;  /* 0x0005881a01007387 */ /* 0x0001e60000100a00 */
[----:B0-----:R-:W2:Y:S01]  /*2c150*/  LDL.LU.64 R26, [R1+0x3ce8] ;  /* 0x003ce800011a7983 */ /* 0x001ea20000300a00 */
[----:B------:R-:W2:Y:S02]  /*2c160*/  LDL.LU.64 R24, [R1+0x3ce0] ;  /* 0x003ce00001187983 */ /* 0x000ea40000300a00 */
[----:B--2---:R-:W-:Y:S11]  /*2c170*/  HMMA.16816.F32 R24, R16, R12, R24 ;  /* 0x0000000c1018723c */ /* 0x004ff60000001818 */
[----:B------:R-:W-:Y:S11]  /*2c180*/  @!UPT UIADD3 URZ, URZ, URZ, URZ ;  /* 0x0000003f3f3ff290 */ /* 0x000ff6000fffe03f */
[----:B------:R-:W-:Y:S01]  /*2c190*/  @!UPT UIADD3 URZ, URZ, URZ, URZ ;  /* 0x0000003f3f3ff290 */ /* 0x000fe2000fffe03f */
[----:B------:R0:W-:Y:S01]  /*2c1a0*/  STL.64 [R1+0x570], R24 ;  /* 0x0005701801007387 */ /* 0x0001e20000100a00 */
[----:B------:R1:W-:Y:S03]  /*2c1b0*/  STL.64 [R1+0x578], R26 ;  /* 0x0005781a01007387 */ /* 0x0003e60000100a00 */
[----:B0-----:R-:W2:Y:S01]  /*2c1c0*/  LDL.LU.64 R24, [R1+0x3cd8] ;  /* 0x003cd80001187983 */ /* 0x001ea20000300a00 */
[----:B-1----:R-:W-:Y:S02]  /*2c1d0*/  IMAD.MOV.U32 R27, RZ, RZ, R12 ;  /* 0x000000ffff1b7224 */ /* 0x002fe400078e000c */
[----:B------:R-:W-:-:S05]  /*2c1e0*/  IMAD.MOV.U32 R26, RZ, RZ, R13 ;  /* 0x000000ffff1a7224 */ /* 0x000fca00078e000d */
[----:B------:R-:W-:Y:S04]  /*2c1f0*/  STL.64 [R1+0x3ca8], R26 ;  /* 0x003ca81a01007387 */ /* 0x000fe80000100a00 */
[----:B--2---:R0:W-:Y:S04]  /*2c200*/  STL.64 [R1+0x3ca0], R24 ;  /* 0x003ca01801007387 */ /* 0x0041e80000100a00 */
[----:B0-----:R-:W2:Y:S04]  /*2c210*/  LDL R24, [R1+0x60] ;  /* 0x0000600001187983 */ /* 0x001ea80000100800 */
[----:B------:R-:W2:Y:S04]  /*2c220*/  LDL R25, [R1+0x64] ;  /* 0x0000640001197983 */ /* 0x000ea80000100800 */
[----:B--2---:R-:W-:Y:S01]  /*2c230*/  STL.64 [R1+0x3cc8], R24 ;  /* 0x003cc81801007387 */ /* 0x004fe20000100a00 */
[----:B------:R-:W2:Y:S01]  /*2c240*/  LDL.64 R12, [R1] ;  /* 0x00000000010c7983 */ /* 0x000ea20000100a00 */
[----:B----4-:R-:W-:Y:S02]  /*2c250*/  HMMA.16816.F32 R4, R16, R8, R4 ;  /* 0x000000081004723c */ /* 0x010fe40000001804 */
[----:B--2---:R0:W-:Y:S04]  /*2c260*/  STL.64 [R1+0x3c80], R12 ;  /* 0x003c800c01007387 */ /* 0x0041e80000100a00 */
[----:B0-----:R-:W2:Y:S04]  /*2c270*/  LDL R12, [R1+0x40] ;  /* 0x00004000010c7983 */ /* 0x001ea80000100800 */
[----:B------:R-:W2:Y:S01]  /*2c280*/  LDL R13, [R1+0x44] ;  /* 0x00004400010d7983 */ /* 0x000ea20000100800 */
[----:B------:R-:W-:-:S02]  /*2c290*/  IMAD.MOV.U32 R22, RZ, RZ, R8 ;  /* 0x000000ffff167224 */ /* 0x000fc400078e0008 */
[----:B------:R-:W-:Y:S02]  /*2c2a0*/  IMAD.MOV.U32 R23, RZ, RZ, R9 ;  /* 0x000000ffff177224 */ /* 0x000fe400078e0009 */
[----:B------:R-:W-:Y:S02]  /*2c2b0*/  IMAD.MOV.U32 R8, RZ, RZ, R3 ;  /* 0x000000ffff087224 */ /* 0x000fe400078e0003 */
[----:B------:R-:W-:Y:S01]  /*2c2c0*/  IMAD.MOV.U32 R9, RZ, RZ, R28 ;  /* 0x000000ffff097224 */ /* 0x000fe200078e001c */
[----:B--2---:R-:W-:Y:S05]  /*2c2d0*/  STL.64 [R1+0x3c98], R12 ;  /* 0x003c980c01007387 */ /* 0x004fea0000100a00 */
[----:B------:R0:W-:Y:S02]  /*2c2e0*/  STL.64 [R1+0x560], R4 ;  /* 0x0005600401007387 */ /* 0x0001e40000100a00 */
[----:B------:R1:W-:Y:S02]  /*2c2f0*/  STL.64 [R1+0x568], R6 ;  /* 0x0005680601007387 */ /* 0x0003e40000100a00 */
[----:B------:R-:W2:Y:S01]  /*2c300*/  LDL.LU.64 R24, [R1+0x550] ;  /* 0x0005500001187983 */ /* 0x000ea20000300a00 */
[----:B------:R-:W2:Y:S01]  /*2c310*/  LDL.LU.64 R26, [R1+0x558] ;  /* 0x00055800011a7983 */ /* 0x000ea20000300a00 */
[----:B------:R-:W3:Y:S02]  /*2c320*/  LDL.LU R3, [R1+0x3cd4] ;  /* 0x003cd40001037983 */ /* 0x000ee40000300800 */
[----:B------:R-:W4:Y:S01]  /*2c330*/  LDL.LU R28, [R1+0x3cd0] ;  /* 0x003cd000011c7983 */ /* 0x000f220000300800 */
[----:B0-----:R-:W2:Y:S01]  /*2c340*/  LDL.LU.64 R4, [R1+0x540] ;  /* 0x0005400001047983 */ /* 0x001ea20000300a00 */
[----:B-1----:R-:W2:Y:S02]  /*2c350*/  LDL.LU.64 R6, [R1+0x548] ;  /* 0x0005480001067983 */ /* 0x002ea40000300a00 */
[----:B------:R-:W2:Y:S02]  /*2c360*/  LDL.LU.64 R12, [R1+0x8b0] ;  /* 0x0008b000010c7983 */ /* 0x000ea40000300a00 */
[----:B------:R-:W2:Y:S02]  /*2c370*/  LDL.LU.64 R14, [R1+0x8b8] ;  /* 0x0008b800010e7983 */ /* 0x000ea40000300a00 */
[----:B--2---:R-:W-:Y:S01]  /*2c380*/  STL.64 [R1+0x3cb8], R14 ;  /* 0x003cb80e01007387 */ /* 0x004fe20000100a00 */
[----:B------:R0:W-:Y:S03]  /*2c390*/  STL.64 [R1+0x3cb0], R12 ;  /* 0x003cb00c01007387 */ /* 0x0001e60000100a00 */
[----:B0-----:R-:W2:Y:S01]  /*2c3a0*/  LDL.LU.64 R12, [R1+0x8c0] ;  /* 0x0008c000010c7983 */ /* 0x001ea20000300a00 */
[----:B------:R-:W2:Y:S02]  /*2c3b0*/  LDL.LU.64 R14, [R1+0x8c8] ;  /* 0x0008c800010e7983 */ /* 0x000ea40000300a00 */
[----:B------:R0:W-:Y:S02]  /*2c3c0*/  STL.64 [R1+0x3c88], R8 ;  /* 0x003c880801007387 */ /* 0x0001e40000100a00 */
[----:B0-----:R-:W2:Y:S04]  /*2c3d0*/  LDL R8, [R1+0x70] ;  /* 0x0000700001087983 */ /* 0x001ea80000100800 */
[----:B------:R-:W2:Y:S01]  /*2c3e0*/  LDL R9, [R1+0x74] ;  /* 0x0000740001097983 */ /* 0x000ea20000100800 */
[----:B------:R-:W-:Y:S02]  /*2c3f0*/  STL.64 [R1+0x3c50], R22 ;  /* 0x003c501601007387 */ /* 0x000fe40000100a00 */
[----:B------:R0:W-:Y:S02]  /*2c400*/  STL.64 [R1+0x3c48], R20 ;  /* 0x003c481401007387 */ /* 0x0001e40000100a00 */
[----:B0-----:R-:W2:Y:S04]  /*2c410*/  LDL.64 R20, [R1+0x20] ;  /* 0x0000200001147983 */ /* 0x001ea80000100a00 */
[----:B--2---:R4:W-:Y:S02]  /*2c420*/  STL.64 [R1+0x3c90], R20 ;  /* 0x003c901401007387 */ /* 0x0049e40000100a00 */
[----:B----4-:R-:W-:-:S02]  /*2c430*/  IMAD.MOV.U32 R20, RZ, RZ, R28 ;  /* 0x000000ffff147224 */ /* 0x010fc400078e001c */
[----:B---3--:R-:W-:-:S07]  /*2c440*/  IMAD.MOV.U32 R21, RZ, RZ, R3 ;  /* 0x000000ffff157224 */ /* 0x008fce00078e0003 */
[C---:B------:R-:W-:Y:S01]  /*2c450*/  HMMA.16816.F32 R20, R16.reuse, R20, R24 ;  /* 0x000000141014723c */ /* 0x040fe20000001818 */
[----:B------:R-:W2:Y:S07]  /*2c460*/  LDL.LU.64 R24, [R1+0x3cc8] ;  /* 0x003cc80001187983 */ /* 0x000eae0000300a00 */
[C---:B------:R-:W-:Y:S11]  /*2c470*/  HMMA.16816.F32 R8, R16.reuse, R8, R4 ;  /* 0x000000081008723c */ /* 0x040ff60000001804 */
[----:B------:R-:W-:Y:S04]  /*2c480*/  @!UPT UIADD3 URZ, URZ, URZ, URZ ;  /* 0x0000003f3f3ff290 */ /* 0x000fe8000fffe03f */
[----:B------:R0:W-:Y:S01]  /*2c490*/  STL.64 [R1+0x550], R20 ;  /* 0x0005501401007387 */ /* 0x0001e20000100a00 */
[----:B------:R1:W-:Y:S03]  /*2c4a0*/  STL.64 [R1+0x558], R22 ;  /* 0x0005581601007387 */ /* 0x0003e60000100a00 */
[----:B0-----:R-:W3:Y:S01]  /*2c4b0*/  LDL.LU.64 R20, [R1+0x8a0] ;  /* 0x0008a00001147983 */ /* 0x001ee20000300a00 */
[----:B-1----:R-:W3:Y:S02]  /*2c4c0*/  LDL.LU.64 R22, [R1+0x8a8] ;  /* 0x0008a80001167983 */ /* 0x002ee40000300a00 */
[----:B------:R-:W4:Y:S02]  /*2c4d0*/  LDL.LU.64 R4, [R1+0x3cc0] ;  /* 0x003cc00001047983 */ /* 0x000f240000300a00 */
[----:B------:R-:W-:Y:S02]  /*2c4e0*/  IMAD.MOV.U32 R7, RZ, RZ, R11 ;  /* 0x000000ffff077224 */ /* 0x000fe400078e000b */
[----:B------:R-:W-:Y:S01]  /*2c4f0*/  IMAD.MOV.U32 R6, RZ, RZ, R10 ;  /* 0x000000ffff067224 */ /* 0x000fe200078e000a */
[----:B------:R0:W-:Y:S04]  /*2c500*/  STL.64 [R1+0x540], R8 ;  /* 0x0005400801007387 */ /* 0x0001e80000100a00 */
[----:B0-----:R-:W3:Y:S01]  /*2c510*/  LDL.LU.64 R8, [R1+0x890] ;  /* 0x0008900001087983 */ /* 0x001ee20000300a00 */
[----:B------:R-:W3:Y:S02]  /*2c520*/  LDL.LU.64 R10, [R1+0x898] ;  /* 0x00089800010a7983 */ /* 0x000ee40000300a00 */
[----:B------:R-:W-:Y:S02]  /*2c530*/  STL [R1+0x3674], R7 ;  /* 0x0036740701007387 */ /* 0x000fe40000100800 */
[----:B------:R-:W-:Y:S01]  /*2c540*/  STL [R1+0x3670], R6 ;  /* 0x0036700601007387 */ /* 0x000fe20000100800 */
[C---:B--2---:R-:W-:Y:S01]  /*2c550*/  HMMA.16816.F32 R24, R16.reuse, R24, R12 ;  /* 0x000000181018723c */ /* 0x044fe2000000180c */
[----:B----4-:R0:W-:Y:S04]  /*2c560*/  STL.64 [R1+0x3c58], R4 ;  /* 0x003c580401007387 */ /* 0x0101e80000100a00 */
[----:B0-----:R-:W2:Y:S01]  /*2c570*/  LDL.LU.64 R4, [R1+0x880] ;  /* 0x0008800001047983 */ /* 0x001ea20000300a00 */
[----:B------:R-:W2:Y:S02]  /*2c580*/  LDL.LU.64 R6, [R1+0x888] ;  /* 0x0008880001067983 */ /* 0x000ea40000300a00 */
[----:B------:R-:W4:Y:S02]  /*2c590*/  LDL.LU.64 R14, [R1+0x3cb8] ;  /* 0x003cb800010e7983 */ /* 0x000f240000300a00 */
[----:B------:R-:W4:Y:S11]  /*2c5a0*/  LDL.LU.64 R12, [R1+0x3cb0] ;  /* 0x003cb000010c7983 */ /* 0x000f360000300a00 */
[----:B------:R-:W-:Y:S02]  /*2c5b0*/  @!UPT UIADD3 URZ, URZ, URZ, URZ ;  /* 0x0000003f3f3ff290 */ /* 0x000fe4000fffe03f */
[----:B------:R-:W-:Y:S01]  /*2c5c0*/  STL.64 [R1+0x8c0], R24 ;  /* 0x0008c01801007387 */ /* 0x000fe20000100a00 */
[----:B------:R0:W-:Y:S03]  /*2c5d0*/  STL.64 [R1+0x8c8], R26 ;  /* 0x0008c81a01007387 */ /* 0x0001e60000100a00 */
[----:B0-----:R-:W2:Y:S01]  /*2c5e0*/  LDL.LU.64 R26, [R1+0x3ca8] ;  /* 0x003ca800011a7983 */ /* 0x001ea20000300a00 */
[----:B------:R-:W4:Y:S02]  /*2c5f0*/  LDL.LU.64 R24, [R1+0x3ca0] ;  /* 0x003ca00001187983 */ /* 0x000f240000300a00 */
[C---:B----4-:R-:W-:Y:S11]  /*2c600*/  HMMA.16816.F32 R12, R16.reuse, R24, R12 ;  /* 0x00000018100c723c */ /* 0x050ff6000000180c */
[----:B------:R-:W-:Y:S11]  /*2c610*/  @!UPT UIADD3 URZ, URZ, URZ, URZ ;  /* 0x0000003f3f3ff290 */ /* 0x000ff6000fffe03f */
[----:B------:R-:W-:Y:S01]  /*2c620*/  @!UPT UIADD3 URZ, URZ, URZ, URZ ;  /* 0x0000003f3f3ff290 */ /* 0x000fe2000fffe03f */
[----:B------:R0:W-:Y:S01]  /*2c630*/  STL.64 [R1+0x8b0], R12 ;  /* 0x0008b00c01007387 */ /* 0x0001e20000100a00 */
[----:B------:R3:W-:Y:S03]  /*2c640*/  STL.64 [R1+0x8b8], R14 ;  /* 0x0008b80e01007387 */ /* 0x0007e60000100a00 */
[----:B0-----:R-:W3:Y:S01]  /*2c650*/  LDL.LU.64 R12, [R1+0x3c98] ;  /* 0x003c9800010c7983 */ /* 0x001ee20000300a00 */
[----:B------:R0:W-:Y:S02]  /*2c660*/  STL.64 [R1+0x3bf8], R24 ;  /* 0x003bf81801007387 */ /* 0x0001e40000100a00 */
[----:B--2---:R1:W-:Y:S01]  /*2c670*/  STL.64 [R1+0x3c28], R26 ;  /* 0x003c281a01007387 */ /* 0x0043e20000100a00 */
[----:B---3--:R-:W-:Y:S01]  /*2c680*/  HMMA.16816.F32 R12, R16, R12, R20 ;  /* 0x0000000c100c723c */ /* 0x008fe20000001814 */
[----:B------:R-:W2:Y:S01]  /*2c690*/  LDL.LU.64 R20, [R1+0x3c90] ;  /* 0x003c900001147983 */ /* 0x000ea20000300a00 */
[----:B0-----:R-:W-:-:S02]  /*2c6a0*/  IMAD.MOV.U32 R24, RZ, RZ, R2 ;  /* 0x000000ffff187224 */ /* 0x001fc400078e0002 */
[----:B------:R-:W-:-:S07]  /*2c6b0*/  IMAD.MOV.U32 R25, RZ, RZ, R0 ;  /* 0x000000ffff197224 */ /* 0x000fce00078e0000 */
[C---:B-1----:R-:W-:Y:S11]  /*2c6c0*/  HMMA.16816.F32 R24, R16.reuse, R24, R8 ;  /* 0x000000181018723c */ /* 0x042ff60000001808 */
[----:B------:R-:W-:Y:S01]  /*2c6d0*/  @!UPT UIADD3 URZ, URZ, URZ, URZ ;  /* 0x0000003f3f3ff290 */ /* 0x000fe2000fffe03f */
[----:B------:R0:W-:Y:S01]  /*2c6e0*/  STL.64 [R1+0x8a0], R12 ;  /* 0x0008a00c01007387 */ /* 0x0001e20000100a00 */
[----:B------:R1:W-:Y:S03]  /*2c6f0*/  STL.64 [R1+0x8a8], R14 ;  /* 0x0008a80e01007387 */ /* 0x0003e60000100a00 */
[----:B0-----:R-:W3:Y:S01]  /*2c700*/  LDL.LU.64 R12, [R1+0x870] ;  /* 0x00087000010c7983 */ /* 0x001ee20000300a00 */
[----:B-1----:R-:W3:Y:S02]  /*2c710*/  LDL.LU.64 R14, [R1+0x878] ;  /* 0x00087800010e7983 */ /* 0x002ee40000300a00 */
[----:B------:R-:W3:Y:S04]  /*2c720*/  LDL.LU.64 R8, [R1+0x3c88] ;  /* 0x003c880001087983 */ /* 0x000ee80000300a00 */
[----:B------:R-:W-:Y:S01]  /*2c730*/  STL.64 [R1+0x890], R24 ;  /* 0x0008901801007387 */ /* 0x000fe20000100a00 */
[----:B------:R-:W-:Y:S01]  /*2c740*/  STL.64 [R1+0x898], R26 ;  /* 0x0008981a01007387 */ /* 0x000fe20000100a00 */
[C---:B--2---:R-:W-:Y:S11]  /*2c750*/  HMMA.16816.F32 R4, R16.reuse, R20, R4 ;  /* 0x000000141004723c */ /* 0x044ff60000001804 */
[----:B------:R-:W-:Y:S11]  /*2c760*/  @!UPT UIADD3 URZ, URZ, URZ, URZ ;  /* 0x0000003f3f3ff290 */ /* 0x000ff6000fffe03f */
[----:B------:R-:W-:Y:S01]  /*2c770*/  @!UPT UIADD3 URZ, URZ, URZ, URZ ;  /* 0x0000003f3f3ff290 */ /* 0x000fe2000fffe03f */
[----:B------:R0:W-:Y:S01]  /*2c780*/  STL.64 [R1+0x880], R4 ;  /* 0x0008800401007387 */ /* 0x0001e20000100a00 */
[----:B------:R1:W-:Y:S02]  /*2c790*/  STL [R1+0x888], R6 ;  /* 0x0008880601007387 */ /* 0x0003e40000100800 */
[----:B------:R-:W-:Y:S01]  /*2c7a0*/  IMAD.MOV.U32 R3, RZ, RZ, R7 ;  /* 0x000000ffff037224 */ /* 0x000fe200078e0007 */
[----:B0-----:R-:W2:Y:S01]  /*2c7b0*/  LDL.LU.64 R4, [R1+0x850] ;  /* 0x0008500001047983 */ /* 0x001ea20000300a00 */
[----:B-1----:R-:W4:Y:S02]  /*2c7c0*/  LDL.LU.64 R6, [R1+0x858] ;  /* 0x0008580001067983 */ /* 0x002f240000300a00 */
[----:B------:R-:W-:Y:S02]  /*2c7d0*/  IMAD.MOV.U32 R29, RZ, RZ, R20 ;  /* 0x000000ffff1d7224 */ /* 0x000fe400078e0014 */
[----:B------:R-:W-:Y:S01]  /*2c7e0*/  IMAD.MOV.U32 R28, RZ, RZ, R21 ;  /* 0x000000ffff1c7224 */ /* 0x000fe200078e0015 */
[C---:B---3--:R-:W-:Y:S01]  /*2c7f0*/  HMMA.16816.F32 R8, R16.reuse, R8, R12 ;  /* 0x000000081008723c */ /* 0x048fe2000000180c */
[----:B----4-:R-:W-:Y:S01]  /*2c800*/  STL.64 [R1+0x3c68], R6 ;  /* 0x003c680601007387 */ /* 0x010fe20000100a00 */
[----:B--2---:R0:W-:Y:S03]  /*2c810*/  STL.64 [R1+0x3c60], R4 ;  /* 0x003c600401007387 */ /* 0x0041e60000100a00 */
[----:B0-----:R-:W2:Y:S01]  /*2c820*/  LDL.LU.64 R4, [R1+0x860] ;  /* 0x0008600001047983 */ /* 0x001ea20000300a00 */
[----:B------:R-:W2:Y:S02]  /*2c830*/  LDL.LU.64 R6, [R1+0x868] ;  /* 0x0008680001067983 */ /* 0x000ea40000300a00 */
[----:B------:R-:W3:Y:S02]  /*2c840*/  LDL.LU.64 R20, [R1+0x840] ;  /* 0x0008400001147983 */ /* 0x000ee40000300a00 */
[----:B------:R-:W3:Y:S01]  /*2c850*/  LDL.LU.64 R22, [R1+0x848] ;  /* 0x0008480001167983 */ /* 0x000ee20000300a00 */
[----:B------:R-:W4:Y:S01]  /*2c860*/  LDL.LU.64 R24, [R1+0x530] ;  /* 0x0005300001187983 */ /* 0x000f220000300a00 */
[----:B------:R-:W4:Y:S02]  /*2c870*/  LDL.LU.64 R26, [R1+0x538] ;  /* 0x00053800011a7983 */ /* 0x000f240000300a00 */
[----:B------:R-:W-:Y:S02]  /*2c880*/  STL [R1+0x3550], R3 ;  /* 0x0035500301007387 */ /* 0x000fe40000100800 */
[----:B------:R-:W2:Y:S07]  /*2c890*/  LDL.LU.64 R12, [R1+0x3c80] ;  /* 0x003c8000010c7983 */ /* 0x000eae0000300a00 */
[----:B------:R0:W-:Y:S01]  /*2c8a0*/  STL.64 [R1+0x870], R8 ;  /* 0x0008700801007387 */ /* 0x0001e20000100a00 */
[----:B------:R1:W-:Y:S03]  /*2c8b0*/  STL.64 [R1+0x878], R10 ;  /* 0x0008780a01007387 */ /* 0x0003e60000100a00 */
[----:B0-----:R-:W3:Y:S01]  /*2c8c0*/  LDL.LU.64 R8, [R1+0x3c78] ;  /* 0x003c780001087983 */ /* 0x001ee20000300a00 */
[----:B--2---:R-:W-:Y:S01]  /*2c8d0*/  HMMA.16816.F32 R4, R16, R12, R4 ;  /* 0x0000000c1004723c */ /* 0x004fe20000001804 */
[----:B------:R-:W-:-:S02]  /*2c8e0*/  IMAD.MOV.U32 R2, RZ, RZ, R12 ;  /* 0x000000ffff027224 */ /* 0x000fc400078e000c */
[----:B------:R-:W-:Y:S02]  /*2c8f0*/  IMAD.MOV.U32 R0, RZ, RZ, R13 ;  /* 0x000000ffff007224 */ /* 0x000fe400078e000d */
[----:B------:R-:W2:Y:S11]  /*2c900*/  LDL.LU.64 R12, [R1+0x3c70] ;  /* 0x003c7000010c7983 */ /* 0x000eb60000300a00 */
[----:B------:R-:W-:Y:S08]  /*2c910*/  @!UPT UIADD3 URZ, URZ, URZ, URZ ;  /* 0x0000003f3f3ff290 */ /* 0x000ff0000fffe03f */
[----:B------:R-:W-:Y:S02]  /*2c920*/  IMAD.MOV.U32 R15, RZ, RZ, R6 ;  /* 0x000000ffff0f7224 */ /* 0x000fe400078e0006 */
[----:B-1----:R-:W-:Y:S02]  /*2c930*/  IMAD.MOV.U32 R11, RZ, RZ, R7 ;  /* 0x000000ffff0b7224 */ /* 0x002fe400078e0007 */
[----:B------:R-:W-:Y:S02]  /*2c940*/  IMAD.MOV.U32 R10, RZ, RZ, R4 ;  /* 0x000000ffff0a7224 */ /* 0x000fe400078e0004 */
[----:B------:R-:W-:Y:S01]  /*2c950*/  IMAD.MOV.U32 R14, RZ, RZ, R5 ;  /* 0x000000ffff0e7224 */ /* 0x000fe200078e0005 */
[----:B------:R-:W2:Y:S01]  /*2c960*/  LDL.LU.64 R6, [R1+0x3c68] ;  /* 0x003c680001067983 */ /* 0x000ea20000300a00 */
[----:B------:R-:W2:Y:S02]  /*2c970*/  LDL.LU.64 R4, [R1+0x3c60] ;  /* 0x003c600001047983 */ /* 0x000ea40000300a00 */
[----:B------:R-:W-:Y:S02]  /*2c980*/  STL [R1+0x350c], R11 ;  /* 0x00350c0b01007387 */ /* 0x000fe40000100800 */
[----:B------:R-:W-:Y:S01]  /*2c990*/  STL [R1+0x3508], R15 ;  /* 0x0035080f01007387 */ /* 0x000fe20000100800 */
[----:B------:R-:W-:Y:S01]  /*2c9a0*/  STL [R1+0x3504], R14 ;  /* 0x0035040e01007387 */ /* 0x000fe20000100800 */
[----:B------:R-:W-:Y:S01]  /*2c9b0*/  STL [R1+0x3500], R10 ;  /* 0x0035000a01007387 */ /* 0x000fe20000100800 */
[C---:B---3--:R-:W-:Y:S08]  /*2c9c0*/  HMMA.16816.F32 R20, R16.reuse, R8, R20 ;  /* 0x000000081014723c */ /* 0x048ff00000001814 */
[----:B--2---:R-:W-:Y:S11]  /*2c9d0*/  HMMA.16816.F32 R4, R16, R12, R4 ;  /* 0x0000000c1004723c */ /* 0x004ff60000001804 */
[----:B------:R-:W-:Y:S11]  /*2c9e0*/  @!UPT UIADD3 URZ, URZ, URZ, URZ ;  /* 0x0000003f3f3ff290 */ /* 0x000ff6000fffe03f */
[----:B------:R-:W-:Y:S01]  /*2c9f0*/  @!UPT UIADD3 URZ, URZ, URZ, URZ ;  /* 0x0000003f3f3ff290 */ /* 0x000fe2000fffe03f */
[----:B------:R0:W-:Y:S01]  /*2ca00*/  STL.64 [R1+0x850], R4 ;  /* 0x0008500401007387 */ /* 0x0001e20000100a00 */
[----:B------:R-:W-:Y:S03]  /*2ca10*/  STL [R1+0x858], R6 ;  /* 0x0008580601007387 */ /* 0x000fe60000100800 */
[----:B0-----:R-:W4:Y:S01]  /*2ca20*/  LDL.LU.64 R4, [R1+0x3c58] ;  /* 0x003c580001047983 */ /* 0x001f220000300a00 */
[----:B------:R-:W-:-:S05]  /*2ca30*/  IMAD.MOV.U32 R3, RZ, RZ, R7 ;  /* 0x000000ffff037224 */ /* 0x000fca00078e0007 */
[----:B------:R-:W-:Y:S01]  /*2ca40*/  STL [R1+0x3644], R3 ;  /* 0x0036440301007387 */ /* 0x000fe20000100800 */
[----:B------:R-:W-:Y:S02]  /*2ca50*/  STL.64 [R1+0x840], R20 ;  /* 0x0008401401007387 */ /* 0x000fe40000100a00 */
[----:B------:R0:W-:Y:S02]  /*2ca60*/  STL.64 [R1+0x848], R22 ;  /* 0x0008481601007387 */ /* 0x0001e40000100a00 */
[----:B0-----:R-:W2:Y:S01]  /*2ca70*/  LDL.LU.64 R22, [R1+0x3c50] ;  /* 0x003c500001167983 */ /* 0x001ea20000300a00 */
[----:B------:R-:W3:Y:S01]  /*2ca80*/  LDL.LU.64 R20, [R1+0x3c48] ;  /* 0x003c480001147983 */ /* 0x000ee20000300a00 */
[----:B----4-:R-:W-:Y:S07]  /*2ca90*/  HMMA.16816.F32 R24, R16, R4, R24 ;  /* 0x000000041018723c */ /* 0x010fee0000001818 */
[----:B--2---:R-:W-:-:S02]  /*2caa0*/  IMAD.MOV.U32 R16, RZ, RZ, R22 ;  /* 0x000000ffff107224 */ /* 0x004fc400078e0016 */
[----:B------:R-:W-:Y:S01]  /*2cab0*/  IMAD.MOV.U32 R17, RZ, RZ, R23 ;  /* 0x000000ffff117224 */ /* 0x000fe200078e0017 */
[----:B------:R-:W3:Y:S01]  /*2cac0*/  LDL.LU R22, [R1+0x3c44] ;  /* 0x003c440001167983 */ /* 0x000ee20000300800 */
[----:B------:R-:W3:Y:S11]  /*2cad0*/  LDL.LU R23, [R1+0x3c40] ;  /* 0x003c400001177983 */ /* 0x000ef60000300800 */
[----:B------:R-:W-:Y:S02]  /*2cae0*/  @!UPT UIADD3 URZ, URZ, URZ, URZ ;  /* 0x0000003f3f3ff290 */ /* 0x000fe4000fffe03f */
[----:B------:R-:W-:Y:S02]  /*2caf0*/  IMAD.MOV.U32 R11, RZ, RZ, R24 ;  /* 0x000000ffff0b7224 */ /* 0x000fe400078e0018 */
[----:B------:R-:W-:Y:S02]  /*2cb00*/  IMAD.MOV.U32 R15, RZ, RZ, R25 ;  /* 0x000000ffff0f7224 */ /* 0x000fe400078e0019 */
[----:B------:R-:W-:Y:S02]  /*2cb10*/  IMAD.MOV.U32 R14, RZ, RZ, R26 ;  /* 0x000000ffff0e7224 */ /* 0x000fe400078e001a */
[----:B------:R-:W-:Y:S01]  /*2cb20*/  IMAD.MOV.U32 R10, RZ, RZ, R27 ;  /* 0x000000ffff0a7224 */ /* 0x000fe200078e001b */
[----:B------:R-:W2:Y:S01]  /*2cb30*/  LDL.LU.64 R24, [R1+0x330] ;  /* 0x0003300001187983 */ /* 0x000ea20000300a00 */
[----:B------:R-:W4:Y:S03]  /*2cb40*/  LDL.LU.64 R26, [R1+0x338] ;  /* 0x00033800011a7983 */ /* 0x000f260000300a00 */
[----:B----4-:R-:W-:Y:S01]  /*2cb50*/  STL.64 [R1+0x3c38], R26 ;  /* 0x003c381a01007387 */ /* 0x010fe20000100a00 */
[----:B--2---:R0:W-:Y:S03]  /*2cb60*/  STL.64 [R1+0x3c30], R24 ;  /* 0x003c301801007387 */ /* 0x0041e60000100a00 */
[----:B0-----:R-:W3:Y:S01]  /*2cb70*/  LDL.LU.64 R24, [R1+0x910] ;  /* 0x0009100001187983 */ /* 0x001ee20000300a00 */
[----:B------:R-:W3:Y:S02]  /*2cb80*/  LDL.LU.64 R26, [R1+0x918] ;  /* 0x00091800011a7983 */ /* 0x000ee40000300a00 */
[----:B------:R0:W-:Y:S02]  /*2cb90*/  STL.64 [R1+0x3c20], R16 ;  /* 0x003c201001007387 */ /* 0x0001e40000100a00 */
[----:B0-----:R-:W2:Y:S01]  /*2cba0*/  LDL.LU.64 R16, [R1+0x320] ;  /* 0x0003200001107983 */ /* 0x001ea20000300a00 */
[----:B------:R-:W2:Y:S02]  /*2cbb0*/  LDL.LU.64 R18, [R1+0x328] ;  /* 0x0003280001127983 */ /* 0x000ea40000300a00 */
[----:B------:R0:W-:Y:S02]  /*2cbc0*/  STL.64 [R1+0x3c10], R4 ;  /* 0x003c100401007387 */ /* 0x0001e40000100a00 */
[----:B0-----:R-:W3:Y:S04]  /*2cbd0*/  LDL R4, [R1+0xc0] ;  /* 0x0000c00001047983 */ /* 0x001ee80000100800 */
[----:B------:R-:W3:Y:S01]  /*2cbe0*/  LDL R5, [R1+0xc4] ;  /* 0x0000c40001057983 */ /* 0x000ee20000100800 */
[----:B------:R-:W-:Y:S02]  /*2cbf0*/  STL [R1+0x3880], R10 ;  /* 0x0038800a01007387 */ /* 0x000fe40000100800 */
[----:B------:R-:W-:Y:S02]  /*2cc00*/  STL [R1+0x387c], R14 ;  /* 0x00387c0e01007387 */ /* 0x000fe40000100800 */
[----:B------:R-:W-:Y:S01]  /*2cc10*/  STL [R1+0x3878], R15 ;  /* 0x0038780f01007387 */ /* 0x000fe20000100800 */
[----:B------:R0:W-:Y:S04]  /*2cc20*/  STL.64 [R1+0x3c08], R12 ;  /* 0x003c080c01007387 */ /* 0x0001e80000100a00 */
[----:B0-----:R-:W4:Y:S01]  /*2cc30*/  LDL.64 R12, [R1+0x80] ;  /* 0x00008000010c7983 */ /* 0x001f220000100a00 */
[C---:B---3--:R-:W-:Y:S03]  /*2cc40*/  HMMA.16816.F32 R4, R20.reuse, R4, R24 ;  /* 0x000000041404723c */ /* 0x048fe60000001818 */
[----:B----4-:R0:W-:Y:S04]  /*2cc50*/  STL.64 [R1+0x3c18], R12 ;  /* 0x003c180c01007387 */ /* 0x0101e80000100a00 */
[----:B0-----:R-:W3:Y:S01]  /*2cc60*/  LDL.LU.64 R12, [R1+0x310] ;  /* 0x00031000010c7983 */ /* 0x001ee20000300a00 */
[----:B------:R-:W3:Y:S02]  /*2cc70*/  LDL.LU.64 R14, [R1+0x318] ;  /* 0x00031800010e7983 */ /* 0x000ee40000300a00 */
[----:B------:R-:W-:Y:S02]  /*2cc80*/  STL [R1+0x3874], R11 ;  /* 0x0038740b01007387 */ /* 0x000fe40000100800 */
[----:B------:R0:W-:Y:S02]  /*2cc90*/  STL.64 [R1+0x3ba0], R8 ;  /* 0x003ba00801007387 */ /* 0x0001e40000100a00 */
[----:B0-----:R-:W4:Y:S04]  /*2cca0*/  LDL R8, [R1+0xb0] ;  /* 0x0000b00001087983 */ /* 0x001f280000100800 */
[----:B------:R-:W4:Y:S01]  /*2ccb0*/  LDL R9, [R1+0xb4] ;  /* 0x0000b40001097983 */ /* 0x000f220000100800 */
[----:B------:R-:W4:Y:S02]  /*2ccc0*/  LDL.LU.64 R26, [R1+0x3c38] ;  /* 0x003c3800011a7983 */ /* 0x000f240000300a00 */
[----:B------:R-:W4:Y:S02]  /*2ccd0*/  LDL.LU.64 R24, [R1+0x3c30] ;  /* 0x003c300001187983 */ /* 0x000f240000300a00 */
[----:B------:R0:W-:Y:S01]  /*2cce0*/  STL.64 [R1+0x340], R4 ;  /* 0x0003400401007387 */ /* 0x0001e20000100a00 */
[----:B------:R1:W-:Y:S04]  /*2ccf0*/  STL.64 [R1+0x348], R6 ;  /* 0x0003480601007387 */ /* 0x0003e80000100a00 */
[----:B0-----:R-:W2:Y:S01]  /*2cd00*/  LDL.LU.64 R4, [R1+0x300] ;  /* 0x0003000001047983 */ /* 0x001ea20000300a00 */
[----:B-1----:R-:W2:Y:S01]  /*2cd10*/  LDL.LU.64 R6, [R1+0x308] ;  /* 0x0003080001067983 */ /* 0x002ea20000300a00 */
[----:B----4-:R-:W-:Y:S02]  /*2cd20*/  HMMA.16816.F32 R8, R20, R8, R24 ;  /* 0x000000081408723c */ /* 0x010fe40000001818 */
[----:B------:R-:W4:Y:S01]  /*2cd30*/  LDL.LU.64 R26, [R1+0x3c28] ;  /* 0x003c2800011a7983 */ /* 0x000f220000300a00 */
[----:B------:R-:W2:Y:S11]  /*2cd40*/  LDL.64 R24, [R1+0x60] ;  /* 0x0000600001187983 */ /* 0x000eb60000100a00 */
[----:B------:R-:W-:Y:S09]  /*2cd50*/  @!UPT UIADD3 URZ, URZ, URZ, URZ ;  /* 0x0000003f3f3ff290 */ /* 0x000ff2000fffe03f */
[----:B------:R0:W-:Y:S01]  /*2cd60*/  STL.64 [R1+0x330], R8 ;  /* 0x0003300801007387 */ /* 0x0001e20000100a00 */
[----:B------:R-:W-:Y:S02]  /*2cd70*/  STL.64 [R1+0x338], R10 ;  /* 0x0003380a01007387 */ /* 0x000fe40000100a00 */
[----:B0-----:R-:W-:Y:S02]  /*2cd80*/  IMAD.MOV.U32 R8, RZ, RZ, R29 ;  /* 0x000000ffff087224 */ /* 0x001fe400078e001d */
[----:B------:R-:W-:-:S05]  /*2cd90*/  IMAD.MOV.U32 R9, RZ, RZ, R28 ;  /* 0x000000ffff097224 */ /* 0x000fca00078e001c */
[----:B------:R0:W-:Y:S04]  /*2cda0*/  STL.64 [R1+0x3bd0], R8 ;  /* 0x003bd00801007387 */ /* 0x0001e80000100a00 */
[----:B0-----:R-:W2:Y:S04]  /*2cdb0*/  LDL.64 R8, [R1+0x30] ;  /* 0x0000300001087983 */ /* 0x001ea80000100a00 */
[----:B--2---:R4:W-:Y:S02]  /*2cdc0*/  STL.64 [R1+0x3be8], R8 ;  /* 0x003be80801007387 */ /* 0x0049e40000100a00 */
[----:B----4-:R-:W-:-:S02]  /*2cdd0*/  IMAD.MOV.U32 R8, RZ, RZ, R27 ;  /* 0x000000ffff087224 */ /* 0x010fc400078e001b */
[----:B------:R-:W-:-:S07]  /*2cde0*/  IMAD.MOV.U32 R9, RZ, RZ, R26 ;  /* 0x000000ffff097224 */ /* 0x000fce00078e001a */
[C---:B------:R-:W-:Y:S01]  /*2cdf0*/  HMMA.16816.F32 R8, R20.reuse, R8, R16 ;  /* 0x000000081408723c */ /* 0x040fe20000001810 */
[----:B------:R-:W3:Y:S11]  /*2ce00*/  LDL.LU.64 R16, [R1+0x3c20] ;  /* 0x003c200001107983 */ /* 0x000ef60000300a00 */
[----:B------:R-:W-:Y:S11]  /*2ce10*/  @!UPT UIADD3 URZ, URZ, URZ, URZ ;  /* 0x0000003f3f3ff290 */ /* 0x000ff6000fffe03f */
[----:B------:R0:W-:Y:S01]  /*2ce20*/  STL.64 [R1+0x320], R8 ;  /* 0x0003200801007387 */ /* 0x0001e20000100a00 */
[----:B------:R-:W-:Y:S03]  /*2ce30*/  STL.64 [R1+0x328], R10 ;  /* 0x0003280a01007387 */ /* 0x000fe60000100a00 */
[----:B0-----:R-:W2:Y:S01]  /*2ce40*/  LDL.64 R8, [R1+0x40] ;  /* 0x0000400001087983 */ /* 0x001ea20000100a00 */
[C---:B---3--:R-:W-:Y:S03]  /*2ce50*/  HMMA.16816.F32 R16, R20.reuse, R16, R12 ;  /* 0x000000101410723c */ /* 0x048fe6000000180c */
[----:B--2---:R0:W-:Y:S04]  /*2ce60*/  STL.64 [R1+0x3bf0], R8 ;  /* 0x003bf00801007387 */ /* 0x0041e80000100a00 */
[----:B0-----:R-:W2:Y:S01]  /*2ce70*/  LDL.64 R8, [R1+0x70] ;  /* 0x0000700001087983 */ /* 0x001ea20000100a00 */
[----:B------:R-:W3:Y:S11]  /*2ce80*/  LDL.LU.64 R12, [R1+0x3c18] ;  /* 0x003c1800010c7983 */ /* 0x000ef60000300a00 */
[----:B------:R-:W-:Y:S04]  /*2ce90*/  @!UPT UIADD3 URZ, URZ, URZ, URZ ;  /* 0x0000003f3f3ff290 */ /* 0x000fe8000fffe03f */
[----:B------:R0:W-:Y:S02]  /*2cea0*/  STL.64 [R1+0x310], R16 ;  /* 0x0003101001007387 */ /* 0x0001e40000100a00 */
[----:B------:R-:W-:Y:S01]  /*2ceb0*/  STL.64 [R1+0x318], R18 ;  /* 0x0003181201007387 */ /* 0x000fe20000100a00 */
[----:B0-----:R-:W4:Y:S01]  /*2cec0*/  LDL.64 R16, [R1+0x10] ;  /* 0x0000100001107983 */ /* 0x001f220000100a00 */
[----:B---3--:R-:W-:Y:S03]  /*2ced0*/  HMMA.16816.F32 R4, R20, R12, R4 ;  /* 0x0000000c1404723c */ /* 0x008fe60000001804 */
[----:B----4-:R0:W-:Y:S04]  /*2cee0*/  STL.64 [R1+0x3bc8], R16 ;  /* 0x003bc81001007387 */ /* 0x0101e80000100a00 */
[----:B0-----:R-:W3:Y:S01]  /*2cef0*/  LDL.LU.64 R16, [R1+0x2f0] ;  /* 0x0002f00001107983 */ /* 0x001ee20000300a00 */
[----:B------:R-:W3:Y:S11]  /*2cf00*/  LDL.LU.64 R18, [R1+0x2f8] ;  /* 0x0002f80001127983 */ /* 0x000ef60000300a00 */
[----:B------:R-:W-:Y:S04]  /*2cf10*/  @!UPT UIADD3 URZ, URZ, URZ, URZ ;  /* 0x0000003f3f3ff290 */ /* 0x000fe8000fffe03f */
[----:B------:R0:W-:Y:S02]  /*2cf20*/  STL.64 [R1+0x300], R4 ;  /* 0x0003000401007387 */ /* 0x0001e40000100a00 */
[----:B------:R1:W-:Y:S01]  /*2cf30*/  STL.64 [R1+0x308], R6 ;  /* 0x0003080601007387 */ /* 0x0003e20000100a00 */
[----:B0-----:R-:W4:Y:S01]  /*2cf40*/  LDL.LU.64 R4, [R1+0x3c10] ;  /* 0x003c100001047983 */ /* 0x001f220000300a00 */
[----:B-1----:R-:W-:Y:S02]  /*2cf50*/  IMAD.MOV.U32 R6, RZ, RZ, R13 ;  /* 0x000000ffff067224 */ /* 0x002fe400078e000d */
[----:B------:R-:W-:Y:S02]  /*2cf60*/  IMAD.MOV.U32 R7, RZ, RZ, R12 ;  /* 0x000000ffff077224 */ /* 0x000fe400078e000c */
[----:B------:R-:W4:Y:S01]  /*2cf70*/  LDL.LU.64 R12, [R1+0x3c08] ;  /* 0x003c0800010c7983 */ /* 0x000f220000300a00 */
[----:B------:R-:W-:Y:S02]  /*2cf80*/  STL [R1+0x3b54], R6 ;  /* 0x003b540601007387 */ /* 0x000fe40000100800 */
[----:B------:R-:W-:Y:S02]  /*2cf90*/  STL [R1+0x3b50], R7 ;  /* 0x003b500701007387 */ /* 0x000fe40000100800 */
[----:B--2---:R-:W-:-:S02]  /*2cfa0*/  IMAD.MOV.U32 R15, RZ, RZ, R8 ;  /* 0x000000ffff0f7224 */ /* 0x004fc400078e0008 */
[----:B------:R-:W-:Y:S01]  /*2cfb0*/  IMAD.MOV.U32 R14, RZ, RZ, R9 ;  /* 0x000000ffff0e7224 */ /* 0x000fe200078e0009 */
[C---:B---3--:R-:W-:Y:S01]  /*2cfc0*/  HMMA.16816.F32 R16, R20.reuse, R8, R16 ;  /* 0x000000081410723c */ /* 0x048fe20000001810 */
[----:B----4-:R0:W-:Y:S04]  /*2cfd0*/  STL.64 [R1+0x3c00], R4 ;  /* 0x003c000401007387 */ /* 0x0101e80000100a00 */
[----:B0-----:R-:W2:Y:S01]  /*2cfe0*/  LDL.LU.64 R4, [R1+0x720] ;  /* 0x0007200001047983 */ /* 0x001ea20000300a00 */
[----:B------:R-:W2:Y:S11]  /*2cff0*/  LDL.LU.64 R6, [R1+0x728] ;  /* 0x0007280001067983 */ /* 0x000eb60000300a00 */
[----:B------:R-:W-:Y:S06]  /*2d000*/  @!UPT UIADD3 URZ, URZ, URZ, URZ ;  /* 0x0000003f3f3ff290 */ /* 0x000fec000fffe03f */
[----:B------:R0:W-:Y:S02]  /*2d010*/  STL.64 [R1+0x2f0], R16 ;  /* 0x0002f01001007387 */ /* 0x0001e40000100a00 */
[----:B------:R1:W-:Y:S01]  /*2d020*/  STL.64 [R1+0x2f8], R18 ;  /* 0x0002f81201007387 */ /* 0x0003e20000100a00 */
[----:B------:R-:W3:Y:S01]  /*2d030*/  LDL.LU.64 R8, [R1+0x710] ;  /* 0x0007100001087983 */ /* 0x000ee20000300a00 */
[----:B------:R-:W3:Y:S03]  /*2d040*/  LDL.LU.64 R10, [R1+0x718] ;  /* 0x00071800010a7983 */ /* 0x000ee60000300a00 */
[----:B0-----:R-:W4:Y:S01]  /*2d050*/  LDL.LU.64 R16, [R1+0x6e0] ;  /* 0x0006e00001107983 */ /* 0x001f220000300a00 */
[----:B-1----:R-:W3:Y:S01]  /*2d060*/  LDL.LU.64 R18, [R1+0x6e8] ;  /* 0x0006e80001127983 */ /* 0x002ee20000300a00 */
[C---:B--2---:R-:W-:Y:S02]  /*2d070*/  HMMA.16816.F32 R4, R20.reuse, R24, R4 ;  /* 0x000000181404723c */ /* 0x044fe40000001804 */
[----:B---3--:R-:W-:Y:S01]  /*2d080*/  STL.64 [R1+0x3be0], R18 ;  /* 0x003be01201007387 */ /* 0x008fe20000100a00 */
[----:B----4-:R0:W-:Y:S03]  /*2d090*/  STL.64 [R1+0x3bd8], R16 ;  /* 0x003bd81001007387 */ /* 0x0101e60000100a00 */
[----:B0-----:R-:W2:Y:S01]  /*2d0a0*/  LDL.LU.64 R16, [R1+0x6f0] ;  /* 0x0006f00001107983 */ /* 0x001ea20000300a00 */
[----:B------:R-:W2:Y:S02]  /*2d0b0*/  LDL.LU.64 R18, [R1+0x6f8] ;  /* 0x0006f80001127983 */ /* 0x000ea40000300a00 */
[----:B------:R-:W-:Y:S02]  /*2d0c0*/  STL.64 [R1+0x3bb0], R14 ;  /* 0x003bb00e01007387 */ /* 0x000fe40000100a00 */
[----:B------:R-:W-:Y:S11]  /*2d0d0*/  STL.64 [R1+0x3ba8], R12 ;  /* 0x003ba80c01007387 */ /* 0x000ff60000100a00 */
[----:B------:R-:W-:Y:S01]  /*2d0e0*/  @!UPT UIADD3 URZ, URZ, URZ, URZ ;  /* 0x0000003f3f3ff290 */ /* 0x000fe2000fffe03f */
[----:B------:R0:W-:Y:S01]  /*2d0f0*/  STL.64 [R1+0x720], R4 ;  /* 0x0007200401007387 */ /* 0x0001e20000100a00 */
[----:B------:R1:W-:Y:S03]  /*2d100*/  STL.64 [R1+0x728], R6 ;  /* 0x0007280601007387 */ /* 0x0003e60000100a00 */
[----:B0-----:R-:W3:Y:S01]  /*2d110*/  LDL.LU.64 R4, [R1+0x3c00] ;  /* 0x003c000001047983 */ /* 0x001ee20000300a00 */
[----:B-1----:R-:W-:Y:S02]  /*2d120*/  IMAD.MOV.U32 R6, RZ, RZ, R24 ;  /* 0x000000ffff067224 */ /* 0x002fe400078e0018 */
[----:B------:R-:W-:Y:S02]  /*2d130*/  IMAD.MOV.U32 R7, RZ, RZ, R25 ;  /* 0x000000ffff077224 */ /* 0x000fe400078e0019 */
[----:B------:R-:W4:Y:S03]  /*2d140*/  LDL.LU.64 R24, [R1+0x3bf8] ;  /* 0x003bf80001187983 */ /* 0x000f260000300a00 */
[----:B------:R-:W-:Y:S01]  /*2d150*/  STL.64 [R1+0x3b98], R6 ;  /* 0x003b980601007387 */ /* 0x000fe20000100a00 */
[C---:B----4-:R-:W-:Y:S01]  /*2d160*/  HMMA.16816.F32 R8, R20.reuse, R24, R8 ;  /* 0x000000181408723c */ /* 0x050fe20000001808 */
[----:B---3--:R0:W-:Y:S04]  /*2d170*/  STL.64 [R1+0x3b90], R4 ;  /* 0x003b900401007387 */ /* 0x0081e80000100a00 */
[----:B0-----:R-:W3:Y:S01]  /*2d180*/  LDL.LU.64 R4, [R1+0x6d0] ;  /* 0x0006d00001047983 */ /* 0x001ee20000300a00 */
[----:B------:R-:W3:Y:S11]  /*2d190*/  LDL.LU.64 R6, [R1+0x6d8] ;  /* 0x0006d80001067983 */ /* 0x000ef60000300a00 */
[----:B------:R-:W-:Y:S06]  /*2d1a0*/  @!UPT UIADD3 URZ, URZ, URZ, URZ ;  /* 0x0000003f3f3ff290 */ /* 0x000fec000fffe03f */
[----:B------:R0:W-:Y:S01]  /*2d1b0*/  STL.64 [R1+0x710], R8 ;  /* 0x0007100801007387 */ /* 0x0001e20000100a00 */
[----:B------:R-:W-:Y:S03]  /*2d1c0*/  STL.64 [R1+0x718], R10 ;  /* 0x0007180a01007387 */ /* 0x000fe60000100a00 */
[----:B0-----:R-:W4:Y:S01]  /*2d1d0*/  LDL.LU.64 R8, [R1+0x3bf0] ;  /* 0x003bf00001087983 */ /* 0x001f220000300a00 */
[----:B------:R0:W-:Y:S03]  /*2d1e0*/  STL.64 [R1+0x3b00], R24 ;  /* 0x003b001801007387 */ /* 0x0001e60000100a00 */
[----:B0-----:R-:W4:Y:S01]  /*2d1f0*/  LDL.LU.64 R24, [R1+0x700] ;  /* 0x0007000001187983 */ /* 0x001f220000300a00 */
[----:B------:R-:W4:Y:S02]  /*2d200*/  LDL.LU.64 R26, [R1+0x708] ;  /* 0x00070800011a7983 */ /* 0x000f240000300a00 */
[C---:B----4-:R-:W-:Y:S11]  /*2d210*/  HMMA.16816.F32 R24, R20.reuse, R8, R24 ;  /* 0x000000081418723c */ /* 0x050ff60000001818 */
[----:B------:R-:W-:Y:S11]  /*2d220*/  @!UPT UIADD3 URZ, URZ, URZ, URZ ;  /* 0x0000003f3f3ff290 */ /* 0x000ff6000fffe03f */
[----:B------:R-:W-:Y:S01]  /*2d230*/  @!UPT UIADD3 URZ, URZ, URZ, URZ ;  /* 0x0000003f3f3ff290 */ /* 0x000fe2000fffe03f */
[----:B------:R-:W-:Y:S01]  /*2d240*/  STL.64 [R1+0x700], R24 ;  /* 0x0007001801007387 */ /* 0x000fe20000100a00 */
[----:B------:R0:W-:Y:S02]  /*2d250*/  STL.64 [R1+0x708], R26 ;  /* 0x0007081a01007387 */ /* 0x0001e40000100a00 */
[----:B0-----:R-:W-:Y:S02]  /*2d260*/  IMAD.MOV.U32 R27, RZ, RZ, R8 ;  /* 0x000000ffff1b7224 */ /* 0x001fe400078e0008 */
[----:B------:R-:W-:Y:S02]  /*2d270*/  IMAD.MOV.U32 R26, RZ, RZ, R9 ;  /* 0x000000ffff1a7224 */ /* 0x000fe400078e0009 */
[----:B------:R-:W2:Y:S02]  /*2d280*/  LDL.LU.64 R8, [R1+0x3be8] ;  /* 0x003be80001087983 */ /* 0x000ea40000300a00 */
[----:B--2---:R-:W-:Y:S01]  /*2d290*/  HMMA.16816.F32 R16, R20, R8, R16 ;  /* 0x000000081410723c */ /* 0x004fe20000001810 */
[----:B------:R-:W-:-:S02]  /*2d2a0*/  IMAD.MOV.U32 R29, RZ, RZ, R8 ;  /* 0x000000ffff1d7224 */ /* 0x000fc400078e0008 */
[----:B------:R-:W-:Y:S11]  /*2d2b0*/  IMAD.MOV.U32 R28, RZ, RZ, R9 ;  /* 0x000000ffff1c7224 */ /* 0x000ff600078e0009 */
[----:B------:R-:W-:Y:S09]  /*2d2c0*/  @!UPT UIADD3 URZ, URZ, URZ, URZ ;  /* 0x0000003f3f3ff290 */ /* 0x000ff2000fffe03f */
[----:B------:R-:W-:Y:S01]  /*2d2d0*/  STL.64 [R1+0x6f0], R16 ;  /* 0x0006f01001007387 */ /* 0x000fe20000100a00 */
[----:B------:R0:W-:Y:S03]  /*2d2e0*/  STL.64 [R1+0x6f8], R18 ;  /* 0x0006f81201007387 */ /* 0x0001e60000100a00 */
[----:B0-----:R-:W2:Y:S01]  /*2d2f0*/  LDL.LU.64 R18, [R1+0x3be0] ;  /* 0x003be00001127983 */ /* 0x001ea20000300a00 */
[----:B------:R-:W2:Y:S02]  /*2d300*/  LDL.LU.64 R16, [R1+0x3bd8] ;  /* 0x003bd80001107983 */ /* 0x000ea40000300a00 */
[----:B------:R-:W2:Y:S02]  /*2d310*/  LDL.LU.64 R8, [R1+0x3bd0] ;  /* 0x003bd00001087983 */ /* 0x000ea40000300a00 */
[C---:B--2---:R-:W-:Y:S01]  /*2d320*/  HMMA.16816.F32 R8, R20.reuse, R8, R16 ;  /* 0x000000081408723c */ /* 0x044fe20000001810 */
[----:B------:R-:W3:Y:S11]  /*2d330*/  LDL.LU.64 R16, [R1+0x3bc8] ;  /* 0x003bc80001107983 */ /* 0x000ef60000300a00 */
[----:B------:R-:W-:Y:S11]  /*2d340*/  @!UPT UIADD3 URZ, URZ, URZ, URZ ;  /* 0x0000003f3f3ff290 */ /* 0x000ff6000fffe03f */
[----:B------:R0:W-:Y:S01]  /*2d350*/  STL.64 [R1+0x6e0], R8 ;  /* 0x0006e00801007387 */ /* 0x0001e20000100a00 */
[----:B------:R1:W-:Y:S03]  /*2d360*/  STL.64 [R1+0x6e8], R10 ;  /* 0x0006e80a01007387 */ /* 0x0003e60000100a00 */
[----:B0-----:R-:W2:Y:S01]  /*2d370*/  LDL.LU.64 R8, [R1+0x520] ;  /* 0x0005200001087983 */ /* 0x001ea20000300a00 */
[----:B-1----:R-:W4:Y:S02]  /*2d380*/  LDL.LU.64 R10, [R1+0x528] ;  /* 0x00052800010a7983 */ /* 0x002f240000300a00 */
[----:B------:R-:W-:Y:S01]  /*2d390*/  IMAD.MOV.U32 R13, RZ, RZ, R0 ;  /* 0x000000ffff0d7224 */ /* 0x000fe200078e0000 */
[----:B---3--:R-:W-:Y:S01]  /*2d3a0*/  HMMA.16816.F32 R4, R20, R16, R4 ;  /* 0x000000101404723c */ /* 0x008fe20000001804 */
[----:B------:R-:W-:Y:S02]  /*2d3b0*/  IMAD.MOV.U32 R25, RZ, RZ, R16 ;  /* 0x000000ffff197224 */ /* 0x000fe400078e0010 */
[----:B------:R-:W-:Y:S01]  /*2d3c0*/  IMAD.MOV.U32 R24, RZ, RZ, R17 ;  /* 0x000000ffff187224 */ /* 0x000fe200078e0011 */
[----:B----4-:R-:W-:Y:S01]  /*2d3d0*/  STL.64 [R1+0x3bc0], R10 ;  /* 0x003bc00a01007387 */ /* 0x010fe20000100a00 */
[----:B--2---:R0:W-:Y:S03]  /*2d3e0*/  STL.64 [R1+0x3bb8], R8 ;  /* 0x003bb80801007387 */ /* 0x0041e60000100a00 */
[----:B0-----:R-:W2:Y:S01]  /*2d3f0*/  LDL.LU.64 R8, [R1+0x6c0] ;  /* 0x0006c00001087983 */ /* 0x001ea20000300a00 */
[----:B------:R-:W2:Y:S11]  /*2d400*/  LDL.LU.64 R10, [R1+0x6c8] ;  /* 0x0006c800010a7983 */ /* 0x000eb60000300a00 */
[----:B------:R-:W-:Y:S03]  /*2d410*/  @!UPT UIADD3 URZ, URZ, URZ, URZ ;  /* 0x0000003f3f3ff290 */ /* 0x000fe6000fffe03f */
[----:B------:R0:W-:Y:S02]  /*2d420*/  STL.64 [R1+0x6d0], R4 ;  /* 0x0006d00401007387 */ /* 0x0001e40000100a00 */
[----:B------:R1:W-:Y:S01]  /*2d430*/  STL.64 [R1+0x6d8], R6 ;  /* 0x0006d80601007387 */ /* 0x0003e20000100a00 */
[----:B0-----:R-:W3:Y:S01]  /*2d440*/  LDL.LU.64 R4, [R1+0x2e0] ;  /* 0x0002e00001047983 */ /* 0x001ee20000300a00 */
[----:B-1----:R-:W3:Y:S02]  /*2d450*/  LDL.LU.64 R6, [R1+0x2e8] ;  /* 0x0002e80001067983 */ /* 0x002ee40000300a00 */
[----:B------:R-:W4:Y:S02]  /*2d460*/  LDL.LU.64 R16, [R1+0x2d0] ;  /* 0x0002d00001107983 */ /* 0x000f240000300a00 */
[----:B------:R-:W4:Y:S01]  /*2d470*/  LDL.LU.64 R18, [R1+0x2d8] ;  /* 0x0002d80001127983 */ /* 0x000f220000300a00 */
[----:B------:R-:W2:Y:S01]  /*2d480*/  LDL R0, [R1+0x177c] ;  /* 0x00177c0001007983 */ /* 0x000ea20000100800 */
[----:B------:R-:W-:Y:S02]  /*2d490*/  STL.64 [R1+0x3b60], R26 ;  /* 0x003b601a01007387 */ /* 0x000fe40000100a00 */
[----:B------:R0:W-:Y:S02]  /*2d4a0*/  STL.64 [R1+0x3b58], R24 ;  /* 0x003b581801007387 */ /* 0x0001e40000100a00 */
[----:B0-----:R-:W2:Y:S01]  /*2d4b0*/  LDL.64 R24, [R1+0xa0] ;  /* 0x0000a00001187983 */ /* 0x001ea20000100a00 */
[----:B------:R-:W-:-:S03]  /*2d4c0*/  IMAD.MOV.U32 R12, RZ, RZ, R2 ;  /* 0x000000ffff0c7224 */ /* 0x000fc600078e0002 */
[----:B--2---:R0:W-:Y:S04]  /*2d4d0*/  STL.64 [R1+0x3b68], R24 ;  /* 0x003b681801007387 */ /* 0x0041e80000100a00 */
[----:B0-----:R-:W2:Y:S01]  /*2d4e0*/  LDL.64 R24, [R1+0xb0] ;  /* 0x0000b00001187983 */ /* 0x001ea20000100a00 */
[C---:B------:R-:W-:Y:S03]  /*2d4f0*/  HMMA.16816.F32 R12, R20.reuse, R12, R8 ;  /* 0x0000000c140c723c */ /* 0x040fe60000001808 */
[----:B--2---:R0:W-:Y:S04]  /*2d500*/  STL.64 [R1+0x3b78], R24 ;  /* 0x003b781801007387 */ /* 0x0041e80000100a00 */
[----:B0-----:R-:W2:Y:S01]  /*2d510*/  LDL.64 R24, [R1+0xc0] ;  /* 0x0000c00001187983 */ /* 0x001ea20000100a00 */
[----:B------:R-:W2:Y:S02]  /*2d520*/  LDL.LU.64 R10, [R1+0x3bc0] ;  /* 0x003bc000010a7983 */ /* 0x000ea40000300a00 */
[----:B------:R-:W2:Y:S11]  /*2d530*/  LDL.LU.64 R8, [R1+0x3bb8] ;  /* 0x003bb80001087983 */ /* 0x000eb60000300a00 */
[----:B------:R-:W-:Y:S02]  /*2d540*/  @!UPT UIADD3 URZ, URZ, URZ, URZ ;  /* 0x0000003f3f3ff290 */ /* 0x000fe4000fffe03f */
[----:B------:R-:W-:Y:S01]  /*2d550*/  STL.64 [R1+0x6c0], R12 ;  /* 0x0006c00c01007387 */ /* 0x000fe20000100a00 */
[----:B------:R0:W-:Y:S04]  /*2d560*/  STL.64 [R1+0x6c8], R14 ;  /* 0x0006c80e01007387 */ /* 0x0001e80000100a00 */
[----:B0-----:R-:W2:Y:S01]  /*2d570*/  LDL.LU.64 R14, [R1+0x3bb0] ;  /* 0x003bb000010e7983 */ /* 0x001ea20000300a00 */
[----:B------:R-:W2:Y:S02]  /*2d580*/  LDL.LU.64 R12, [R1+0x3ba8] ;  /* 0x003ba800010c7983 */ /* 0x000ea40000300a00 */
[C---:B--2---:R-:W-:Y:S11]  /*2d590*/  HMMA.16816.F32 R8, R20.reuse, R12, R8 ;  /* 0x0000000c1408723c */ /* 0x044ff60000001808 */
[----:B------:R-:W-:Y:S11]  /*2d5a0*/  @!UPT UIADD3 URZ, URZ, URZ, URZ ;  /* 0x0000003f3f3ff290 */ /* 0x000ff6000fffe03f */
[----:B------:R-:W-:Y:S01]  /*2d5b0*/  @!UPT UIADD3 URZ, URZ, URZ, URZ ;  /* 0x0000003f3f3ff290 */ /* 0x000fe2000fffe03f */
[----:B------:R0:W-:Y:S01]  /*2d5c0*/  STL.64 [R1+0x6b0], R8 ;  /* 0x0006b00801007387 */ /* 0x0001e20000100a00 */
[----:B------:R-:W-:Y:S03]  /*2d5d0*/  STL.64 [R1+0x6b8], R10 ;  /* 0x0006b80a01007387 */ /* 0x000fe60000100a00 */
[----:B0-----:R-:W3:Y:S01]  /*2d5e0*/  LDL.LU.64 R8, [R1+0x3ba0] ;  /* 0x003ba00001087983 */ /* 0x001ee20000300a00 */
[----:B------:R0:W-:Y:S02]  /*2d5f0*/  STL.64 [R1+0x3ac0], R12 ;  /* 0x003ac00c01007387 */ /* 0x0001e40000100a00 */
[----:B------:R1:W-:Y:S01]  /*2d600*/  STL.64 [R1+0x3b70], R14 ;  /* 0x003b700e01007387 */ /* 0x0003e20000100a00 */
[----:B0-----:R-:W2:Y:S01]  /*2d610*/  LDL.LU.64 R12, [R1+0x510] ;  /* 0x00051000010c7983 */ /* 0x001ea20000300a00 */
[----:B-1----:R-:W2:Y:S01]  /*2d620*/  LDL.LU.64 R14, [R1+0x518] ;  /* 0x00051800010e7983 */ /* 0x002ea20000300a00 */
[C---:B---3--:R-:W-:Y:S02]  /*2d630*/  HMMA.16816.F32 R4, R20.reuse, R8, R4 ;  /* 0x000000081404723c */ /* 0x048fe40000001804 */
[----:B--2---:R-:W-:Y:S01]  /*2d640*/  STL.64 [R1+0x3b88], R14 ;  /* 0x003b880e01007387 */ /* 0x004fe20000100a00 */
[----:B------:R0:W-:Y:S03]  /*2d650*/  STL.64 [R1+0x3b80], R12 ;  /* 0x003b800c01007387 */ /* 0x0001e60000100a00 */
[----:B0-----:R-:W2:Y:S01]  /*2d660*/  LDL.LU.64 R12, [R1+0x930] ;  /* 0x00093000010c7983 */ /* 0x001ea20000300a00 */
[----:B------:R-:W2:Y:S11]  /*2d670*/  LDL.LU.64 R14, [R1+0x938] ;  /* 0x00093800010e7983 */ /* 0x000eb60000300a00 */
[----:B------:R-:W-:Y:S05]  /*2d680*/  @!UPT UIADD3 URZ, URZ, URZ, URZ ;  /* 0x0000003f3f3ff290 */ /* 0x000fea000fffe03f */
[----:B------:R-:W-:Y:S02]  /*2d690*/  STL.64 [R1+0x6a0], R4 ;  /* 0x0006a00401007387 */ /* 0x000fe40000100a00 */
[----:B------:R0:W-:Y:S02]  /*2d6a0*/  STL.64 [R1+0x6a8], R6 ;  /* 0x0006a80601007387 */ /* 0x0001e40000100a00 */
[----:B0-----:R-:W3:Y:S01]  /*2d6b0*/  LDL.LU.64 R6, [R1+0x3b98] ;  /* 0x003b980001067983 */ /* 0x001ee20000300a00 */
[----:B------:R-:W4:Y:S02]  /*2d6c0*/  LDL.LU.64 R4, [R1+0x3b90] ;  /* 0x003b900001047983 */ /* 0x000f240000300a00 */
[----:B------:R-:W-:Y:S01]  /*2d6d0*/  IMAD.MOV.U32 R2, RZ, RZ, R24 ;  /* 0x000000ffff027224 */ /* 0x000fe200078e0018 */
[----:B----4-:R-:W-:Y:S01]  /*2d6e0*/  HMMA.16816.F32 R20, R20, R4, R16 ;  /* 0x000000041414723c */ /* 0x010fe20000001810 */
[----:B------:R-:W2:Y:S04]  /*2d6f0*/  LDSM.16.MT88.4 R16, [R0+0x10000] ;  /* 0x010000000010783b */ /* 0x000ea80000004200 */
[----:B------:R-:W-:Y:S11]  /*2d700*/  STL.64 [R1+0x3a80], R4 ;  /* 0x003a800401007387 */ /* 0x000ff60000100a00 */
[----:B------:R-:W-:Y:S07]  /*2d710*/  @!UPT UIADD3 URZ, URZ, URZ, URZ ;  /* 0x0000003f3f3ff290 */ /* 0x000fee000fffe03f */
[----:B------:R-:W-:Y:S01]  /*2d720*/  STL.64 [R1+0x2e0], R20 ;  /* 0x0002e01401007387 */ /* 0x000fe20000100a00 */
[----:B------:R-:W-:Y:S02]  /*2d730*/  STL.64 [R1+0x2e8], R22 ;  /* 0x0002e81601007387 */ /* 0x000fe40000100a00 */
[----:B------:R0:W1:Y:S01]  /*2d740*/  LDSM.16.MT88.4 R20, [R0+0x10080] ;  /* 0x010080000014783b */ /* 0x0000620000004200 */
[C---:B--2---:R-:W-:Y:S03]  /*2d750*/  HMMA.16816.F32 R12, R16.reuse, R24, R12 ;  /* 0x00000018100c723c */ /* 0x044fe6000000180c */
[----:B0-----:R-:W-:Y:S01]  /*2d760*/  IMAD.MOV.U32 R0, RZ, RZ, R25 ;  /* 0x000000ffff007224 */ /* 0x001fe200078e0019 */
[----:B-1----:R-:W-:Y:S01]  /*2d770*/  STL.64 [R1+0x3a78], R22 ;  /* 0x003a781601007387 */ /* 0x002fe20000100a00 */
[----:B------:R0:W-:Y:S03]  /*2d780*/  STL.64 [R1+0x3a70], R20 ;  /* 0x003a701401007387 */ /* 0x0001e60000100a00 */
[----:B0-----:R-:W2:Y:S01]  /*2d790*/  LDL.LU.64 R20, [R1+0x500] ;  /* 0x0005000001147983 */ /* 0x001ea20000300a00 */
[----:B------:R-:W2:Y:S11]  /*2d7a0*/  LDL.LU.64 R22, [R1+0x508] ;  /* 0x0005080001167983 */ /* 0x000eb60000300a00 */
[----:B------:R-:W-:Y:S03]  /*2d7b0*/  @!UPT UIADD3 URZ, URZ, URZ, URZ ;  /* 0x0000003f3f3ff290 */ /* 0x000fe6000fffe03f */
[----:B------:R-:W-:Y:S02]  /*2d7c0*/  STL.64 [R1+0x520], R12 ;  /* 0x0005200c01007387 */ /* 0x000fe40000100a00 */
[----:B------:R0:W-:Y:S02]  /*2d7d0*/  STL.64 [R1+0x528], R14 ;  /* 0x0005280e01007387 */ /* 0x0001e40000100a00 */
[----:B0-----:R-:W4:Y:S01]  /*2d7e0*/  LDL.LU.64 R14, [R1+0x3b88] ;  /* 0x003b8800010e7983 */ /* 0x001f220000300a00 */
[----:B------:R-:W4:Y:S02]  /*2d7f0*/  LDL.LU.64 R12, [R1+0x3b80] ;  /* 0x003b8000010c7983 */ /* 0x000f240000300a00 */
[----:B------:R-:W4:Y:S02]  /*2d800*/  LDL.LU.64 R24, [R1+0x3b78] ;  /* 0x003b780001187983 */ /* 0x000f240000300a00 */
[----:B----4-:R-:W-:Y:S01]  /*2d810*/  HMMA.16816.F32 R12, R16, R24, R12 ;  /* 0x00000018100c723c */ /* 0x010fe2000000180c */
[----:B------:R-:W-:-:S02]  /*2d820*/  IMAD.MOV.U32 R10, RZ, RZ, R24 ;  /* 0x000000ffff0a7224 */ /* 0x000fc400078e0018 */
[----:B------:R-:W-:Y:S11]  /*2d830*/  IMAD.MOV.U32 R3, RZ, RZ, R25 ;  /* 0x000000ffff037224 */ /* 0x000ff600078e0019 */
[----:B------:R-:W-:Y:S09]  /*2d840*/  @!UPT UIADD3 URZ, URZ, URZ, URZ ;  /* 0x0000003f3f3ff290 */ /* 0x000ff2000fffe03f */
[----:B------:R-:W-:Y:S01]  /*2d850*/  STL.64 [R1+0x510], R12 ;  /* 0x0005100c01007387 */ /* 0x000fe20000100a00 */
[----:B------:R0:W-:Y:S03]  /*2d860*/  STL.64 [R1+0x518], R14 ;  /* 0x0005180e01007387 */ /* 0x0001e60000100a00 */
[----:B0-----:R-:W4:Y:S01]  /*2d870*/  LDL.LU.64 R14, [R1+0x3b70] ;  /* 0x003b7000010e7983 */ /* 0x001f220000300a00 */
[----:B------:R-:W2:Y:S02]  /*2d880*/  LDL.LU.64 R24, [R1+0x3b68] ;  /* 0x003b680001187983 */ /* 0x000ea40000300a00 */
[----:B--2---:R-:W-:Y:S01]  /*2d890*/  HMMA.16816.F32 R20, R16, R24, R20 ;  /* 0x000000181014723c */ /* 0x004fe20000001814 */
[----:B------:R-:W-:Y:S11]  /*2d8a0*/  IMAD.MOV.U32 R11, RZ, RZ, R25 ;  /* 0x000000ffff0b7224 */ /* 0x000ff600078e0019 */
[----:B------:R-:W-:Y:S11]  /*2d8b0*/  @!UPT UIADD3 URZ, URZ, URZ, URZ ;  /* 0x0000003f3f3ff290 */ /* 0x000ff6000fffe03f */
[----:B------:R0:W-:Y:S01]  /*2d8c0*/  STL.64 [R1+0x500], R20 ;  /* 0x0005001401007387 */ /* 0x0001e20000100a00 */
[----:B------:R-:W-:Y:S02]  /*2d8d0*/  STL.64 [R1+0x508], R22 ;  /* 0x0005081601007387 */ /* 0x000fe40000100a00 */
[----:B------:R-:W2:Y:S02]  /*2d8e0*/  LDL.LU.64 R26, [R1+0x3b60] ;  /* 0x003b6000011a7983 */ /* 0x000ea40000300a00 */
[----:B0-----:R-:W-:Y:S02]  /*2d8f0*/  IMAD.MOV.U32 R20, RZ, RZ, R24 ;  /* 0x000000ffff147224 */ /* 0x001fe400078e0018 */
[----:B------:R-:W2:Y:S01]  /*2d900*/  LDL.LU.64 R24, [R1+0x3b58] ;  /* 0x003b580001187983 */ /* 0x000ea20000300a00 */
[----:B------:R-:W-:Y:S02]  /*2d910*/  STL.64 [R1+0x3a98], R10 ;  /* 0x003a980a01007387 */ /* 0x000fe40000100a00 */
[----:B------:R0:W-:Y:S02]  /*2d920*/  STL.64 [R1+0x3a90], R8 ;  /* 0x003a900801007387 */ /* 0x0001e40000100a00 */
[----:B0-----:R-:W2:Y:S01]  /*2d930*/  LDL.LU.64 R8, [R1+0x7d0] ;  /* 0x0007d00001087983 */ /* 0x001ea20000300a00 */
[----:B------:R-:W2:Y:S03]  /*2d940*/  LDL.LU.64 R10, [R1+0x7d8] ;  /* 0x0007d800010a7983 */ /* 0x000ea60000300a00 */
[----:B--2---:R-:W-:Y:S01]  /*2d950*/  STL.64 [R1+0x3aa8], R10 ;  /* 0x003aa80a01007387 */ /* 0x004fe20000100a00 */
[----:B------:R0:W-:Y:S02]  /*2d960*/  STL.64 [R1+0x3aa0], R8 ;  /* 0x003aa00801007387 */ /* 0x0001e40000100a00 */
[----:B0-----:R-:W-:-:S02]  /*2d970*/  IMAD.MOV.U32 R8, RZ, RZ, R25 ;  /* 0x000000ffff087224 */ /* 0x001fc400078e0019 */
[----:B------:R-:W-:Y:S02]  /*2d980*/  IMAD.MOV.U32 R9, RZ, RZ, R24 ;  /* 0x000000ffff097224 */ /* 0x000fe400078e0018 */
[----:B---3--:R-:W-:Y:S02]  /*2d990*/  IMAD.MOV.U32 R24, RZ, RZ, R6 ;  /* 0x000000ffff187224 */ /* 0x008fe400078e0006 */
[----:B------:R-:W-:Y:S01]  /*2d9a0*/  IMAD.MOV.U32 R25, RZ, RZ, R7 ;  /* 0x000000ffff197224 */ /* 0x000fe200078e0007 */
[----:B------:R-:W2:Y:S01]  /*2d9b0*/  LDL.LU R6, [R1+0x3b54] ;  /* 0x003b540001067983 */ /* 0x000ea20000300800 */
[----:B------:R-:W3:Y:S03]  /*2d9c0*/  LDL.LU R7, [R1+0x3b50] ;  /* 0x003b500001077983 */ /* 0x000ee60000300800 */
[----:B------:R4:W-:Y:S02]  /*2d9d0*/  STL.64 [R1+0x3b18], R24 ;  /* 0x003b181801007387 */ /* 0x0009e40000100a00 */
[----:B----4-:R-:W-:-:S02]  /*2d9e0*/  IMAD.MOV.U32 R24, RZ, RZ, R15 ;  /* 0x000000ffff187224 */ /* 0x010fc400078e000f */
[----:B------:R-:W-:-:S05]  /*2d9f0*/  IMAD.MOV.U32 R25, RZ, RZ, R14 ;  /* 0x000000ffff197224 */ /* 0x000fca00078e000e */
[----:B------:R2:W-:Y:S01]  /*2da00*/  STL.64 [R1+0x3b30], R24 ;  /* 0x003b301801007387 */ /* 0x0005e20000100a00 */
[----:B------:R-:W4:Y:S02]  /*2da10*/  LDL.LU.64 R12, [R1+0x7f0] ;  /* 0x0007f000010c7983 */ /* 0x000f240000300a00 */
[----:B------:R-:W4:Y:S02]  /*2da20*/  LDL.LU.64 R14, [R1+0x7f8] ;  /* 0x0007f800010e7983 */ /* 0x000f240000300a00 */
[----:B--2---:R-:W-:Y:S02]  /*2da30*/  IMAD.MOV.U32 R25, RZ, RZ, R6 ;  /* 0x000000ffff197224 */ /* 0x004fe400078e0006 */
[----:B---3--:R-:W-:Y:S01]  /*2da40*/  IMAD.MOV.U32 R24, RZ, RZ, R7 ;  /* 0x000000ffff187224 */ /* 0x008fe200078e0007 */
[----:B----4-:R-:W-:Y:S01]  /*2da50*/  STL.64 [R1+0x3ad0], R14 ;  /* 0x003ad00e01007387 */ /* 0x010fe20000100a00 */
[----:B------:R0:W-:Y:S02]  /*2da60*/  STL.64 [R1+0x3ac8], R12 ;  /* 0x003ac80c01007387 */ /* 0x0001e40000100a00 */
[----:B------:R-:W2:Y:S02]  /*2da70*/  LDL.LU.64 R4, [R1+0x4f0] ;  /* 0x0004f00001047983 */ /* 0x000ea40000300a00 */
[----:B------:R-:W2:Y:S01]  /*2da80*/  LDL.LU.64 R6, [R1+0x4f8] ;  /* 0x0004f80001067983 */ /* 0x000ea20000300a00 */
[----:B------:R1:W-:Y:S01]  /*2da90*/  STL.64 [R1+0x3b48], R24 ;  /* 0x003b481801007387 */ /* 0x0003e20000100a00 */
[----:B0-----:R-:W-:-:S02]  /*2daa0*/  IMAD.MOV.U32 R12, RZ, RZ, R29 ;  /* 0x000000ffff0c7224 */ /* 0x001fc400078e001d */
[----:B------:R-:W-:Y:S01]  /*2dab0*/  IMAD.MOV.U32 R13, RZ, RZ, R28 ;  /* 0x000000ffff0d7224 */ /* 0x000fe200078e001c */
[----:B-1----:R-:W2:Y:S04]  /*2dac0*/  LDL.64 R24, [R1+0x90] ;  /* 0x0000900001187983 */ /* 0x002ea80000100a00 */
[----:B------:R0:W-:Y:S02]  /*2dad0*/  STL.64 [R1+0x3ae0], R12 ;  /* 0x003ae00c01007387 */ /* 0x0001e40000100a00 */
[----:B0-----:R-:W-:Y:S02]  /*2dae0*/  IMAD.MOV.U32 R12, RZ, RZ, R27 ;  /* 0x000000ffff0c7224 */ /* 0x001fe400078e001b */
[----:B------:R-:W-:-:S05]  /*2daf0*/  IMAD.MOV.U32 R13, RZ, RZ, R26 ;  /* 0x000000ffff0d7224 */ /* 0x000fca00078e001a */
[----:B------:R0:W-:Y:S04]  /*2db00*/  STL.64 [R1+0x3af8], R12 ;  /* 0x003af80c01007387 */ /* 0x0001e80000100a00 */
[----:B0-----:R-:W3:Y:S01]  /*2db10*/  LDL.LU.64 R12, [R1+0x820] ;  /* 0x00082000010c7983 */ /* 0x001ee20000300a00 */
[----:B------:R-:W4:Y:S03]  /*2db20*/  LDL.LU.64 R14, [R1+0x828] ;  /* 0x00082800010e7983 */ /* 0x000f260000300a00 */
[----:B----4-:R-:W-:Y:S01]  /*2db30*/  STL.64 [R1+0x3b10], R14 ;  /* 0x003b100e01007387 */ /* 0x010fe20000100a00 */
[----:B---3--:R0:W-:Y:S03]  /*2db40*/  STL.64 [R1+0x3b08], R12 ;  /* 0x003b080c01007387 */ /* 0x0081e60000100a00 */
        /* <DEDUP_REMOVED lines=9> */
[----:B------:R-:W3:Y:S02]  /*2dbe0*/  LDL.LU.64 R14, [R1+0x4e8] ;  /* 0x0004e800010e7983 */ /* 0x000ee40000300a00 */
[----:B------:R0:W-:Y:S02]  /*2dbf0*/  STL.64 [R1+0x3ab8], R8 ;  /* 0x003ab80801007387 */ /* 0x0001e40000100a00 */
[----:B0-----:R-:W4:Y:S04]  /*2dc00*/  LDL.64 R8, [R1+0x20] ;  /* 0x0000200001087983 */ /* 0x001f280000100a00 */
[----:B----4-:R0:W-:Y:S04]  /*2dc10*/  STL.64 [R1+0x3ad8], R8 ;  /* 0x003ad80801007387 */ /* 0x0101e80000100a00 */
[----:B0-----:R-:W4:Y:S01]  /*2dc20*/  LDL.LU.64 R8, [R1+0x800] ;  /* 0x0008000001087983 */ /* 0x001f220000300a00 */
[----:B------:R-:W3:Y:S01]  /*2dc30*/  LDL.LU.64 R10, [R1+0x808] ;  /* 0x00080800010a7983 */ /* 0x000ee20000300a00 */
[----:B--2---:R-:W-:Y:S02]  /*2dc40*/  HMMA.16816.F32 R4, R16, R24, R4 ;  /* 0x000000181004723c */ /* 0x004fe40000001804 */
[----:B---3--:R-:W-:Y:S01]  /*2dc50*/  STL.64 [R1+0x3af0], R10 ;  /* 0x003af00a01007387 */ /* 0x008fe20000100a00 */
[----:B----4-:R0:W-:Y:S03]  /*2dc60*/  STL.64 [R1+0x3ae8], R8 ;  /* 0x003ae80801007387 */ /* 0x0101e60000100a00 */
[----:B0-----:R-:W2:Y:S01]  /*2dc70*/  LDL.LU.64 R8, [R1+0x810] ;  /* 0x0008100001087983 */ /* 0x001ea20000300a00 */
[----:B------:R-:W2:Y:S02]  /*2dc80*/  LDL.LU.64 R10, [R1+0x818] ;  /* 0x00081800010a7983 */ /* 0x000ea40000300a00 */
[----:B------:R0:W-:Y:S02]  /*2dc90*/  STL [R1+0x3a88], R20 ;  /* 0x003a881401007387 */ /* 0x0001e40000100800 */
[----:B0-----:R-:W3:Y:S04]  /*2dca0*/  LDL.64 R20, [R1] ;  /* 0x0000000001147983 */ /* 0x001ee80000100a00 */
[----:B---3--:R0:W-:Y:S04]  /*2dcb0*/  STL.64 [R1+0x3ab0], R20 ;  /* 0x003ab01401007387 */ /* 0x0081e80000100a00 */
[----:B0-----:R-:W3:Y:S01]  /*2dcc0*/  LDL.LU.64 R20, [R1+0x7e0] ;  /* 0x0007e00001147983 */ /* 0x001ee20000300a00 */
[----:B------:R-:W3:Y:S03]  /*2dcd0*/  LDL.LU.64 R22, [R1+0x7e8] ;  /* 0x0007e80001167983 */ /* 0x000ee60000300a00 */
[----:B------:R0:W-:Y:S02]  /*2dce0*/  STL.64 [R1+0x4f0], R4 ;  /* 0x0004f00401007387 */ /* 0x0001e40000100a00 */
[----:B------:R-:W-:Y:S02]  /*2dcf0*/  STL.64 [R1+0x4f8], R6 ;  /* 0x0004f80601007387 */ /* 0x000fe40000100a00 */
[----:B0-----:R-:W-:-:S02]  /*2dd00*/  IMAD.MOV.U32 R5, RZ, RZ, R24 ;  /* 0x000000ffff057224 */ /* 0x001fc400078e0018 */
[----:B------:R-:W-:Y:S02]  /*2dd10*/  IMAD.MOV.U32 R4, RZ, RZ, R25 ;  /* 0x000000ffff047224 */ /* 0x000fe400078e0019 */
[----:B------:R-:W4:Y:S02]  /*2dd20*/  LDL.LU.64 R24, [R1+0x3b48] ;  /* 0x003b480001187983 */ /* 0x000f240000300a00 */
[C---:B----4-:R-:W-:Y:S02]  /*2dd30*/  HMMA.16816.F32 R24, R16.reuse, R24, R12 ;  /* 0x000000181018723c */ /* 0x050fe4000000180c */
[----:B------:R-:W4:Y:S01]  /*2dd40*/  LDL.LU.64 R14, [R1+0x3b40] ;  /* 0x003b4000010e7983 */ /* 0x000f220000300a00 */
[----:B------:R-:W4:Y:S11]  /*2dd50*/  LDL.LU.64 R12, [R1+0x3b38] ;  /* 0x003b3800010c7983 */ /* 0x000f360000300a00 */
[----:B------:R-:W-:Y:S09]  /*2dd60*/  @!UPT UIADD3 URZ, URZ, URZ, URZ ;  /* 0x0000003f3f3ff290 */ /* 0x000ff2000fffe03f */
[----:B------:R0:W-:Y:S01]  /*2dd70*/  STL.64 [R1+0x4e0], R24 ;  /* 0x0004e01801007387 */ /* 0x0001e20000100a00 */
[----:B------:R4:W-:Y:S03]  /*2dd80*/  STL.64 [R1+0x4e8], R26 ;  /* 0x0004e81a01007387 */ /* 0x0009e60000100a00 */
[----:B0-----:R-:W4:Y:S02]  /*2dd90*/  LDL.LU.64 R24, [R1+0x3b30] ;  /* 0x003b300001187983 */ /* 0x001f240000300a00 */
        /* <DEDUP_REMOVED lines=12> */
[----:B------:R-:W-:Y:S03]  /*2de60*/  STL.64 [R1+0x838], R26 ;  /* 0x0008381a01007387 */ /* 0x000fe60000100a00 */
[----:B0-----:R-:W4:Y:S02]  /*2de70*/  LDL.LU.64 R24, [R1+0x3b00] ;  /* 0x003b000001187983 */ /* 0x001f240000300a00 */
[C---:B----4-:R-:W-:Y:S11]  /*2de80*/  HMMA.16816.F32 R12, R16.reuse, R24, R12 ;  /* 0x00000018100c723c */ /* 0x050ff6000000180c */
[----:B------:R-:W-:Y:S11]  /*2de90*/  @!UPT UIADD3 URZ, URZ, URZ, URZ ;  /* 0x0000003f3f3ff290 */ /* 0x000ff6000fffe03f */
[----:B------:R-:W-:Y:S01]  /*2dea0*/  @!UPT UIADD3 URZ, URZ, URZ, URZ ;  /* 0x0000003f3f3ff290 */ /* 0x000fe2000fffe03f */
[----:B------:R0:W-:Y:S01]  /*2deb0*/  STL.64 [R1+0x820], R12 ;  /* 0x0008200c01007387 */ /* 0x0001e20000100a00 */
[----:B------:R2:W-:Y:S03]  /*2dec0*/  STL.64 [R1+0x828], R14 ;  /* 0x0008280e01007387 */ /* 0x0005e60000100a00 */
[----:B0-----:R-:W2:Y:S02]  /*2ded0*/  LDL.LU.64 R12, [R1+0x3af8] ;  /* 0x003af800010c7983 */ /* 0x001ea40000300a00 */
[C---:B--2---:R-:W-:Y:S02]  /*2dee0*/  HMMA.16816.F32 R12, R16.reuse, R12, R8 ;  /* 0x0000000c100c723c */ /* 0x044fe40000001808 */
[----:B------:R-:W2:Y:S01]  /*2def0*/  LDL.LU.64 R10, [R1+0x3af0] ;  /* 0x003af000010a7983 */ /* 0x000ea20000300a00 */
[----:B------:R-:W2:Y:S11]  /*2df00*/  LDL.LU.64 R8, [R1+0x3ae8] ;  /* 0x003ae80001087983 */ /* 0x000eb60000300a00 */
[----:B------:R-:W-:Y:S09]  /*2df10*/  @!UPT UIADD3 URZ, URZ, URZ, URZ ;  /* 0x0000003f3f3ff290 */ /* 0x000ff2000fffe03f */
[----:B------:R0:W-:Y:S01]  /*2df20*/  STL.64 [R1+0x810], R12 ;  /* 0x0008100c01007387 */ /* 0x0001e20000100a00 */
[----:B------:R2:W-:Y:S03]  /*2df30*/  STL.64 [R1+0x818], R14 ;  /* 0x0008180e01007387 */ /* 0x0005e60000100a00 */
[----:B0-----:R-:W2:Y:S02]  /*2df40*/  LDL.LU.64 R12, [R1+0x3ae0] ;  /* 0x003ae000010c7983 */ /* 0x001ea40000300a00 */
[C---:B--2---:R-:W-:Y:S02]  /*2df50*/  HMMA.16816.F32 R12, R16.reuse, R12, R8 ;  /* 0x0000000c100c723c */ /* 0x044fe40000001808 */
[----:B------:R-:W2:Y:S11]  /*2df60*/  LDL.LU.64 R8, [R1+0x3ad8] ;  /* 0x003ad80001087983 */ /* 0x000eb60000300a00 */
[----:B------:R-:W-:Y:S10]  /*2df70*/  @!UPT UIADD3 URZ, URZ, URZ, URZ ;  /* 0x0000003f3f3ff290 */ /* 0x000ff4000fffe03f */
[----:B------:R-:W-:Y:S01]  /*2df80*/  STL.64 [R1+0x800], R12 ;  /* 0x0008000c01007387 */ /* 0x000fe20000100a00 */
[----:B------:R0:W-:Y:S03]  /*2df90*/  STL.64 [R1+0x808], R14 ;  /* 0x0008080e01007387 */ /* 0x0001e60000100a00 */
[----:B0-----:R-:W2:Y:S01]  /*2dfa0*/  LDL.LU.64 R14, [R1+0x3ad0] ;  /* 0x003ad000010e7983 */ /* 0x001ea20000300a00 */
[----:B------:R-:W2:Y:S02]  /*2dfb0*/  LDL.LU.64 R12, [R1+0x3ac8] ;  /* 0x003ac800010c7983 */ /* 0x000ea40000300a00 */
[C---:B--2---:R-:W-:Y:S11]  /*2dfc0*/  HMMA.16816.F32 R12, R16.reuse, R8, R12 ;  /* 0x00000008100c723c */ /* 0x044ff6000000180c */
[----:B------:R-:W-:Y:S11]  /*2dfd0*/  @!UPT UIADD3 URZ, URZ, URZ, URZ ;  /* 0x0000003f3f3ff290 */ /* 0x000ff6000fffe03f */
[----:B------:R-:W-:Y:S01]  /*2dfe0*/  @!UPT UIADD3 URZ, URZ, URZ, URZ ;  /* 0x0000003f3f3ff290 */ /* 0x000fe2000fffe03f */
[----:B------:R0:W-:Y:S01]  /*2dff0*/  STL.64 [R1+0x7f0], R12 ;  /* 0x0007f00c01007387 */ /* 0x0001e20000100a00 */
[----:B------:R1:W-:Y:S03]  /*2e000*/  STL.64 [R1+0x7f8], R14 ;  /* 0x0007f80e01007387 */ /* 0x0003e60000100a00 */
[----:B0-----:R-:W2:Y:S01]  /*2e010*/  LDL.LU.64 R12, [R1+0x3ac0] ;  /* 0x003ac000010c7983 */ /* 0x001ea20000300a00 */
[----:B-1----:R-:W-:Y:S02]  /*2e020*/  IMAD.MOV.U32 R15, RZ, RZ, R8 ;  /* 0x000000ffff0f7224 */ /* 0x002fe400078e0008 */
[----:B------:R-:W-:Y:S02]  /*2e030*/  IMAD.MOV.U32 R14, RZ, RZ, R9 ;  /* 0x000000ffff0e7224 */ /* 0x000fe400078e0009 */
[----:B------:R-:W3:Y:S02]  /*2e040*/  LDL.LU.64 R8, [R1+0x3ab8] ;  /* 0x003ab80001087983 */ /* 0x000ee40000300a00 */
[C---:B---3--:R-:W-:Y:S02]  /*2e050*/  HMMA.16816.F32 R8, R16.reuse, R8, R20 ;  /* 0x000000081008723c */ /* 0x048fe40000001814 */
[----:B------:R-:W3:Y:S11]  /*2e060*/  LDL.LU.64 R20, [R1+0x3ab0] ;  /* 0x003ab00001147983 */ /* 0x000ef60000300a00 */
[----:B------:R-:W-:Y:S10]  /*2e070*/  @!UPT UIADD3 URZ, URZ, URZ, URZ ;  /* 0x0000003f3f3ff290 */ /* 0x000ff4000fffe03f */
[----:B------:R-:W-:Y:S01]  /*2e080*/  STL.64 [R1+0x7e0], R8 ;  /* 0x0007e00801007387 */ /* 0x000fe20000100a00 */
[----:B------:R0:W-:Y:S03]  /*2e090*/  STL.64 [R1+0x7e8], R10 ;  /* 0x0007e80a01007387 */ /* 0x0001e60000100a00 */
[----:B0-----:R-:W4:Y:S01]  /*2e0a0*/  LDL.LU.64 R10, [R1+0x3aa8] ;  /* 0x003aa800010a7983 */ /* 0x001f220000300a00 */
[----:B------:R-:W4:Y:S02]  /*2e0b0*/  LDL.LU.64 R8, [R1+0x3aa0] ;  /* 0x003aa00001087983 */ /* 0x000f240000300a00 */
[----:B---3--:R-:W-:Y:S02]  /*2e0c0*/  IMAD.MOV.U32 R27, RZ, RZ, R21 ;  /* 0x000000ffff1b7224 */ /* 0x008fe400078e0015 */
[----:B------:R-:W-:Y:S01]  /*2e0d0*/  IMAD.MOV.U32 R28, RZ, RZ, R20 ;  /* 0x000000ffff1c7224 */ /* 0x000fe200078e0014 */
[C---:B----4-:R-:W-:Y:S11]  /*2e0e0*/  HMMA.16816.F32 R8, R16.reuse, R20, R8 ;  /* 0x000000141008723c */ /* 0x050ff60000001808 */
[----:B------:R-:W-:Y:S11]  /*2e0f0*/  @!UPT UIADD3 URZ, URZ, URZ, URZ ;  /* 0x0000003f3f3ff290 */ /* 0x000ff6000fffe03f */
[----:B------:R-:W-:Y:S01]  /*2e100*/  @!UPT UIADD3 URZ, URZ, URZ, URZ ;  /* 0x0000003f3f3ff290 */ /* 0x000fe2000fffe03f */
[----:B------:R-:W-:Y:S01]  /*2e110*/  STL.64 [R1+0x7d0], R8 ;  /* 0x0007d00801007387 */ /* 0x000fe20000100a00 */
[----:B------:R0:W-:Y:S03]  /*2e120*/  STL.64 [R1+0x7d8], R10 ;  /* 0x0007d80a01007387 */ /* 0x0001e60000100a00 */
[----:B0-----:R-:W3:Y:S01]  /*2e130*/  LDL.LU.64 R10, [R1+0x3a98] ;  /* 0x003a9800010a7983 */ /* 0x001ee20000300a00 */
[----:B------:R-:W4:Y:S02]  /*2e140*/  LDL.LU.64 R8, [R1+0x3a90] ;  /* 0x003a900001087983 */ /* 0x000f240000300a00 */
[----:B------:R-:W2:Y:S02]  /*2e150*/  LDL.LU R20, [R1+0x3a88] ;  /* 0x003a880001147983 */ /* 0x000ea40000300800 */
[----:B------:R-:W-:Y:S01]  /*2e160*/  STL [R1+0x39f0], R27 ;  /* 0x0039f01b01007387 */ /* 0x000fe20000100800 */
[----:B------:R0:W-:Y:S04]  /*2e170*/  STL.64 [R1+0x39e8], R24 ;  /* 0x0039e81801007387 */ /* 0x0001e80000100a00 */
        /* <DEDUP_REMOVED lines=8> */
[----:B-1----:R-:W2:Y:S03]  /*2e200*/  LDL.LU.64 R26, [R1+0x278] ;  /* 0x00027800011a7983 */ /* 0x002ea60000300a00 */
[----:B--2---:R-:W-:Y:S01]  /*2e210*/  STL.64 [R1+0x3a00], R26 ;  /* 0x003a001a01007387 */ /* 0x004fe20000100a00 */
[----:B------:R0:W-:Y:S03]  /*2e220*/  STL.64 [R1+0x39f8], R24 ;  /* 0x0039f81801007387 */ /* 0x0001e60000100a00 */
[----:B0-----:R-:W2:Y:S04]  /*2e230*/  LDL.64 R24, [R1+0x70] ;  /* 0x0000700001187983 */ /* 0x001ea80000100a00 */
[----:B--2---:R0:W-:Y:S04]  /*2e240*/  STL.64 [R1+0x3a10], R24 ;  /* 0x003a101801007387 */ /* 0x0041e80000100a00 */
[----:B0-----:R-:W2:Y:S04]  /*2e250*/  LDL.64 R24, [R1+0x80] ;  /* 0x0000800001187983 */ /* 0x001ea80000100a00 */
[----:B--2---:R0:W-:Y:S02]  /*2e260*/  STL.64 [R1+0x3a28], R24 ;  /* 0x003a281801007387 */ /* 0x0041e40000100a00 */
[----:B0-----:R-:W-:-:S02]  /*2e270*/  IMAD.MOV.U32 R24, RZ, RZ, R5 ;  /* 0x000000ffff187224 */ /* 0x001fc400078e0005 */
[----:B------:R-:W-:Y:S02]  /*2e280*/  IMAD.MOV.U32 R25, RZ, RZ, R4 ;  /* 0x000000ffff197224 */ /* 0x000fe400078e0004 */
[----:B------:R-:W4:Y:S01]  /*2e290*/  LDL.LU.64 R4, [R1+0x4c0] ;  /* 0x0004c00001047983 */ /* 0x000f220000300a00 */
[----:B------:R-:W4:Y:S02]  /*2e2a0*/  LDL.LU.64 R6, [R1+0x4c8] ;  /* 0x0004c80001067983 */ /* 0x000f240000300a00 */
[----:B------:R0:W-:Y:S02]  /*2e2b0*/  STL.64 [R1+0x3a40], R24 ;  /* 0x003a401801007387 */ /* 0x0001e40000100a00 */
[----:B0-----:R-:W-:Y:S02]  /*2e2c0*/  IMAD.MOV.U32 R24, RZ, RZ, R20 ;  /* 0x000000ffff187224 */ /* 0x001fe400078e0014 */
[----:B---3--:R-:W-:-:S05]  /*2e2d0*/  IMAD.MOV.U32 R25, RZ, RZ, R11 ;  /* 0x000000ffff197224 */ /* 0x008fca00078e000b */
[----:B------:R-:W-:Y:S01]  /*2e2e0*/  STL.64 [R1+0x3a58], R24 ;  /* 0x003a581801007387 */ /* 0x000fe20000100a00 */
[----:B------:R-:W2:Y:S02]  /*2e2f0*/  LDL.LU.64 R20, [R1+0x4b0] ;  /* 0x0004b00001147983 */ /* 0x000ea40000300a00 */
[----:B------:R-:W2:Y:S02]  /*2e300*/  LDL.LU.64 R22, [R1+0x4b8] ;  /* 0x0004b80001167983 */ /* 0x000ea40000300a00 */
[----:B------:R-:W-:Y:S01]  /*2e310*/  STL.64 [R1+0x39e0], R14 ;  /* 0x0039e00e01007387 */ /* 0x000fe20000100a00 */
[----:B------:R0:W-:Y:S04]  /*2e320*/  STL.64 [R1+0x39d8], R12 ;  /* 0x0039d80c01007387 */ /* 0x0001e80000100a00 */
[----:B0-----:R-:W3:Y:S04]  /*2e330*/  LDL.64 R12, [R1+0x60] ;  /* 0x00006000010c7983 */ /* 0x001ee80000100a00 */
[----:B---3--:R0:W-:Y:S04]  /*2e340*/  STL.64 [R1+0x3a08], R12 ;  /* 0x003a080c01007387 */ /* 0x0081e80000100a00 */
[----:B0-----:R-:W3:Y:S01]  /*2e350*/  LDL.LU.64 R12, [R1+0x280] ;  /* 0x00028000010c7983 */ /* 0x001ee20000300a00 */
[----:B------:R-:W2:Y:S03]  /*2e360*/  LDL.LU.64 R14, [R1+0x288] ;  /* 0x00028800010e7983 */ /* 0x000ea60000300a00 */
[----:B--2---:R-:W-:Y:S01]  /*2e370*/  STL.64 [R1+0x3a20], R14 ;  /* 0x003a200e01007387 */ /* 0x004fe20000100a00 */
[----:B---3--:R0:W-:Y:S03]  /*2e380*/  STL.64 [R1+0x3a18], R12 ;  /* 0x003a180c01007387 */ /* 0x0081e60000100a00 */
[----:B0-----:R-:W2:Y:S01]  /*2e390*/  LDL.LU.64 R12, [R1+0x290] ;  /* 0x00029000010c7983 */ /* 0x001ea20000300a00 */
[----:B------:R-:W3:Y:S03]  /*2e3a0*/  LDL.LU.64 R14, [R1+0x298] ;  /* 0x00029800010e7983 */ /* 0x000ee60000300a00 */
[----:B---3--:R-:W-:Y:S01]  /*2e3b0*/  STL.64 [R1+0x3a38], R14 ;  /* 0x003a380e01007387 */ /* 0x008fe20000100a00 */
[----:B--2---:R0:W-:Y:S03]  /*2e3c0*/  STL.64 [R1+0x3a30], R12 ;  /* 0x003a300c01007387 */ /* 0x0041e60000100a00 */
[----:B0-----:R-:W2:Y:S01]  /*2e3d0*/  LDL.LU.64 R12, [R1+0x2a0] ;  /* 0x0002a000010c7983 */ /* 0x001ea20000300a00 */
[----:B------:R-:W3:Y:S01]  /*2e3e0*/  LDL.LU.64 R14, [R1+0x2a8] ;  /* 0x0002a800010e7983 */ /* 0x000ee20000300a00 */
[C---:B----4-:R-:W-:Y:S02]  /*2e3f0*/  HMMA.16816.F32 R4, R16.reuse, R8, R4 ;  /* 0x000000081004723c */ /* 0x050fe40000001804 */
[----:B---3--:R-:W-:Y:S01]  /*2e400*/  STL.64 [R1+0x3a50], R14 ;  /* 0x003a500e01007387 */ /* 0x008fe20000100a00 */
[----:B--2---:R0:W-:Y:S03]  /*2e410*/  STL.64 [R1+0x3a48], R12 ;  /* 0x003a480c01007387 */ /* 0x0041e60000100a00 */
[----:B0-----:R-:W2:Y:S01]  /*2e420*/  LDL.LU.64 R12, [R1+0x2b0] ;  /* 0x0002b000010c7983 */ /* 0x001ea20000300a00 */
[----:B------:R-:W3:Y:S03]  /*2e430*/  LDL.LU.64 R14, [R1+0x2b8] ;  /* 0x0002b800010e7983 */ /* 0x000ee60000300a00 */
[----:B---3--:R-:W-:Y:S01]  /*2e440*/  STL.64 [R1+0x3a68], R14 ;  /* 0x003a680e01007387 */ /* 0x008fe20000100a00 */
[----:B--2---:R0:W-:Y:S03]  /*2e450*/  STL.64 [R1+0x3a60], R12 ;  /* 0x003a600c01007387 */ /* 0x0041e60000100a00 */
[----:B0-----:R-:W2:Y:S01]  /*2e460*/  LDL.LU.64 R12, [R1+0x2c0] ;  /* 0x0002c000010c7983 */ /* 0x001ea20000300a00 */
[----:B------:R-:W2:Y:S08]  /*2e470*/  LDL.LU.64 R14, [R1+0x2c8] ;  /* 0x0002c800010e7983 */ /* 0x000eb00000300a00 */
[----:B------:R0:W-:Y:S02]  /*2e480*/  STL.64 [R1+0x7b0], R4 ;  /* 0x0007b00401007387 */ /* 0x0001e40000100a00 */
[----:B------:R-:W-:Y:S01]  /*2e490*/  STL.64 [R1+0x7b8], R6 ;  /* 0x0007b80601007387 */ /* 0x000fe20000100a00 */
[----:B0-----:R-:W3:Y:S01]  /*2e4a0*/  LDL.LU.64 R4, [R1+0x3a80] ;  /* 0x003a800001047983 */ /* 0x001ee20000300a00 */
[----:B------:R-:W-:Y:S01]  /*2e4b0*/  STL.64 [R1+0x3970], R8 ;  /* 0x0039700801007387 */ /* 0x000fe20000100a00 */
[----:B---3--:R-:W-:Y:S02]  /*2e4c0*/  HMMA.16816.F32 R16, R16, R4, R20 ;  /* 0x000000041010723c */ /* 0x008fe40000001814 */
[----:B------:R-:W2:Y:S01]  /*2e4d0*/  LDL.LU.64 R22, [R1+0x3a78] ;  /* 0x003a780001167983 */ /* 0x000ea20000300a00 */
[----:B------:R-:W2:Y:S11]  /*2e4e0*/  LDL.LU.64 R20, [R1+0x3a70] ;  /* 0x003a700001147983 */ /* 0x000eb60000300a00 */
[----:B------:R-:W-:Y:S09]  /*2e4f0*/  @!UPT UIADD3 URZ, URZ, URZ, URZ ;  /* 0x0000003f3f3ff290 */ /* 0x000ff2000fffe03f */
[----:B------:R0:W-:Y:S01]  /*2e500*/  STL.64 [R1+0x4c0], R16 ;  /* 0x0004c01001007387 */ /* 0x0001e20000100a00 */
[----:B------:R1:W-:Y:S03]  /*2e510*/  STL.64 [R1+0x4c8], R18 ;  /* 0x0004c81201007387 */ /* 0x0003e60000100a00 */
[----:B0-----:R-:W3:Y:S01]  /*2e520*/  LDL.LU.64 R16, [R1+0x900] ;  /* 0x0009000001107983 */ /* 0x001ee20000300a00 */
[----:B-1----:R-:W3:Y:S02]  /*2e530*/  LDL.LU.64 R18, [R1+0x908] ;  /* 0x0009080001127983 */ /* 0x002ee40000300a00 */
[----:B------:R-:W-:Y:S02]  /*2e540*/  IMAD.MOV.U32 R8, RZ, RZ, R2 ;  /* 0x000000ffff087224 */ /* 0x000fe400078e0002 */
[----:B------:R-:W-:Y:S02]  /*2e550*/  IMAD.MOV.U32 R9, RZ, RZ, R0 ;  /* 0x000000ffff097224 */ /* 0x000fe400078e0000 */
[----:B------:R-:W-:-:S02]  /*2e560*/  IMAD.MOV.U32 R24, RZ, RZ, R10 ;  /* 0x000000ffff187224 */ /* 0x000fc400078e000a */
[----:B------:R-:W-:-:S07]  /*2e570*/  IMAD.MOV.U32 R25, RZ, RZ, R3 ;  /* 0x000000ffff197224 */ /* 0x000fce00078e0003 */
[C---:B--2---:R-:W-:Y:S08]  /*2e580*/  HMMA.16816.F32 R24, R20.reuse, R24, R12 ;  /* 0x000000181418723c */ /* 0x044ff0000000180c */
[C---:B---3--:R-:W-:Y:S01]  /*2e590*/  HMMA.16816.F32 R16, R20.reuse, R8, R16 ;  /* 0x000000081410723c */ /* 0x048fe20000001810 */
[----:B------:R-:W2:Y:S01]  /*2e5a0*/  LDL.LU.64 R8, [R1+0x260] ;  /* 0x0002600001087983 */ /* 0x000ea20000300a00 */
[----:B------:R-:W2:Y:S11]  /*2e5b0*/  LDL.LU.64 R10, [R1+0x268] ;  /* 0x00026800010a7983 */ /* 0x000eb60000300a00 */
[----:B------:R-:W-:Y:S10]  /*2e5c0*/  @!UPT UIADD3 URZ, URZ, URZ, URZ ;  /* 0x0000003f3f3ff290 */ /* 0x000ff4000fffe03f */
[----:B------:R0:W-:Y:S01]  /*2e5d0*/  STL.64 [R1+0x2d0], R16 ;  /* 0x0002d01001007387 */ /* 0x0001e20000100a00 */
[----:B------:R-:W-:Y:S03]  /*2e5e0*/  STL.64 [R1+0x2d8], R18 ;  /* 0x0002d81201007387 */ /* 0x000fe60000100a00 */
[----:B0-----:R-:W3:Y:S01]  /*2e5f0*/  LDL.64 R16, [R1+0x40] ;  /* 0x0000400001107983 */ /* 0x001ee20000100a00 */
[----:B------:R-:W4:Y:S02]  /*2e600*/  LDL.LU.64 R14, [R1+0x3a68] ;  /* 0x003a6800010e7983 */ /* 0x000f240000300a00 */
[----:B------:R-:W4:Y:S02]  /*2e610*/  LDL.LU.64 R12, [R1+0x3a60] ;  /* 0x003a6000010c7983 */ /* 0x000f240000300a00 */
[----:B------:R0:W-:Y:S01]  /*2e620*/  STL.64 [R1+0x2c0], R24 ;  /* 0x0002c01801007387 */ /* 0x0001e20000100a00 */
[----:B------:R4:W-:Y:S04]  /*2e630*/  STL.64 [R1+0x2c8], R26 ;  /* 0x0002c81a01007387 */ /* 0x0009e80000100a00 */
        /* <DEDUP_REMOVED lines=15> */
[C---:B----4-:R-:W-:Y:S01]  /*2e730*/  HMMA.16816.F32 R12, R20.reuse, R24, R12 ;  /* 0x00000018140c723c */ /* 0x050fe2000000180c */
[----:B------:R-:W-:Y:S02]  /*2e740*/  IMAD.MOV.U32 R2, RZ, RZ, R24 ;  /* 0x000000ffff027224 */ /* 0x000fe400078e0018 */
[----:B------:R-:W-:Y:S11]  /*2e750*/  IMAD.MOV.U32 R0, RZ, RZ, R25 ;  /* 0x000000ffff007224 */ /* 0x000ff600078e0019 */
[----:B------:R-:W-:Y:S09]  /*2e760*/  @!UPT UIADD3 URZ, URZ, URZ, URZ ;  /* 0x0000003f3f3ff290 */ /* 0x000ff2000fffe03f */
[----:B------:R-:W-:Y:S01]  /*2e770*/  STL.64 [R1+0x290], R12 ;  /* 0x0002900c01007387 */ /* 0x000fe20000100a00 */
[----:B------:R0:W-:Y:S03]  /*2e780*/  STL.64 [R1+0x298], R14 ;  /* 0x0002980e01007387 */ /* 0x0001e60000100a00 */
[----:B0-----:R-:W4:Y:S01]  /*2e790*/  LDL.LU.64 R14, [R1+0x3a20] ;  /* 0x003a2000010e7983 */ /* 0x001f220000300a00 */
[----:B------:R-:W4:Y:S02]  /*2e7a0*/  LDL.LU.64 R12, [R1+0x3a18] ;  /* 0x003a1800010c7983 */ /* 0x000f240000300a00 */
[----:B------:R-:W4:Y:S02]  /*2e7b0*/  LDL.LU.64 R24, [R1+0x3a10] ;  /* 0x003a100001187983 */ /* 0x000f240000300a00 */
[----:B----4-:R-:W-:Y:S01]  /*2e7c0*/  HMMA.16816.F32 R12, R20, R24, R12 ;  /* 0x00000018140c723c */ /* 0x010fe2000000180c */
[----:B------:R-:W-:-:S02]  /*2e7d0*/  IMAD.MOV.U32 R6, RZ, RZ, R24 ;  /* 0x000000ffff067224 */ /* 0x000fc400078e0018 */
[----:B------:R-:W-:Y:S11]  /*2e7e0*/  IMAD.MOV.U32 R3, RZ, RZ, R25 ;  /* 0x000000ffff037224 */ /* 0x000ff600078e0019 */
[----:B------:R-:W-:Y:S09]  /*2e7f0*/  @!UPT UIADD3 URZ, URZ, URZ, URZ ;  /* 0x0000003f3f3ff290 */ /* 0x000ff2000fffe03f */
[----:B------:R0:W-:Y:S01]  /*2e800*/  STL.64 [R1+0x280], R12 ;  /* 0x0002800c01007387 */ /* 0x0001e20000100a00 */
[----:B------:R-:W-:Y:S03]  /*2e810*/  STL.64 [R1+0x288], R14 ;  /* 0x0002880e01007387 */ /* 0x000fe60000100a00 */
[----:B0-----:R-:W4:Y:S01]  /*2e820*/  LDL.LU.64 R12, [R1+0x3a08] ;  /* 0x003a0800010c7983 */ /* 0x001f220000300a00 */
[----:B------:R-:W4:Y:S02]  /*2e830*/  LDL.LU.64 R26, [R1+0x3a00] ;  /* 0x003a0000011a7983 */ /* 0x000f240000300a00 */
[----:B------:R-:W4:Y:S02]  /*2e840*/  LDL.LU.64 R24, [R1+0x39f8] ;  /* 0x0039f80001187983 */ /* 0x000f240000300a00 */
[C---:B----4-:R-:W-:Y:S11]  /*2e850*/  HMMA.16816.F32 R24, R20.reuse, R12, R24 ;  /* 0x0000000c1418723c */ /* 0x050ff60000001818 */
[----:B------:R-:W-:Y:S11]  /*2e860*/  @!UPT UIADD3 URZ, URZ, URZ, URZ ;  /* 0x0000003f3f3ff290 */ /* 0x000ff6000fffe03f */
[----:B------:R-:W-:Y:S01]  /*2e870*/  @!UPT UIADD3 URZ, URZ, URZ, URZ ;  /* 0x0000003f3f3ff290 */ /* 0x000fe2000fffe03f */
[----:B------:R-:W-:Y:S01]  /*2e880*/  STL.64 [R1+0x270], R24 ;  /* 0x0002701801007387 */ /* 0x000fe20000100a00 */
[----:B------:R0:W-:Y:S03]  /*2e890*/  STL.64 [R1+0x278], R26 ;  /* 0x0002781a01007387 */ /* 0x0001e60000100a00 */
[----:B0-----:R-:W4:Y:S01]  /*2e8a0*/  LDL.LU R27, [R1+0x39f0] ;  /* 0x0039f000011b7983 */ /* 0x001f220000300800 */
[----:B------:R-:W2:Y:S02]  /*2e8b0*/  LDL.LU.64 R24, [R1+0x39e8] ;  /* 0x0039e80001187983 */ /* 0x000ea40000300a00 */
[----:B------:R-:W-:Y:S02]  /*2e8c0*/  IMAD.MOV.U32 R7, RZ, RZ, R13 ;  /* 0x000000ffff077224 */ /* 0x000fe400078e000d */
[----:B------:R-:W-:Y:S01]  /*2e8d0*/  IMAD.MOV.U32 R26, RZ, RZ, R12 ;  /* 0x000000ffff1a7224 */ /* 0x000fe200078e000c */
[----:B------:R-:W3:Y:S01]  /*2e8e0*/  LDL.LU.64 R14, [R1+0x39e0] ;  /* 0x0039e000010e7983 */ /* 0x000ee20000300a00 */
[----:B------:R-:W3:Y:S02]  /*2e8f0*/  LDL.LU.64 R12, [R1+0x39d8] ;  /* 0x0039d800010c7983 */ /* 0x000ee40000300a00 */
[----:B------:R-:W-:Y:S02]  /*2e900*/  STL.64 [R1+0x3968], R6 ;  /* 0x0039680601007387 */ /* 0x000fe40000100a00 */
[----:B------:R0:W-:Y:S02]  /*2e910*/  STL.64 [R1+0x3960], R4 ;  /* 0x0039600401007387 */ /* 0x0001e40000100a00 */
[----:B0-----:R-:W3:Y:S01]  /*2e920*/  LDL.LU.64 R4, [R1+0x250] ;  /* 0x0002500001047983 */ /* 0x001ee20000300a00 */
[----:B------:R-:W3:Y:S01]  /*2e930*/  LDL.LU.64 R6, [R1+0x258] ;  /* 0x0002580001067983 */ /* 0x000ee20000300a00 */
[C---:B--2---:R-:W-:Y:S11]  /*2e940*/  HMMA.16816.F32 R8, R20.reuse, R24, R8 ;  /* 0x000000181408723c */ /* 0x044ff60000001808 */
[----:B------:R-:W-:Y:S11]  /*2e950*/  @!UPT UIADD3 URZ, URZ, URZ, URZ ;  /* 0x0000003f3f3ff290 */ /* 0x000ff6000fffe03f */
[----:B------:R-:W-:Y:S01]  /*2e960*/  @!UPT UIADD3 URZ, URZ, URZ, URZ ;  /* 0x0000003f3f3ff290 */ /* 0x000fe2000fffe03f */
[----:B------:R0:W-:Y:S01]  /*2e970*/  STL.64 [R1+0x260], R8 ;  /* 0x0002600801007387 */ /* 0x0001e20000100a00 */
[----:B------:R1:W-:Y:S03]  /*2e980*/  STL.64 [R1+0x268], R10 ;  /* 0x0002680a01007387 */ /* 0x0003e60000100a00 */
[----:B0-----:R-:W2:Y:S01]  /*2e990*/  LDL.LU.64 R8, [R1+0x200] ;  /* 0x0002000001087983 */ /* 0x001ea20000300a00 */
[----:B-1----:R-:W2:Y:S01]  /*2e9a0*/  LDL.LU.64 R10, [R1+0x208] ;  /* 0x00020800010a7983 */ /* 0x002ea20000300a00 */
[----:B---3--:R-:W-:Y:S02]  /*2e9b0*/  HMMA.16816.F32 R4, R20, R16, R4 ;  /* 0x000000101404723c */ /* 0x008fe40000001804 */
[----:B--2---:R-:W-:Y:S01]  /*2e9c0*/  STL.64 [R1+0x3980], R10 ;  /* 0x0039800a01007387 */ /* 0x004fe20000100a00 */
[----:B------:R0:W-:Y:S02]  /*2e9d0*/  STL.64 [R1+0x3978], R8 ;  /* 0x0039780801007387 */ /* 0x0001e40000100a00 */
[----:B0-----:R-:W-:-:S02]  /*2e9e0*/  IMAD.MOV.U32 R8, RZ, RZ, R28 ;  /* 0x000000ffff087224 */ /* 0x001fc400078e001c */
[----:B----4-:R-:W-:-:S05]  /*2e9f0*/  IMAD.MOV.U32 R9, RZ, RZ, R27 ;  /* 0x000000ffff097224 */ /* 0x010fca00078e001b */
[----:B------:R0:W-:Y:S04]  /*2ea00*/  STL.64 [R1+0x3998], R8 ;  /* 0x0039980801007387 */ /* 0x0001e80000100a00 */
[----:B0-----:R-:W2:Y:S04]  /*2ea10*/  LDL.64 R8, [R1+0x10] ;  /* 0x0000100001087983 */ /* 0x001ea80000100a00 */
[----:B--2---:R0:W-:Y:S02]  /*2ea20*/  STL.64 [R1+0x39b0], R8 ;  /* 0x0039b00801007387 */ /* 0x0041e40000100a00 */
[----:B0-----:R-:W-:-:S02]  /*2ea30*/  IMAD.MOV.U32 R8, RZ, RZ, R15 ;  /* 0x000000ffff087224 */ /* 0x001fc400078e000f */
[----:B------:R-:W-:Y:S02]  /*2ea40*/  IMAD.MOV.U32 R9, RZ, RZ, R14 ;  /* 0x000000ffff097224 */ /* 0x000fe400078e000e */
[----:B------:R-:W-:Y:S02]  /*2ea50*/  IMAD.MOV.U32 R15, RZ, RZ, R16 ;  /* 0x000000ffff0f7224 */ /* 0x000fe400078e0010 */
[----:B------:R-:W-:Y:S01]  /*2ea60*/  IMAD.MOV.U32 R14, RZ, RZ, R17 ;  /* 0x000000ffff0e7224 */ /* 0x000fe200078e0011 */
[----:B------:R0:W-:Y:S04]  /*2ea70*/  STL.64 [R1+0x39c8], R8 ;  /* 0x0039c80801007387 */ /* 0x0001e80000100a00 */
[----:B0-----:R-:W2:Y:S01]  /*2ea80*/  LDL.64 R8, [R1+0x30] ;  /* 0x0000300001087983 */ /* 0x001ea20000100a00 */
[----:B------:R0:W-:Y:S02]  /*2ea90*/  STL.64 [R1+0x38f0], R24 ;  /* 0x0038f01801007387 */ /* 0x0001e40000100a00 */
[----:B------:R1:W-:Y:S02]  /*2eaa0*/  STL [R1+0x39d0], R26 ;  /* 0x0039d01a01007387 */ /* 0x0003e40000100800 */
[----:B------:R-:W-:Y:S01]  /*2eab0*/  STL.64 [R1+0x250], R4 ;  /* 0x0002500401007387 */ /* 0x000fe20000100a00 */
[----:B------:R-:W-:Y:S04]  /*2eac0*/  STL.64 [R1+0x258], R6 ;  /* 0x0002580601007387 */ /* 0x000fe80000100a00 */
[----:B0-----:R-:W2:Y:S01]  /*2ead0*/  LDL.LU.64 R24, [R1+0x240] ;  /* 0x0002400001187983 */ /* 0x001ea20000300a00 */
[----:B-1----:R-:W2:Y:S02]  /*2eae0*/  LDL.LU.64 R26, [R1+0x248] ;  /* 0x00024800011a7983 */ /* 0x002ea40000300a00 */
[----:B------:R-:W-:Y:S02]  /*2eaf0*/  STL.64 [R1+0x3990], R14 ;  /* 0x0039900e01007387 */ /* 0x000fe40000100a00 */
[----:B------:R0:W-:Y:S02]  /*2eb00*/  STL.64 [R1+0x3988], R12 ;  /* 0x0039880c01007387 */ /* 0x0001e40000100a00 */
[----:B0-----:R-:W3:Y:S01]  /*2eb10*/  LDL.LU.64 R12, [R1+0x210] ;  /* 0x00021000010c7983 */ /* 0x001ee20000300a00 */
[----:B------:R-:W4:Y:S03]  /*2eb20*/  LDL.LU.64 R14, [R1+0x218] ;  /* 0x00021800010e7983 */ /* 0x000f260000300a00 */
[----:B----4-:R-:W-:Y:S01]  /*2eb30*/  STL.64 [R1+0x39a8], R14 ;  /* 0x0039a80e01007387 */ /* 0x010fe20000100a00 */
[----:B---3--:R0:W-:Y:S03]  /*2eb40*/  STL.64 [R1+0x39a0], R12 ;  /* 0x0039a00c01007387 */ /* 0x0081e60000100a00 */
[----:B0-----:R-:W3:Y:S01]  /*2eb50*/  LDL.LU.64 R12, [R1+0x220] ;  /* 0x00022000010c7983 */ /* 0x001ee20000300a00 */
[----:B------:R-:W4:Y:S01]  /*2eb60*/  LDL.LU.64 R14, [R1+0x228] ;  /* 0x00022800010e7983 */ /* 0x000f220000300a00 */
[----:B--2---:R-:W-:Y:S02]  /*2eb70*/  HMMA.16816.F32 R24, R20, R8, R24 ;  /* 0x000000081418723c */ /* 0x004fe40000001818 */
[----:B----4-:R-:W-:Y:S01]  /*2eb80*/  STL.64 [R1+0x39c0], R14 ;  /* 0x0039c00e01007387 */ /* 0x010fe20000100a00 */
[----:B---3--:R0:W-:Y:S03]  /*2eb90*/  STL.64 [R1+0x39b8], R12 ;  /* 0x0039b80c01007387 */ /* 0x0081e60000100a00 */
[----:B0-----:R-:W2:Y:S01]  /*2eba0*/  LDL.LU.64 R12, [R1+0x230] ;  /* 0x00023000010c7983 */ /* 0x001ea20000300a00 */
[----:B------:R-:W2:Y:S02]  /*2ebb0*/  LDL.LU.64 R14, [R1+0x238] ;  /* 0x00023800010e7983 */ /* 0x000ea40000300a00 */
[----:B------:R-:W3:Y:S02]  /*2ebc0*/  LDL.LU.64 R4, [R1+0x1f0] ;  /* 0x0001f00001047983 */ /* 0x000ee40000300a00 */
[----:B------:R-:W3:Y:S01]  /*2ebd0*/  LDL.LU.64 R6, [R1+0x1f8] ;  /* 0x0001f80001067983 */ /* 0x000ee20000300a00 */
[----:B------:R-:W4:Y:S01]  /*2ebe0*/  LDL.LU.64 R16, [R1+0x1e0] ;  /* 0x0001e00001107983 */ /* 0x000f220000300a00 */
[----:B------:R-:W4:Y:S10]  /*2ebf0*/  LDL.LU.64 R18, [R1+0x1e8] ;  /* 0x0001e80001127983 */ /* 0x000f340000300a00 */
[----:B------:R0:W-:Y:S02]  /*2ec00*/  STL.64 [R1+0x240], R24 ;  /* 0x0002401801007387 */ /* 0x0001e40000100a00 */
[----:B------:R1:W-:Y:S02]  /*2ec10*/  STL.64 [R1+0x248], R26 ;  /* 0x0002481a01007387 */ /* 0x0003e40000100a00 */
[----:B0-----:R-:W-:Y:S01]  /*2ec20*/  IMAD.MOV.U32 R25, RZ, RZ, R8 ;  /* 0x000000ffff197224 */ /* 0x001fe200078e0008 */
[----:B-1----:R-:W2:Y:S01]  /*2ec30*/  LDL.LU R26, [R1+0x39d0] ;  /* 0x0039d000011a7983 */ /* 0x002ea20000300800 */
[----:B------:R-:W-:-:S02]  /*2ec40*/  IMAD.MOV.U32 R24, RZ, RZ, R9 ;  /* 0x000000ffff187224 */ /* 0x000fc400078e0009 */
[----:B------:R-:W2:Y:S02]  /*2ec50*/  LDL.LU.64 R8, [R1+0x39c8] ;  /* 0x0039c80001087983 */ /* 0x000ea40000300a00 */
[----:B------:R-:W3:Y:S01]  /*2ec60*/  LDL R29, [R1+0x1778] ;  /* 0x00177800011d7983 */ /* 0x000ee20000100800 */
[C---:B--2---:R-:W-:Y:S01]  /*2ec70*/  HMMA.16816.F32 R8, R20.reuse, R8, R12 ;  /* 0x000000081408723c */ /* 0x044fe2000000180c */
[----:B------:R-:W2:Y:S01]  /*2ec80*/  LDL.LU.64 R14, [R1+0x39c0] ;  /* 0x0039c000010e7983 */ /* 0x000ea20000300a00 */
[----:B------:R-:W2:Y:S11]  /*2ec90*/  LDL.LU.64 R12, [R1+0x39b8] ;  /* 0x0039b800010c7983 */ /* 0x000eb60000300a00 */
[----:B------:R-:W-:Y:S10]  /*2eca0*/  @!UPT UIADD3 URZ, URZ, URZ, URZ ;  /* 0x0000003f3f3ff290 */ /* 0x000ff4000fffe03f */
[----:B------:R0:W-:Y:S01]  /*2ecb0*/  STL.64 [R1+0x230], R8 ;  /* 0x0002300801007387 */ /* 0x0001e20000100a00 */
[----:B------:R-:W-:Y:S03]  /*2ecc0*/  STL.64 [R1+0x238], R10 ;  /* 0x0002380a01007387 */ /* 0x000fe60000100a00 */
[----:B0-----:R-:W2:Y:S02]  /*2ecd0*/  LDL.LU.64 R8, [R1+0x39b0] ;  /* 0x0039b00001087983 */ /* 0x001ea40000300a00 */
[C---:B--2---:R-:W-:Y:S01]  /*2ece0*/  HMMA.16816.F32 R12, R20.reuse, R8, R12 ;  /* 0x00000008140c723c */ /* 0x044fe2000000180c */
[----:B------:R-:W-:Y:S02]  /*2ecf0*/  IMAD.MOV.U32 R28, RZ, RZ, R8 ;  /* 0x000000ffff1c7224 */ /* 0x000fe400078e0008 */
        /* <DEDUP_REMOVED lines=8> */
[----:B------:R-:W2:Y:S01]  /*2ed80*/  LDL.LU.64 R14, [R1+0x3990] ;  /* 0x00399000010e7983 */ /* 0x000ea20000300a00 */
        /* <DEDUP_REMOVED lines=12> */
[----:B------:R-:W-:Y:S02]  /*2ee50*/  STL [R1+0x3884], R13 ;  /* 0x0038840d01007387 */ /* 0x000fe40000100800 */
[----:B------:R-:W-:Y:S01]  /*2ee60*/  STL [R1+0x3950], R12 ;  /* 0x0039500c01007387 */ /* 0x000fe20000100800 */
[C---:B---3--:R-:W-:Y:S11]  /*2ee70*/  HMMA.16816.F32 R4, R20.reuse, R8, R4 ;  /* 0x000000081404723c */ /* 0x048ff60000001804 */
[----:B------:R-:W-:Y:S11]  /*2ee80*/  @!UPT UIADD3 URZ, URZ, URZ, URZ ;  /* 0x0000003f3f3ff290 */ /* 0x000ff6000fffe03f */
[----:B------:R-:W-:Y:S01]  /*2ee90*/  @!UPT UIADD3 URZ, URZ, URZ, URZ ;  /* 0x0000003f3f3ff290 */ /* 0x000fe2000fffe03f */
[----:B------:R-:W-:Y:S01]  /*2eea0*/  STL.64 [R1+0x690], R4 ;  /* 0x0006900401007387 */ /* 0x000fe20000100a00 */
[----:B------:R0:W-:Y:S03]  /*2eeb0*/  STL.64 [R1+0x698], R6 ;  /* 0x0006980601007387 */ /* 0x0001e60000100a00 */
[----:B0-----:R-:W2:Y:S01]  /*2eec0*/  LDL.LU.64 R6, [R1+0x3968] ;  /* 0x0039680001067983 */ /* 0x001ea20000300a00 */
[----:B------:R-:W4:Y:S02]  /*2eed0*/  LDL.LU.64 R4, [R1+0x3960] ;  /* 0x0039600001047983 */ /* 0x000f240000300a00 */
[----:B------:R0:W-:Y:S02]  /*2eee0*/  STL.64 [R1+0x3958], R8 ;  /* 0x0039580801007387 */ /* 0x0001e40000100a00 */
[----:B0-----:R-:W3:Y:S01]  /*2eef0*/  LDL.LU.64 R8, [R1+0x920] ;  /* 0x0009200001087983 */ /* 0x001ee20000300a00 */
[----:B------:R-:W3:Y:S01]  /*2ef00*/  LDL.LU.64 R10, [R1+0x928] ;  /* 0x00092800010a7983 */ /* 0x000ee20000300a00 */
[----:B----4-:R-:W-:Y:S02]  /*2ef10*/  HMMA.16816.F32 R16, R20, R4, R16 ;  /* 0x000000041410723c */ /* 0x010fe40000001810 */
[----:B------:R-:W0:Y:S11]  /*2ef20*/  LDSM.16.MT88.4 R20, [R29+0x10080] ;  /* 0x010080001d14783b */ /* 0x000e360000004200 */
[----:B------:R-:W-:Y:S10]  /*2ef30*/  @!UPT UIADD3 URZ, URZ, URZ, URZ ;  /* 0x0000003f3f3ff290 */ /* 0x000ff4000fffe03f */
[----:B------:R-:W-:Y:S01]  /*2ef40*/  STL.64 [R1+0x1f0], R16 ;  /* 0x0001f01001007387 */ /* 0x000fe20000100a00 */
[----:B------:R-:W-:Y:S02]  /*2ef50*/  STL.64 [R1+0x1f8], R18 ;  /* 0x0001f81201007387 */ /* 0x000fe40000100a00 */
[----:B------:R-:W3:Y:S01]  /*2ef60*/  LDSM.16.MT88.4 R16, [R29+0x10000] ;  /* 0x010000001d10783b */ /* 0x000ee20000004200 */
[----:B0-----:R-:W-:Y:S03]  /*2ef70*/  STL.64 [R1+0x3860], R22 ;  /* 0x0038601601007387 */ /* 0x001fe60000100a00 */
[----:B------:R0:W-:Y:S02]  /*2ef80*/  STL.64 [R1+0x3858], R20 ;  /* 0x0038581401007387 */ /* 0x0001e40000100a00 */
[----:B0-----:R-:W4:Y:S04]  /*2ef90*/  LDL.64 R20, [R1] ;  /* 0x0000000001147983 */ /* 0x001f280000100a00 */
[----:B----4-:R0:W-:Y:S02]  /*2efa0*/  STL.64 [R1+0x3888], R20 ;  /* 0x0038881401007387 */ /* 0x0101e40000100a00 */
[----:B0-----:R-:W-:-:S02]  /*2efb0*/  IMAD.MOV.U32 R20, RZ, RZ, R28 ;  /* 0x000000ffff147224 */ /* 0x001fc400078e001c */
[----:B------:R-:W-:-:S05]  /*2efc0*/  IMAD.MOV.U32 R21, RZ, RZ, R27 ;  /* 0x000000ffff157224 */ /* 0x000fca00078e001b */
[----:B------:R0:W-:Y:S04]  /*2efd0*/  STL.64 [R1+0x38a0], R20 ;  /* 0x0038a01401007387 */ /* 0x0001e80000100a00 */
[----:B0-----:R-:W4:Y:S04]  /*2efe0*/  LDL.64 R20, [R1+0x20] ;  /* 0x0000200001147983 */ /* 0x001f280000100a00 */
[----:B----4-:R0:W-:Y:S02]  /*2eff0*/  STL.64 [R1+0x38b8], R20 ;  /* 0x0038b81401007387 */ /* 0x0101e40000100a00 */
[----:B0-----:R-:W-:-:S02]  /*2f000*/  IMAD.MOV.U32 R20, RZ, RZ, R25 ;  /* 0x000000ffff147224 */ /* 0x001fc400078e0019 */
[----:B------:R-:W-:Y:S02]  /*2f010*/  IMAD.MOV.U32 R21, RZ, RZ, R24 ;  /* 0x000000ffff157224 */ /* 0x000fe400078e0018 */
[----:B------:R-:W-:Y:S02]  /*2f020*/  IMAD.MOV.U32 R24, RZ, RZ, R26 ;  /* 0x000000ffff187224 */ /* 0x000fe400078e001a */
[----:B--2---:R-:W-:Y:S01]  /*2f030*/  IMAD.MOV.U32 R25, RZ, RZ, R7 ;  /* 0x000000ffff197224 */ /* 0x004fe200078e0007 */
[----:B------:R0:W-:Y:S01]  /*2f040*/  STL.64 [R1+0x38d0], R20 ;  /* 0x0038d01401007387 */ /* 0x0001e20000100a00 */
[----:B------:R-:W2:Y:S02]  /*2f050*/  LDL.LU.64 R12, [R1+0x4a0] ;  /* 0x0004a000010c7983 */ /* 0x000ea40000300a00 */
[----:B0-----:R-:W-:Y:S02]  /*2f060*/  IMAD.MOV.U32 R20, RZ, RZ, R15 ;  /* 0x000000ffff147224 */ /* 0x001fe400078e000f */
[----:B------:R-:W-:-:S02]  /*2f070*/  IMAD.MOV.U32 R21, RZ, RZ, R14 ;  /* 0x000000ffff157224 */ /* 0x000fc400078e000e */
[----:B------:R-:W2:Y:S01]  /*2f080*/  LDL.LU.64 R14, [R1+0x4a8] ;  /* 0x0004a800010e7983 */ /* 0x000ea20000300a00 */
[----:B------:R0:W-:Y:S03]  /*2f090*/  STL.64 [R1+0x3908], R24 ;  /* 0x0039081801007387 */ /* 0x0001e60000100a00 */
[----:B0-----:R-:W3:Y:S01]  /*2f0a0*/  LDL.64 R24, [R1+0xc0] ;  /* 0x0000c00001187983 */ /* 0x001ee20000100a00 */
[----:B------:R0:W-:Y:S03]  /*2f0b0*/  STL.64 [R1+0x38e8], R20 ;  /* 0x0038e81401007387 */ /* 0x0001e60000100a00 */
[----:B0-----:R-:W4:Y:S01]  /*2f0c0*/  LDL.64 R20, [R1+0xa0] ;  /* 0x0000a00001147983 */ /* 0x001f220000100a00 */
[----:B---3--:R-:W-:Y:S01]  /*2f0d0*/  HMMA.16816.F32 R8, R16, R24, R8 ;  /* 0x000000181008723c */ /* 0x008fe20000001808 */
[----:B------:R-:W-:-:S06]  /*2f0e0*/  IMAD.MOV.U32 R7, RZ, RZ, R25 ;  /* 0x000000ffff077224 */ /* 0x000fcc00078e0019 */
[----:B------:R-:W-:Y:S11]  /*2f0f0*/  IMAD.MOV.U32 R25, RZ, RZ, R3 ;  /* 0x000000ffff197224 */ /* 0x000ff600078e0003 */
[----:B------:R-:W-:Y:S05]  /*2f100*/  @!UPT UIADD3 URZ, URZ, URZ, URZ ;  /* 0x0000003f3f3ff290 */ /* 0x000fea000fffe03f */
[----:B------:R0:W-:Y:S01]  /*2f110*/  STL.64 [R1+0x4b0], R8 ;  /* 0x0004b00801007387 */ /* 0x0001e20000100a00 */
[----:B------:R1:W-:Y:S03]  /*2f120*/  STL.64 [R1+0x4b8], R10 ;  /* 0x0004b80a01007387 */ /* 0x0003e60000100a00 */
[----:B0-----:R-:W3:Y:S01]  /*2f130*/  LDL.LU.64 R8, [R1+0x3958] ;  /* 0x0039580001087983 */ /* 0x001ee20000300a00 */
[----:B-1----:R-:W-:Y:S02]  /*2f140*/  IMAD.MOV.U32 R11, RZ, RZ, R24 ;  /* 0x000000ffff0b7224 */ /* 0x002fe400078e0018 */
[----:B------:R-:W-:-:S05]  /*2f150*/  IMAD.MOV.U32 R24, RZ, RZ, R6 ;  /* 0x000000ffff187224 */ /* 0x000fca00078e0006 */
[----:B------:R0:W-:Y:S04]  /*2f160*/  STL.64 [R1+0x3920], R24 ;  /* 0x0039201801007387 */ /* 0x0001e80000100a00 */
[----:B0-----:R-:W2:Y:S01]  /*2f170*/  LDL.64 R24, [R1+0xb0] ;  /* 0x0000b00001187983 */ /* 0x001ea20000100a00 */
[----:B------:R-:W-:Y:S02]  /*2f180*/  STL [R1+0x3898], R7 ;  /* 0x0038980701007387 */ /* 0x000fe40000100800 */
[----:B------:R0:W-:Y:S02]  /*2f190*/  STL.64 [R1+0x3890], R4 ;  /* 0x0038900401007387 */ /* 0x0001e40000100a00 */
[----:B0-----:R-:W3:Y:S01]  /*2f1a0*/  LDL.LU.64 R4, [R1+0x490] ;  /* 0x0004900001047983 */ /* 0x001ee20000300a00 */
[----:B------:R-:W3:Y:S02]  /*2f1b0*/  LDL.LU.64 R6, [R1+0x498] ;  /* 0x0004980001067983 */ /* 0x000ee40000300a00 */
[----:B----4-:R-:W-:Y:S01]  /*2f1c0*/  IMAD.MOV.U32 R10, RZ, RZ, R21 ;  /* 0x000000ffff0a7224 */ /* 0x010fe200078e0015 */
[C---:B--2---:R-:W-:Y:S08]  /*2f1d0*/  HMMA.16816.F32 R12, R16.reuse, R24, R12 ;  /* 0x00000018100c723c */ /* 0x044ff0000000180c */
[----:B---3--:R-:W-:Y:S11]  /*2f1e0*/  HMMA.16816.F32 R4, R16, R20, R4 ;  /* 0x000000141004723c */ /* 0x008ff60000001804 */
[----:B------:R-:W-:Y:S04]  /*2f1f0*/  @!UPT UIADD3 URZ, URZ, URZ, URZ ;  /* 0x0000003f3f3ff290 */ /* 0x000fe8000fffe03f */
[----:B------:R0:W-:Y:S01]  /*2f200*/  STL.64 [R1+0x4a0], R12 ;  /* 0x0004a00c01007387 */ /* 0x0001e20000100a00 */
[----:B------:R1:W-:Y:S03]  /*2f210*/  STL.64 [R1+0x4a8], R14 ;  /* 0x0004a80e01007387 */ /* 0x0003e60000100a00 */
[----:B0-----:R-:W2:Y:S01]  /*2f220*/  LDL.LU R12, [R1+0x3950] ;  /* 0x00395000010c7983 */ /* 0x001ea20000300800 */
[----:B-1----:R-:W-:Y:S02]  /*2f230*/  IMAD.MOV.U32 R14, RZ, RZ, R24 ;  /* 0x000000ffff0e7224 */ /* 0x002fe400078e0018 */
[----:B------:R-:W-:Y:S02]  /*2f240*/  IMAD.MOV.U32 R15, RZ, RZ, R25 ;  /* 0x000000ffff0f7224 */ /* 0x000fe400078e0019 */
[----:B------:R-:W-:Y:S02]  /*2f250*/  IMAD.MOV.U32 R24, RZ, RZ, R2 ;  /* 0x000000ffff187224 */ /* 0x000fe400078e0002 */
[----:B------:R-:W-:-:S02]  /*2f260*/  IMAD.MOV.U32 R25, RZ, RZ, R0 ;  /* 0x000000ffff197224 */ /* 0x000fc400078e0000 */
[----:B------:R-:W-:-:S03]  /*2f270*/  IMAD.MOV.U32 R13, RZ, RZ, R20 ;  /* 0x000000ffff0d7224 */ /* 0x000fc600078e0014 */
[----:B------:R0:W-:Y:S04]  /*2f280*/  STL.64 [R1+0x3938], R24 ;  /* 0x0039381801007387 */ /* 0x0001e80000100a00 */
[----:B0-----:R-:W3:Y:S01]  /*2f290*/  LDL.64 R24, [R1+0x90] ;  /* 0x0000900001187983 */ /* 0x001ee20000100a00 */
[----:B------:R-:W-:Y:S02]  /*2f2a0*/  STL.64 [R1+0x490], R4 ;  /* 0x0004900401007387 */ /* 0x000fe40000100a00 */
[----:B------:R-:W-:Y:S02]  /*2f2b0*/  STL.64 [R1+0x498], R6 ;  /* 0x0004980601007387 */ /* 0x000fe40000100a00 */
[----:B------:R-:W4:Y:S01]  /*2f2c0*/  LDL.LU.64 R20, [R1+0x7a0] ;  /* 0x0007a00001147983 */ /* 0x000f220000300a00 */
[----:B------:R-:W2:Y:S04]  /*2f2d0*/  LDL.LU.64 R22, [R1+0x7a8] ;  /* 0x0007a80001167983 */ /* 0x000ea80000300a00 */
[----:B--2---:R-:W-:Y:S01]  /*2f2e0*/  STL.64 [R1+0x3900], R22 ;  /* 0x0039001601007387 */ /* 0x004fe20000100a00 */
[----:B----4-:R0:W-:Y:S03]  /*2f2f0*/  STL.64 [R1+0x38f8], R20 ;  /* 0x0038f81401007387 */ /* 0x0101e60000100a00 */
[----:B0-----:R-:W2:Y:S01]  /*2f300*/  LDL.LU.64 R20, [R1+0x450] ;  /* 0x0004500001147983 */ /* 0x001ea20000300a00 */
[----:B------:R-:W4:Y:S03]  /*2f310*/  LDL.LU.64 R22, [R1+0x458] ;  /* 0x0004580001167983 */ /* 0x000f260000300a00 */
[----:B----4-:R-:W-:Y:S01]  /*2f320*/  STL.64 [R1+0x3918], R22 ;  /* 0x0039181601007387 */ /* 0x010fe20000100a00 */
[----:B--2---:R0:W-:Y:S03]  /*2f330*/  STL.64 [R1+0x3910], R20 ;  /* 0x0039101401007387 */ /* 0x0041e60000100a00 */
        /* <DEDUP_REMOVED lines=9> */
[----:B------:R-:W2:Y:S02]  /*2f3d0*/  LDL.LU.64 R22, [R1+0x488] ;  /* 0x0004880001167983 */ /* 0x000ea40000300a00 */
[----:B------:R-:W-:Y:S02]  /*2f3e0*/  STL.64 [R1+0x38c8], R10 ;  /* 0x0038c80a01007387 */ /* 0x000fe40000100a00 */
[----:B------:R0:W-:Y:S02]  /*2f3f0*/  STL.64 [R1+0x38c0], R8 ;  /* 0x0038c00801007387 */ /* 0x0001e40000100a00 */
[----:B0-----:R-:W4:Y:S01]  /*2f400*/  LDL.LU.64 R8, [R1+0x780] ;  /* 0x0007800001087983 */ /* 0x001f220000300a00 */
[----:B------:R-:W4:Y:S02]  /*2f410*/  LDL.LU.64 R10, [R1+0x788] ;  /* 0x00078800010a7983 */ /* 0x000f240000300a00 */
[----:B---3--:R-:W-:-:S02]  /*2f420*/  IMAD.MOV.U32 R29, RZ, RZ, R24 ;  /* 0x000000ffff1d7224 */ /* 0x008fc400078e0018 */
[----:B------:R-:W-:Y:S01]  /*2f430*/  IMAD.MOV.U32 R28, RZ, RZ, R25 ;  /* 0x000000ffff1c7224 */ /* 0x000fe200078e0019 */
[C---:B--2---:R-:W-:Y:S01]  /*2f440*/  HMMA.16816.F32 R20, R16.reuse, R24, R20 ;  /* 0x000000181014723c */ /* 0x044fe20000001814 */
[----:B----4-:R-:W-:Y:S01]  /*2f450*/  STL.64 [R1+0x38e0], R10 ;  /* 0x0038e00a01007387 */ /* 0x010fe20000100a00 */
[----:B------:R0:W-:Y:S03]  /*2f460*/  STL.64 [R1+0x38d8], R8 ;  /* 0x0038d80801007387 */ /* 0x0001e60000100a00 */
[----:B0-----:R-:W2:Y:S01]  /*2f470*/  LDL.LU.64 R8, [R1+0x790] ;  /* 0x0007900001087983 */ /* 0x001ea20000300a00 */
[----:B------:R-:W2:Y:S02]  /*2f480*/  LDL.LU.64 R10, [R1+0x798] ;  /* 0x00079800010a7983 */ /* 0x000ea40000300a00 */
[----:B------:R-:W-:Y:S02]  /*2f490*/  STL.64 [R1+0x38b0], R14 ;  /* 0x0038b00e01007387 */ /* 0x000fe40000100a00 */
[----:B------:R0:W-:Y:S02]  /*2f4a0*/  STL.64 [R1+0x38a8], R12 ;  /* 0x0038a80c01007387 */ /* 0x0001e40000100a00 */
[----:B0-----:R-:W3:Y:S01]  /*2f4b0*/  LDL.LU.64 R12, [R1+0x770] ;  /* 0x00077000010c7983 */ /* 0x001ee20000300a00 */
[----:B------:R-:W3:Y:S02]  /*2f4c0*/  LDL.LU.64 R14, [R1+0x778] ;  /* 0x00077800010e7983 */ /* 0x000ee40000300a00 */
[----:B------:R-:W4:Y:S02]  /*2f4d0*/  LDL.LU.64 R4, [R1+0x760] ;  /* 0x0007600001047983 */ /* 0x000f240000300a00 */
[----:B------:R-:W4:Y:S06]  /*2f4e0*/  LDL.LU.64 R6, [R1+0x768] ;  /* 0x0007680001067983 */ /* 0x000f2c0000300a00 */
        /* <DEDUP_REMOVED lines=24> */
[----:B------:R-:W-:Y:S03]  /*2f670*/  STL.64 [R1+0x458], R26 ;  /* 0x0004581a01007387 */ /* 0x000fe60000100a00 */
[----:B0-----:R-:W2:Y:S02]  /*2f680*/  LDL.LU.64 R24, [R1+0x38f0] ;  /* 0x0038f00001187983 */ /* 0x001ea40000300a00 */
[C---:B--2---:R-:W-:Y:S11]  /*2f690*/  HMMA.16816.F32 R20, R16.reuse, R24, R20 ;  /* 0x000000181014723c */ /* 0x044ff60000001814 */
[----:B------:R-:W-:Y:S11]  /*2f6a0*/  @!UPT UIADD3 URZ, URZ, URZ, URZ ;  /* 0x0000003f3f3ff290 */ /* 0x000ff6000fffe03f */
[----:B------:R-:W-:Y:S01]  /*2f6b0*/  @!UPT UIADD3 URZ, URZ, URZ, URZ ;  /* 0x0000003f3f3ff290 */ /* 0x000fe2000fffe03f */
[----:B------:R0:W-:Y:S01]  /*2f6c0*/  STL.64 [R1+0x7a0], R20 ;  /* 0x0007a01401007387 */ /* 0x0001e20000100a00 */
[----:B------:R-:W-:Y:S03]  /*2f6d0*/  STL.64 [R1+0x7a8], R22 ;  /* 0x0007a81601007387 */ /* 0x000fe60000100a00 */
[----:B0-----:R-:W2:Y:S01]  /*2f6e0*/  LDL.LU.64 R20, [R1+0x38e8] ;  /* 0x0038e80001147983 */ /* 0x001ea20000300a00 */
[----:B------:R0:W-:Y:S03]  /*2f6f0*/  STL.64 [R1+0x3808], R24 ;  /* 0x0038081801007387 */ /* 0x0001e60000100a00 */
[----:B0-----:R-:W3:Y:S01]  /*2f700*/  LDL.LU.64 R24, [R1+0x750] ;  /* 0x0007500001187983 */ /* 0x001ee20000300a00 */
[----:B------:R-:W3:Y:S01]  /*2f710*/  LDL.LU.64 R26, [R1+0x758] ;  /* 0x00075800011a7983 */ /* 0x000ee20000300a00 */
        /* <DEDUP_REMOVED lines=13> */
[----:B0-----:R-:W3:Y:S02]  /*2f7f0*/  LDL.LU.64 R20, [R1+0x38b8] ;  /* 0x0038b80001147983 */ /* 0x001ee40000300a00 */
[C---:B---3--:R-:W-:Y:S01]  /*2f800*/  HMMA.16816.F32 R12, R16.reuse, R20, R12 ;  /* 0x00000014100c723c */ /* 0x048fe2000000180c */
[----:B------:R-:W-:Y:S02]  /*2f810*/  IMAD.MOV.U32 R2, RZ, RZ, R20 ;  /* 0x000000ffff027224 */ /* 0x000fe400078e0014 */
[----:B------:R-:W-:Y:S11]  /*2f820*/  IMAD.MOV.U32 R0, RZ, RZ, R21 ;  /* 0x000000ffff007224 */ /* 0x000ff600078e0015 */
[----:B------:R-:W-:Y:S09]  /*2f830*/  @!UPT UIADD3 URZ, URZ, URZ, URZ ;  /* 0x0000003f3f3ff290 */ /* 0x000ff2000fffe03f */
[----:B------:R-:W-:Y:S01]  /*2f840*/  STL.64 [R1+0x770], R12 ;  /* 0x0007700c01007387 */ /* 0x000fe20000100a00 */
[----:B------:R0:W-:Y:S03]  /*2f850*/  STL.64 [R1+0x778], R14 ;  /* 0x0007780e01007387 */ /* 0x0001e60000100a00 */
[----:B0-----:R-:W3:Y:S01]  /*2f860*/  LDL.LU.64 R14, [R1+0x38b0] ;  /* 0x0038b000010e7983 */ /* 0x001ee20000300a00 */
[----:B------:R-:W2:Y:S02]  /*2f870*/  LDL.LU.64 R12, [R1+0x38a8] ;  /* 0x0038a800010c7983 */ /* 0x000ea40000300a00 */
[----:B------:R-:W4:Y:S02]  /*2f880*/  LDL.LU.64 R20, [R1+0x38a0] ;  /* 0x0038a00001147983 */ /* 0x000f240000300a00 */
[C---:B----4-:R-:W-:Y:S01]  /*2f890*/  HMMA.16816.F32 R20, R16.reuse, R20, R4 ;  /* 0x000000141014723c */ /* 0x050fe20000001804 */
[----:B------:R-:W4:Y:S01]  /*2f8a0*/  LDL.LU R7, [R1+0x3898] ;  /* 0x0038980001077983 */ /* 0x000f220000300800 */
[----:B------:R-:W2:Y:S11]  /*2f8b0*/  LDL.LU.64 R4, [R1+0x3890] ;  /* 0x0038900001047983 */ /* 0x000eb60000300a00 */
[----:B------:R-:W-:Y:S10]  /*2f8c0*/  @!UPT UIADD3 URZ, URZ, URZ, URZ ;  /* 0x0000003f3f3ff290 */ /* 0x000ff4000fffe03f */
[----:B------:R0:W-:Y:S01]  /*2f8d0*/  STL.64 [R1+0x760], R20 ;  /* 0x0007601401007387 */ /* 0x0001e20000100a00 */
[----:B------:R1:W-:Y:S03]  /*2f8e0*/  STL.64 [R1+0x768], R22 ;  /* 0x0007681601007387 */ /* 0x0003e60000100a00 */
[----:B0-----:R-:W2:Y:S02]  /*2f8f0*/  LDL.LU.64 R20, [R1+0x3888] ;  /* 0x0038880001147983 */ /* 0x001ea40000300a00 */
[----:B--2---:R-:W-:Y:S01]  /*2f900*/  HMMA.16816.F32 R24, R16, R20, R24 ;  /* 0x000000141018723c */ /* 0x004fe20000001818 */
[----:B------:R-:W-:Y:S02]  /*2f910*/  IMAD.MOV.U32 R6, RZ, RZ, R20 ;  /* 0x000000ffff067224 */ /* 0x000fe400078e0014 */
[----:B------:R-:W-:Y:S11]  /*2f920*/  IMAD.MOV.U32 R3, RZ, RZ, R21 ;  /* 0x000000ffff037224 */ /* 0x000ff600078e0015 */
[----:B------:R-:W-:Y:S09]  /*2f930*/  @!UPT UIADD3 URZ, URZ, URZ, URZ ;  /* 0x0000003f3f3ff290 */ /* 0x000ff2000fffe03f */
[----:B------:R0:W-:Y:S01]  /*2f940*/  STL.64 [R1+0x750], R24 ;  /* 0x0007501801007387 */ /* 0x0001e20000100a00 */
[----:B------:R2:W-:Y:S02]  /*2f950*/  STL.64 [R1+0x758], R26 ;  /* 0x0007581a01007387 */ /* 0x0005e40000100a00 */
[----:B------:R-:W3:Y:S02]  /*2f960*/  LDL.LU.64 R20, [R1+0x740] ;  /* 0x0007400001147983 */ /* 0x000ee40000300a00 */
[----:B-1----:R-:W3:Y:S01]  /*2f970*/  LDL.LU.64 R22, [R1+0x748] ;  /* 0x0007480001167983 */ /* 0x002ee20000300a00 */
[----:B------:R-:W-:Y:S01]  /*2f980*/  STL [R1+0x3870], R6 ;  /* 0x0038700601007387 */ /* 0x000fe20000100800 */
[----:B------:R-:W-:Y:S03]  /*2f990*/  STL.64 [R1+0x3868], R4 ;  /* 0x0038680401007387 */ /* 0x000fe60000100a00 */
[----:B0-----:R-:W3:Y:S01]  /*2f9a0*/  LDL.LU.64 R24, [R1+0x650] ;  /* 0x0006500001187983 */ /* 0x001ee20000300a00 */
[----:B--2---:R-:W2:Y:S03]  /*2f9b0*/  LDL.LU.64 R26, [R1+0x658] ;  /* 0x00065800011a7983 */ /* 0x004ea60000300a00 */
[----:B--2---:R-:W-:Y:S01]  /*2f9c0*/  STL.64 [R1+0x3818], R26 ;  /* 0x0038181a01007387 */ /* 0x004fe20000100a00 */
[----:B---3--:R0:W-:Y:S02]  /*2f9d0*/  STL.64 [R1+0x3810], R24 ;  /* 0x0038101801007387 */ /* 0x0081e40000100a00 */
[----:B0-----:R-:W-:-:S02]  /*2f9e0*/  IMAD.MOV.U32 R24, RZ, RZ, R13 ;  /* 0x000000ffff187224 */ /* 0x001fc400078e000d */
[----:B------:R-:W2:Y:S01]  /*2f9f0*/  LDL.LU R13, [R1+0x3884] ;  /* 0x00388400010d7983 */ /* 0x000ea20000300800 */
[----:B------:R-:W-:Y:S02]  /*2fa00*/  IMAD.MOV.U32 R25, RZ, RZ, R10 ;  /* 0x000000ffff197224 */ /* 0x000fe400078e000a */
[----:B------:R-:W3:Y:S03]  /*2fa10*/  LDL.LU R10, [R1+0x3880] ;  /* 0x00388000010a7983 */ /* 0x000ee60000300800 */
[----:B------:R0:W-:Y:S02]  /*2fa20*/  STL.64 [R1+0x3828], R24 ;  /* 0x0038281801007387 */ /* 0x0001e40000100a00 */
[----:B0-----:R-:W-:Y:S02]  /*2fa30*/  IMAD.MOV.U32 R24, RZ, RZ, R14 ;  /* 0x000000ffff187224 */ /* 0x001fe400078e000e */
[----:B------:R-:W-:Y:S01]  /*2fa40*/  IMAD.MOV.U32 R25, RZ, RZ, R15 ;  /* 0x000000ffff197224 */ /* 0x000fe200078e000f */
[----:B------:R-:W3:Y:S01]  /*2fa50*/  LDL.LU R14, [R1+0x387c] ;  /* 0x00387c00010e7983 */ /* 0x000ee20000300800 */
[----:B------:R-:W3:Y:S03]  /*2fa60*/  LDL.LU R15, [R1+0x3878] ;  /* 0x00387800010f7983 */ /* 0x000ee60000300800 */
[----:B------:R0:W-:Y:S02]  /*2fa70*/  STL.64 [R1+0x3840], R24 ;  /* 0x0038401801007387 */ /* 0x0001e40000100a00 */
[----:B0-----:R-:W-:-:S02]  /*2fa80*/  IMAD.MOV.U32 R24, RZ, RZ, R11 ;  /* 0x000000ffff187224 */ /* 0x001fc400078e000b */
[----:B----4-:R-:W-:Y:S01]  /*2fa90*/  IMAD.MOV.U32 R25, RZ, RZ, R7 ;  /* 0x000000ffff197224 */ /* 0x010fe200078e0007 */
[----:B------:R-:W4:Y:S01]  /*2faa0*/  LDL.LU R11, [R1+0x3874] ;  /* 0x00387400010b7983 */ /* 0x000f220000300800 */
[----:B------:R-:W4:Y:S02]  /*2fab0*/  LDL.LU.64 R4, [R1+0x730] ;  /* 0x0007300001047983 */ /* 0x000f240000300a00 */
[----:B------:R-:W4:Y:S01]  /*2fac0*/  LDL.LU.64 R6, [R1+0x738] ;  /* 0x0007380001067983 */ /* 0x000f220000300a00 */
[----:B--2---:R-:W-:Y:S11]  /*2fad0*/  HMMA.16816.F32 R20, R16, R12, R20 ;  /* 0x0000000c1014723c */ /* 0x004ff60000001814 */
[----:B------:R-:W-:Y:S11]  /*2fae0*/  @!UPT UIADD3 URZ, URZ, URZ, URZ ;  /* 0x0000003f3f3ff290 */ /* 0x000ff6000fffe03f */
[----:B------:R-:W-:Y:S01]  /*2faf0*/  @!UPT UIADD3 URZ, URZ, URZ, URZ ;  /* 0x0000003f3f3ff290 */ /* 0x000fe2000fffe03f */
[----:B------:R0:W-:Y:S01]  /*2fb00*/  STL.64 [R1+0x740], R20 ;  /* 0x0007401401007387 */ /* 0x0001e20000100a00 */
[----:B------:R1:W-:Y:S03]  /*2fb10*/  STL.64 [R1+0x748], R22 ;  /* 0x0007481601007387 */ /* 0x0003e60000100a00 */
[----:B0-----:R-:W2:Y:S01]  /*2fb20*/  LDL.LU.64 R20, [R1+0x440] ;  /* 0x0004400001147983 */ /* 0x001ea20000300a00 */
[----:B-1----:R-:W2:Y:S02]  /*2fb30*/  LDL.LU.64 R22, [R1+0x448] ;  /* 0x0004480001167983 */ /* 0x002ea40000300a00 */
[----:B---3--:R-:W-:Y:S02]  /*2fb40*/  STL.64 [R1+0x37a0], R14 ;  /* 0x0037a00e01007387 */ /* 0x008fe40000100a00 */
[----:B------:R0:W-:Y:S02]  /*2fb50*/  STL.64 [R1+0x3798], R12 ;  /* 0x0037980c01007387 */ /* 0x0001e40000100a00 */
[----:B0-----:R-:W-:-:S02]  /*2fb60*/  IMAD.MOV.U32 R12, RZ, RZ, R29 ;  /* 0x000000ffff0c7224 */ /* 0x001fc400078e001d */
[----:B------:R-:W-:-:S05]  /*2fb70*/  IMAD.MOV.U32 R13, RZ, RZ, R28 ;  /* 0x000000ffff0d7224 */ /* 0x000fca00078e001c */
[----:B------:R0:W-:Y:S04]  /*2fb80*/  STL.64 [R1+0x3820], R12 ;  /* 0x0038200c01007387 */ /* 0x0001e80000100a00 */
[----:B0-----:R-:W3:Y:S01]  /*2fb90*/  LDL.LU.64 R12, [R1+0x660] ;  /* 0x00066000010c7983 */ /* 0x001ee20000300a00 */
[----:B------:R-:W2:Y:S01]  /*2fba0*/  LDL.LU.64 R14, [R1+0x668] ;  /* 0x00066800010e7983 */ /* 0x000ea20000300a00 */
[C---:B----4-:R-:W-:Y:S02]  /*2fbb0*/  HMMA.16816.F32 R4, R16.reuse, R8, R4 ;  /* 0x000000081004723c */ /* 0x050fe40000001804 */
[----:B--2---:R-:W-:Y:S01]  /*2fbc0*/  STL.64 [R1+0x3838], R14 ;  /* 0x0038380e01007387 */ /* 0x004fe20000100a00 */
[----:B---3--:R0:W-:Y:S03]  /*2fbd0*/  STL.64 [R1+0x3830], R12 ;  /* 0x0038300c01007387 */ /* 0x0081e60000100a00 */
[----:B0-----:R-:W2:Y:S01]  /*2fbe0*/  LDL.LU.64 R12, [R1+0x670] ;  /* 0x00067000010c7983 */ /* 0x001ea20000300a00 */
[----:B------:R-:W3:Y:S03]  /*2fbf0*/  LDL.LU.64 R14, [R1+0x678] ;  /* 0x00067800010e7983 */ /* 0x000ee60000300a00 */
[----:B---3--:R-:W-:Y:S01]  /*2fc00*/  STL.64 [R1+0x3850], R14 ;  /* 0x0038500e01007387 */ /* 0x008fe20000100a00 */
[----:B--2---:R0:W-:Y:S03]  /*2fc10*/  STL.64 [R1+0x3848], R12 ;  /* 0x0038480c01007387 */ /* 0x0041e60000100a00 */
[----:B0-----:R-:W2:Y:S01]  /*2fc20*/  LDL.LU.64 R12, [R1+0x680] ;  /* 0x00068000010c7983 */ /* 0x001ea20000300a00 */
[----:B------:R-:W2:Y:S08]  /*2fc30*/  LDL.LU.64 R14, [R1+0x688] ;  /* 0x00068800010e7983 */ /* 0x000eb00000300a00 */
[----:B------:R-:W-:Y:S02]  /*2fc40*/  STL.64 [R1+0x730], R4 ;  /* 0x0007300401007387 */ /* 0x000fe40000100a00 */
[----:B------:R0:W-:Y:S02]  /*2fc50*/  STL.64 [R1+0x738], R6 ;  /* 0x0007380601007387 */ /* 0x0001e40000100a00 */
[----:B0-----:R-:W3:Y:S01]  /*2fc60*/  LDL.LU R6, [R1+0x3870] ;  /* 0x0038700001067983 */ /* 0x001ee20000300800 */
[----:B------:R-:W4:Y:S02]  /*2fc70*/  LDL.LU.64 R4, [R1+0x3868] ;  /* 0x0038680001047983 */ /* 0x000f240000300a00 */
[----:B------:R-:W-:Y:S02]  /*2fc80*/  STL.64 [R1+0x3790], R10 ;  /* 0x0037900a01007387 */ /* 0x000fe40000100a00 */
[----:B------:R0:W-:Y:S02]  /*2fc90*/  STL.64 [R1+0x3788], R8 ;  /* 0x0037880801007387 */ /* 0x0001e40000100a00 */
[----:B0-----:R-:W2:Y:S01]  /*2fca0*/  LDL.64 R8, [R1+0x60] ;  /* 0x0000600001087983 */ /* 0x001ea20000100a00 */
[----:B----4-:R-:W-:Y:S03]  /*2fcb0*/  HMMA.16816.F32 R16, R16, R4, R20 ;  /* 0x000000041010723c */ /* 0x010fe60000001814 */
[----:B------:R-:W2:Y:S01]  /*2fcc0*/  LDL.LU.64 R22, [R1+0x3860] ;  /* 0x0038600001167983 */ /* 0x000ea20000300a00 */
[----:B------:R-:W2:Y:S11]  /*2fcd0*/  LDL.LU.64 R20, [R1+0x3858] ;  /* 0x0038580001147983 */ /* 0x000eb60000300a00 */
[----:B------:R-:W-:Y:S08]  /*2fce0*/  @!UPT UIADD3 URZ, URZ, URZ, URZ ;  /* 0x0000003f3f3ff290 */ /* 0x000ff0000fffe03f */
[----:B------:R0:W-:Y:S01]  /*2fcf0*/  STL.64 [R1+0x440], R16 ;  /* 0x0004401001007387 */ /* 0x0001e20000100a00 */
[----:B------:R-:W-:Y:S03]  /*2fd00*/  STL.64 [R1+0x448], R18 ;  /* 0x0004481201007387 */ /* 0x000fe60000100a00 */
[----:B0-----:R-:W4:Y:S01]  /*2fd10*/  LDL.64 R16, [R1+0x70] ;  /* 0x0000700001107983 */ /* 0x001f220000100a00 */
[----:B------:R0:W-:Y:S03]  /*2fd20*/  STL.64 [R1+0x37f8], R4 ;  /* 0x0037f80401007387 */ /* 0x0001e60000100a00 */
[----:B0-----:R-:W3:Y:S01]  /*2fd30*/  LDL.64 R4, [R1+0x80] ;  /* 0x0000800001047983 */ /* 0x001ee20000100a00 */
[C---:B--2---:R-:W-:Y:S03]  /*2fd40*/  HMMA.16816.F32 R24, R20.reuse, R24, R12 ;  /* 0x000000181418723c */ /* 0x044fe6000000180c */
[----:B------:R-:W2:Y:S01]  /*2fd50*/  LDL.LU.64 R14, [R1+0x3850] ;  /* 0x00385000010e7983 */ /* 0x000ea20000300a00 */
[----:B------:R-:W2:Y:S11]  /*2fd60*/  LDL.LU.64 R12, [R1+0x3848] ;  /* 0x00384800010c7983 */ /* 0x000eb60000300a00 */
[----:B------:R-:W-:Y:S08]  /*2fd70*/  @!UPT UIADD3 URZ, URZ, URZ, URZ ;  /* 0x0000003f3f3ff290 */ /* 0x000ff0000fffe03f */
        /* <DEDUP_REMOVED lines=17> */
[----:B--2---:R-:W-:Y:S01]  /*2fe90*/  HMMA.16816.F32 R12, R20, R12, R24 ;  /* 0x0000000c140c723c */ /* 0x004fe20000001818 */
[----:B------:R-:W2:Y:S11]  /*2fea0*/  LDL.LU.64 R24, [R1+0x3808] ;  /* 0x0038080001187983 */ /* 0x000eb60000300a00 */
[----:B------:R-:W-:Y:S11]  /*2feb0*/  @!UPT UIADD3 URZ, URZ, URZ, URZ ;  /* 0x0000003f3f3ff290 */ /* 0x000ff6000fffe03f */
[----:B------:R3:W-:Y:S01]  /*2fec0*/  STL.64 [R1+0x650], R12 ;  /* 0x0006500c01007387 */ /* 0x0007e20000100a00 */
[----:B------:R-:W-:Y:S02]  /*2fed0*/  STL.64 [R1+0x658], R14 ;  /* 0x0006580e01007387 */ /* 0x000fe40000100a00 */
[----:B---3--:R-:W-:Y:S02]  /*2fee0*/  IMAD.MOV.U32 R12, RZ, RZ, R6 ;  /* 0x000000ffff0c7224 */ /* 0x008fe400078e0006 */
[----:B------:R-:W-:-:S05]  /*2fef0*/  IMAD.MOV.U32 R13, RZ, RZ, R3 ;  /* 0x000000ffff0d7224 */ /* 0x000fca00078e0003 */
[----:B------:R0:W-:Y:S04]  /*2ff00*/  STL.64 [R1+0x37b8], R12 ;  /* 0x0037b80c01007387 */ /* 0x0001e80000100a00 */
[----:B0-----:R-:W3:Y:S04]  /*2ff10*/  LDL.64 R12, [R1+0x10] ;  /* 0x00001000010c7983 */ /* 0x001ee80000100a00 */
[----:B---3--:R0:W-:Y:S04]  /*2ff20*/  STL.64 [R1+0x37d0], R12 ;  /* 0x0037d00c01007387 */ /* 0x0081e80000100a00 */
[----:B0-----:R-:W3:Y:S01]  /*2ff30*/  LDL.LU.64 R12, [R1+0x640] ;  /* 0x00064000010c7983 */ /* 0x001ee20000300a00 */
[----:B------:R-:W3:Y:S02]  /*2ff40*/  LDL.LU.64 R14, [R1+0x648] ;  /* 0x00064800010e7983 */ /* 0x000ee40000300a00 */
[----:B------:R-:W-:-:S02]  /*2ff50*/  IMAD.MOV.U32 R28, RZ, RZ, R4 ;  /* 0x000000ffff1c7224 */ /* 0x000fc400078e0004 */
[----:B------:R-:W-:Y:S01]  /*2ff60*/  IMAD.MOV.U32 R3, RZ, RZ, R5 ;  /* 0x000000ffff037224 */ /* 0x000fe200078e0005 */
[----:B---3--:R-:W-:Y:S11]  /*2ff70*/  HMMA.16816.F32 R12, R20, R4, R12 ;  /* 0x00000004140c723c */ /* 0x008ff6000000180c */
[----:B------:R-:W-:Y:S11]  /*2ff80*/  @!UPT UIADD3 URZ, URZ, URZ, URZ ;  /* 0x0000003f3f3ff290 */ /* 0x000ff6000fffe03f */
[----:B------:R-:W-:Y:S01]  /*2ff90*/  @!UPT UIADD3 URZ, URZ, URZ, URZ ;  /* 0x0000003f3f3ff290 */ /* 0x000fe2000fffe03f */
[----:B------:R0:W-:Y:S01]  /*2ffa0*/  STL.64 [R1+0x640], R12 ;  /* 0x0006400c01007387 */ /* 0x0001e20000100a00 */
[----:B------:R-:W-:Y:S02]  /*2ffb0*/  STL.64 [R1+0x648], R14 ;  /* 0x0006480e01007387 */ /* 0x000fe40000100a00 */
[----:B------:R-:W3:Y:S02]  /*2ffc0*/  LDL.LU.64 R4, [R1+0x620] ;  /* 0x0006200001047983 */ /* 0x000ee40000300a00 */
[----:B------:R-:W3:Y:S02]  /*2ffd0*/  LDL.LU.64 R6, [R1+0x628] ;  /* 0x0006280001067983 */ /* 0x000ee40000300a00 */
[----:B0-----:R-:W-:Y:S02]  /*2ffe0*/  IMAD.MOV.U32 R12, RZ, RZ, R2 ;  /* 0x000000ffff0c7224 */ /* 0x001fe400078e0002 */
[----:B------:R-:W-:-:S05]  /*2fff0*/  IMAD.MOV.U32 R13, RZ, RZ, R0 ;  /* 0x000000ffff0d7224 */ /* 0x000fca00078e0000 */
[----:B------:R0:W-:Y:S04]  /*30000*/  STL.64 [R1+0x37e8], R12 ;  /* 0x0037e80c01007387 */ /* 0x0001e80000100a00 */
[----:B0-----:R-:W2:Y:S04]  /*30010*/  LDL.LU.64 R12, [R1+0x30] ;  /* 0x00003000010c7983 */ /* 0x001ea80000300a00 */
[----:B--2---:R0:W-:Y:S04]  /*30020*/  STL.64 [R1+0x37f0], R12 ;  /* 0x0037f00c01007387 */ /* 0x0041e80000100a00 */
[----:B0-----:R-:W2:Y:S04]  /*30030*/  LDL.64 R12, [R1+0x40] ;  /* 0x00004000010c7983 */ /* 0x001ea80000100a00 */
[----:B--2---:R0:W-:Y:S04]  /*30040*/  STL.64 [R1+0x3800], R12 ;  /* 0x0038000c01007387 */ /* 0x0041e80000100a00 */
[----:B0-----:R-:W2:Y:S01]  /*30050*/  LDL.LU.64 R12, [R1+0x630] ;  /* 0x00063000010c7983 */ /* 0x001ea20000300a00 */
[----:B------:R-:W2:Y:S01]  /*30060*/  LDL.LU.64 R14, [R1+0x638] ;  /* 0x00063800010e7983 */ /* 0x000ea20000300a00 */
[----:B---3--:R-:W-:Y:S01]  /*30070*/  HMMA.16816.F32 R4, R20, R8, R4 ;  /* 0x000000081404723c */ /* 0x008fe20000001804 */
[----:B----4-:R-:W-:Y:S01]  /*30080*/  IMAD.MOV.U32 R0, RZ, RZ, R17 ;  /* 0x000000ffff007224 */ /* 0x010fe200078e0011 */
[----:B------:R-:W-:Y:S01]  /*30090*/  STL [R1+0x3764], R3 ;  /* 0x0037640301007387 */ /* 0x000fe20000100800 */
[----:B------:R-:W-:-:S02]  /*300a0*/  IMAD.MOV.U32 R2, RZ, RZ, R16 ;  /* 0x000000ffff027224 */ /* 0x000fc400078e0010 */
[----:B------:R0:W-:Y:S02]  /*300b0*/  STL [R1+0x3760], R28 ;  /* 0x0037601c01007387 */ /* 0x0001e40000100800 */
[----:B------:R-:W-:Y:S02]  /*300c0*/  IMAD.MOV.U32 R29, RZ, RZ, R9 ;  /* 0x000000ffff1d7224 */ /* 0x000fe400078e0009 */
[----:B0-----:R-:W-:Y:S01]  /*300d0*/  IMAD.MOV.U32 R28, RZ, RZ, R8 ;  /* 0x000000ffff1c7224 */ /* 0x001fe200078e0008 */
[C---:B--2---:R-:W-:Y:S11]  /*300e0*/  HMMA.16816.F32 R12, R20.reuse, R16, R12 ;  /* 0x00000010140c723c */ /* 0x044ff6000000180c */
[----:B------:R-:W-:Y:S11]  /*300f0*/  @!UPT UIADD3 URZ, URZ, URZ, URZ ;  /* 0x0000003f3f3ff290 */ /* 0x000ff6000fffe03f */
[----:B------:R-:W-:Y:S01]  /*30100*/  @!UPT UIADD3 URZ, URZ, URZ, URZ ;  /* 0x0000003f3f3ff290 */ /* 0x000fe2000fffe03f */
[----:B------:R0:W-:Y:S01]  /*30110*/  STL.64 [R1+0x630], R12 ;  /* 0x0006300c01007387 */ /* 0x0001e20000100a00 */
[----:B------:R1:W-:Y:S02]  /*30120*/  STL.64 [R1+0x638], R14 ;  /* 0x0006380e01007387 */ /* 0x0003e40000100a00 */
[----:B------:R-:W-:Y:S02]  /*30130*/  STL [R1+0x376c], R0 ;  /* 0x00376c0001007387 */ /* 0x000fe40000100800 */
[----:B------:R-:W-:Y:S01]  /*30140*/  STL [R1+0x3768], R2 ;  /* 0x0037680201007387 */ /* 0x000fe20000100800 */
[----:B------:R2:W-:Y:S01]  /*30150*/  STL.64 [R1+0x620], R4 ;  /* 0x0006200401007387 */ /* 0x0005e20000100a00 */
[----:B------:R3:W-:Y:S03]  /*30160*/  STL.64 [R1+0x628], R6 ;  /* 0x0006280601007387 */ /* 0x0007e60000100a00 */
[----:B0-----:R-:W4:Y:S01]  /*30170*/  LDL.LU.64 R12, [R1+0x610] ;  /* 0x00061000010c7983 */ /* 0x001f220000300a00 */
[----:B-1----:R-:W4:Y:S03]  /*30180*/  LDL.LU.64 R14, [R1+0x618] ;  /* 0x00061800010e7983 */ /* 0x002f260000300a00 */
[----:B--2---:R-:W2:Y:S01]  /*30190*/  LDL.LU.64 R4, [R1+0x600] ;  /* 0x0006000001047983 */ /* 0x004ea20000300a00 */
[----:B---3--:R-:W2:Y:S02]  /*301a0*/  LDL.LU.64 R6, [R1+0x608] ;  /* 0x0006080001067983 */ /* 0x008ea40000300a00 */
[----:B------:R-:W3:Y:S02]  /*301b0*/  LDL.LU.64 R16, [R1+0x5f0] ;  /* 0x0005f00001107983 */ /* 0x000ee40000300a00 */
[----:B------:R-:W3:Y:S01]  /*301c0*/  LDL.LU.64 R18, [R1+0x5f8] ;  /* 0x0005f80001127983 */ /* 0x000ee20000300a00 */
[----:B------:R-:W2:Y:S01]  /*301d0*/  LDL.LU.64 R8, [R1+0x5b0] ;  /* 0x0005b00001087983 */ /* 0x000ea20000300a00 */
[----:B------:R-:W2:Y:S03]  /*301e0*/  LDL.LU.64 R10, [R1+0x5b8] ;  /* 0x0005b800010a7983 */ /* 0x000ea60000300a00 */
[----:B--2---:R-:W-:Y:S01]  /*301f0*/  STL.64 [R1+0x37b0], R10 ;  /* 0x0037b00a01007387 */ /* 0x004fe20000100a00 */
[----:B------:R0:W-:Y:S03]  /*30200*/  STL.64 [R1+0x37a8], R8 ;  /* 0x0037a80801007387 */ /* 0x0001e60000100a00 */
[----:B0-----:R-:W2:Y:S01]  /*30210*/  LDL.LU.64 R8, [R1+0x5c0] ;  /* 0x0005c00001087983 */ /* 0x001ea20000300a00 */
[----:B------:R-:W2:Y:S01]  /*30220*/  LDL.LU.64 R10, [R1+0x5c8] ;  /* 0x0005c800010a7983 */ /* 0x000ea20000300a00 */
[----:B----4-:R-:W-:Y:S02]  /*30230*/  HMMA.16816.F32 R12, R20, R24, R12 ;  /* 0x00000018140c723c */ /* 0x010fe4000000180c */
[----:B--2---:R-:W-:Y:S01]  /*30240*/  STL.64 [R1+0x37c8], R10 ;  /* 0x0037c80a01007387 */ /* 0x004fe20000100a00 */
[----:B------:R0:W-:Y:S03]  /*30250*/  STL.64 [R1+0x37c0], R8 ;  /* 0x0037c00801007387 */ /* 0x0001e60000100a00 */
[----:B0-----:R-:W2:Y:S01]  /*30260*/  LDL.LU.64 R8, [R1+0x5d0] ;  /* 0x0005d00001087983 */ /* 0x001ea20000300a00 */
[----:B------:R-:W4:Y:S03]  /*30270*/  LDL.LU.64 R10, [R1+0x5d8] ;  /* 0x0005d800010a7983 */ /* 0x000f260000300a00 */
[----:B----4-:R-:W-:Y:S01]  /*30280*/  STL.64 [R1+0x37e0], R10 ;  /* 0x0037e00a01007387 */ /* 0x010fe20000100a00 */
[----:B--2---:R0:W-:Y:S03]  /*30290*/  STL.64 [R1+0x37d8], R8 ;  /* 0x0037d80801007387 */ /* 0x0041e60000100a00 */
[----:B0-----:R-:W2:Y:S01]  /*302a0*/  LDL.LU.64 R8, [R1+0x5e0] ;  /* 0x0005e00001087983 */ /* 0x001ea20000300a00 */
[----:B------:R-:W2:Y:S02]  /*302b0*/  LDL.LU.64 R10, [R1+0x5e8] ;  /* 0x0005e800010a7983 */ /* 0x000ea40000300a00 */
[----:B------:R-:W-:Y:S06]  /*302c0*/  STL [R1+0x3770], R28 ;  /* 0x0037701c01007387 */ /* 0x000fec0000100800 */
[----:B------:R0:W-:Y:S01]  /*302d0*/  STL.64 [R1+0x610], R12 ;  /* 0x0006100c01007387 */ /* 0x0001e20000100a00 */
[----:B------:R-:W-:Y:S04]  /*302e0*/  STL.64 [R1+0x618], R14 ;  /* 0x0006180e01007387 */ /* 0x000fe80000100a00 */
[----:B0-----:R-:W4:Y:S01]  /*302f0*/  LDL.LU.64 R12, [R1+0x3800] ;  /* 0x00380000010c7983 */ /* 0x001f220000300a00 */
[----:B------:R-:W-:-:S02]  /*30300*/  IMAD.MOV.U32 R2, RZ, RZ, R24 ;  /* 0x000000ffff027224 */ /* 0x000fc400078e0018 */
[----:B------:R-:W-:Y:S02]  /*30310*/  IMAD.MOV.U32 R3, RZ, RZ, R25 ;  /* 0x000000ffff037224 */ /* 0x000fe400078e0019 */
[----:B------:R-:W2:Y:S01]  /*30320*/  LDL.LU.64 R24, [R1+0x430] ;  /* 0x0004300001187983 */ /* 0x000ea20000300a00 */
[----:B------:R-:W2:Y:S01]  /*30330*/  LDL.LU.64 R26, [R1+0x438] ;  /* 0x00043800011a7983 */ /* 0x000ea20000300a00 */
[C---:B----4-:R-:W-:Y:S11]  /*30340*/  HMMA.16816.F32 R4, R20.reuse, R12, R4 ;  /* 0x0000000c1404723c */ /* 0x050ff60000001804 */
[----:B------:R-:W-:Y:S11]  /*30350*/  @!UPT UIADD3 URZ, URZ, URZ, URZ ;  /* 0x0000003f3f3ff290 */ /* 0x000ff6000fffe03f */
[----:B------:R-:W-:Y:S01]  /*30360*/  @!UPT UIADD3 URZ, URZ, URZ, URZ ;  /* 0x0000003f3f3ff290 */ /* 0x000fe2000fffe03f */
[----:B------:R0:W-:Y:S01]  /*30370*/  STL.64 [R1+0x600], R4 ;  /* 0x0006000401007387 */ /* 0x0001e20000100a00 */
[----:B------:R1:W-:Y:S03]  /*30380*/  STL.64 [R1+0x608], R6 ;  /* 0x0006080601007387 */ /* 0x0003e60000100a00 */
[----:B0-----:R-:W4:Y:S01]  /*30390*/  LDL.LU.64 R4, [R1+0x37f8] ;  /* 0x0037f80001047983 */ /* 0x001f220000300a00 */
[----:B-1----:R-:W-:Y:S02]  /*303a0*/  IMAD.MOV.U32 R7, RZ, RZ, R12 ;  /* 0x000000ffff077224 */ /* 0x002fe400078e000c */
[----:B------:R-:W-:Y:S02]  /*303b0*/  IMAD.MOV.U32 R6, RZ, RZ, R13 ;  /* 0x000000ffff067224 */ /* 0x000fe400078e000d */
[----:B------:R-:W3:Y:S02]  /*303c0*/  LDL.LU.64 R12, [R1+0x37f0] ;  /* 0x0037f000010c7983 */ /* 0x000ee40000300a00 */
[C---:B---3--:R-:W-:Y:S11]  /*303d0*/  HMMA.16816.F32 R16, R20.reuse, R12, R16 ;  /* 0x0000000c1410723c */ /* 0x048ff60000001810 */
[----:B------:R-:W-:Y:S11]  /*303e0*/  @!UPT UIADD3 URZ, URZ, URZ, URZ ;  /* 0x0000003f3f3ff290 */ /* 0x000ff6000fffe03f */
[----:B------:R-:W-:Y:S01]  /*303f0*/  @!UPT UIADD3 URZ, URZ, URZ, URZ ;  /* 0x0000003f3f3ff290 */ /* 0x000fe2000fffe03f */
[----:B------:R0:W-:Y:S01]  /*30400*/  STL.64 [R1+0x5f0], R16 ;  /* 0x0005f01001007387 */ /* 0x0001e20000100a00 */
[----:B------:R-:W-:Y:S02]  /*30410*/  STL.64 [R1+0x5f8], R18 ;  /* 0x0005f81201007387 */ /* 0x000fe40000100a00 */
[----:B0-----:R-:W-:Y:S02]  /*30420*/  IMAD.MOV.U32 R17, RZ, RZ, R12 ;  /* 0x000000ffff117224 */ /* 0x001fe400078e000c */
[----:B------:R-:W-:Y:S02]  /*30430*/  IMAD.MOV.U32 R16, RZ, RZ, R13 ;  /* 0x000000ffff107224 */ /* 0x000fe400078e000d */
[----:B------:R-:W2:Y:S02]  /*30440*/  LDL.LU.64 R12, [R1+0x37e8] ;  /* 0x0037e800010c7983 */ /* 0x000ea40000300a00 */
[C---:B--2---:R-:W-:Y:S02]  /*30450*/  HMMA.16816.F32 R12, R20.reuse, R12, R8 ;  /* 0x0000000c140c723c */ /* 0x044fe40000001808 */
[----:B------:R-:W2:Y:S01]  /*30460*/  LDL.LU.64 R10, [R1+0x37e0] ;  /* 0x0037e000010a7983 */ /* 0x000ea20000300a00 */
[----:B------:R-:W2:Y:S11]  /*30470*/  LDL.LU.64 R8, [R1+0x37d8] ;  /* 0x0037d80001087983 */ /* 0x000eb60000300a00 */
[----:B------:R-:W-:Y:S09]  /*30480*/  @!UPT UIADD3 URZ, URZ, URZ, URZ ;  /* 0x0000003f3f3ff290 */ /* 0x000ff2000fffe03f */
        /* <DEDUP_REMOVED lines=18> */
[----:B0-----:R-:W3:Y:S01]  /*305b0*/  LDL.LU.64 R14, [R1+0x37a0] ;  /* 0x0037a000010e7983 */ /* 0x001ee20000300a00 */
[----:B------:R-:W2:Y:S02]  /*305c0*/  LDL.LU.64 R12, [R1+0x3798] ;  /* 0x00379800010c7983 */ /* 0x000ea40000300a00 */
[C---:B--2---:R-:W-:Y:S11]  /*305d0*/  HMMA.16816.F32 R8, R20.reuse, R12, R8 ;  /* 0x0000000c1408723c */ /* 0x044ff60000001808 */
[----:B------:R-:W-:Y:S11]  /*305e0*/  @!UPT UIADD3 URZ, URZ, URZ, URZ ;  /* 0x0000003f3f3ff290 */ /* 0x000ff6000fffe03f */
[----:B------:R-:W-:Y:S01]  /*305f0*/  @!UPT UIADD3 URZ, URZ, URZ, URZ ;  /* 0x0000003f3f3ff290 */ /* 0x000fe2000fffe03f */
[----:B------:R-:W-:Y:S01]  /*30600*/  STL.64 [R1+0x5b0], R8 ;  /* 0x0005b00801007387 */ /* 0x000fe20000100a00 */
[----:B------:R0:W-:Y:S03]  /*30610*/  STL.64 [R1+0x5b8], R10 ;  /* 0x0005b80a01007387 */ /* 0x0001e60000100a00 */
[----:B0-----:R-:W2:Y:S01]  /*30620*/  LDL.LU.64 R10, [R1+0x3790] ;  /* 0x00379000010a7983 */ /* 0x001ea20000300a00 */
[----:B------:R-:W2:Y:S02]  /*30630*/  LDL.LU.64 R8, [R1+0x3788] ;  /* 0x0037880001087983 */ /* 0x000ea40000300a00 */
[----:B---3--:R0:W-:Y:S02]  /*30640*/  STL.64 [R1+0x36a8], R14 ;  /* 0x0036a80e01007387 */ /* 0x0081e40000100a00 */
[----:B0-----:R-:W3:Y:S01]  /*30650*/  LDL R15, [R1+0x1774] ;  /* 0x00177400010f7983 */ /* 0x001ee20000100800 */
[----:B------:R-:W-:Y:S01]  /*30660*/  STL.64 [R1+0x36a0], R12 ;  /* 0x0036a00c01007387 */ /* 0x000fe20000100a00 */
[C---:B--2---:R-:W-:Y:S11]  /*30670*/  HMMA.16816.F32 R24, R20.reuse, R8, R24 ;  /* 0x000000081418723c */ /* 0x044ff60000001818 */
[----:B------:R-:W-:Y:S11]  /*30680*/  @!UPT UIADD3 URZ, URZ, URZ, URZ ;  /* 0x0000003f3f3ff290 */ /* 0x000ff6000fffe03f */
[----:B------:R-:W-:Y:S01]  /*30690*/  @!UPT UIADD3 URZ, URZ, URZ, URZ ;  /* 0x0000003f3f3ff290 */ /* 0x000fe2000fffe03f */
[----:B------:R-:W-:Y:S01]  /*306a0*/  STL.64 [R1+0x5a0], R24 ;  /* 0x0005a01801007387 */ /* 0x000fe20000100a00 */
[----:B------:R0:W-:Y:S03]  /*306b0*/  STL.64 [R1+0x5a8], R26 ;  /* 0x0005a81a01007387 */ /* 0x0001e60000100a00 */
[----:B0-----:R-:W4:Y:S01]  /*306c0*/  LDL.LU.64 R26, [R1+0x3780] ;  /* 0x00378000011a7983 */ /* 0x001f220000300a00 */
[----:B------:R-:W4:Y:S02]  /*306d0*/  LDL.LU.64 R24, [R1+0x3778] ;  /* 0x0037780001187983 */ /* 0x000f240000300a00 */
[----:B------:R-:W-:Y:S02]  /*306e0*/  STL.64 [R1+0x3698], R10 ;  /* 0x0036980a01007387 */ /* 0x000fe40000100a00 */
[----:B------:R4:W-:Y:S02]  /*306f0*/  STL.64 [R1+0x3690], R8 ;  /* 0x0036900801007387 */ /* 0x0009e40000100a00 */
[----:B----4-:R-:W-:Y:S01]  /*30700*/  HMMA.16816.F32 R8, R20, R4, R24 ;  /* 0x000000041408723c */ /* 0x010fe20000001818 */
[----:B---3--:R-:W-:Y:S06]  /*30710*/  LDSM.16.MT88.4 R24, [R15+0x10080] ;  /* 0x010080000f18783b */ /* 0x008fec0000004200 */
[----:B------:R-:W-:-:S02]  /*30720*/  IMAD.MOV.U32 R20, RZ, RZ, R17 ;  /* 0x000000ffff147224 */ /* 0x000fc400078e0011 */
[----:B------:R-:W-:Y:S02]  /*30730*/  IMAD.MOV.U32 R21, RZ, RZ, R16 ;  /* 0x000000ffff157224 */ /* 0x000fe400078e0010 */
[----:B------:R-:W0:Y:S11]  /*30740*/  LDSM.16.MT88.4 R16, [R15+0x10000] ;  /* 0x010000000f10783b */ /* 0x000e360000004200 */
[----:B------:R-:W-:Y:S01]  /*30750*/  @!UPT UIADD3 URZ, URZ, URZ, URZ ;  /* 0x0000003f3f3ff290 */ /* 0x000fe2000fffe03f */
[----:B------:R-:W-:Y:S01]  /*30760*/  STL.64 [R1+0x1e0], R8 ;  /* 0x0001e00801007387 */ /* 0x000fe20000100a00 */
[----:B------:R-:W-:Y:S02]  /*30770*/  STL.64 [R1+0x1e8], R10 ;  /* 0x0001e80a01007387 */ /* 0x000fe40000100a00 */
[----:B------:R-:W-:Y:S02]  /*30780*/  STL.64 [R1+0x36e8], R20 ;  /* 0x0036e81401007387 */ /* 0x000fe40000100a00 */
[----:B------:R-:W2:Y:S02]  /*30790*/  LDL.LU.64 R12, [R1] ;  /* 0x00000000010c7983 */ /* 0x000ea40000300a00 */
[----:B--2---:R1:W-:Y:S02]  /*307a0*/  STL.64 [R1+0x36b0], R12 ;  /* 0x0036b00c01007387 */ /* 0x0043e40000100a00 */
[----:B-1----:R-:W-:Y:S02]  /*307b0*/  IMAD.MOV.U32 R12, RZ, RZ, R28 ;  /* 0x000000ffff0c7224 */ /* 0x002fe400078e001c */
[----:B------:R-:W-:Y:S01]  /*307c0*/  IMAD.MOV.U32 R13, RZ, RZ, R0 ;  /* 0x000000ffff0d7224 */ /* 0x000fe200078e0000 */
[----:B------:R-:W2:Y:S01]  /*307d0*/  LDL.LU R28, [R1+0x3770] ;  /* 0x00377000011c7983 */ /* 0x000ea20000300800 */
[----:B------:R-:W2:Y:S02]  /*307e0*/  LDL.LU R0, [R1+0x376c] ;  /* 0x00376c0001007983 */ /* 0x000ea40000300800 */
[----:B------:R-:W4:Y:S02]  /*307f0*/  LDL.64 R8, [R1+0x90] ;  /* 0x0000900001087983 */ /* 0x000f240000100a00 */
[----:B------:R-:W-:-:S02]  /*30800*/  IMAD.MOV.U32 R20, RZ, RZ, R7 ;  /* 0x000000ffff147224 */ /* 0x000fc400078e0007 */
[----:B------:R-:W-:Y:S01]  /*30810*/  IMAD.MOV.U32 R21, RZ, RZ, R6 ;  /* 0x000000ffff157224 */ /* 0x000fe200078e0006 */
[----:B----4-:R1:W-:Y:S04]  /*30820*/  STL.64 [R1+0x3750], R8 ;  /* 0x0037500801007387 */ /* 0x0103e80000100a00 */
[----:B-1----:R-:W0:Y:S01]  /*30830*/  LDL.LU.64 R8, [R1+0xc0] ;  /* 0x0000c00001087983 */ /* 0x002e220000300a00 */
[----:B------:R1:W-:Y:S03]  /*30840*/  STL.64 [R1+0x3700], R20 ;  /* 0x0037001401007387 */ /* 0x0003e60000100a00 */
[----:B-1----:R-:W0:Y:S01]  /*30850*/  LDL.LU.64 R20, [R1+0x420] ;  /* 0x0004200001147983 */ /* 0x002e220000300a00 */
[----:B------:R-:W0:Y:S02]  /*30860*/  LDL.LU.64 R22, [R1+0x428] ;  /* 0x0004280001167983 */ /* 0x000e240000300a00 */
[----:B------:R1:W-:Y:S02]  /*30870*/  STL.64 [R1+0x36c8], R12 ;  /* 0x0036c80c01007387 */ /* 0x0003e40000100a00 */
[----:B-1----:R-:W4:Y:S04]  /*30880*/  LDL.LU.64 R12, [R1+0x20] ;  /* 0x00002000010c7983 */ /* 0x002f280000300a00 */
[----:B----4-:R0:W-:Y:S02]  /*30890*/  STL.64 [R1+0x36e0], R12 ;  /* 0x0036e00c01007387 */ /* 0x0101e40000100a00 */
[----:B0-----:R-:W-:Y:S02]  /*308a0*/  HMMA.16816.F32 R12, R16, R8, R20 ;  /* 0x00000008100c723c */ /* 0x001fe40000001814 */
[----:B------:R-:W-:Y:S01]  /*308b0*/  STL [R1+0x367c], R26 ;  /* 0x00367c1a01007387 */ /* 0x000fe20000100800 */
[----:B------:R-:W-:Y:S02]  /*308c0*/  STL [R1+0x3678], R27 ;  /* 0x0036781b01007387 */ /* 0x000fe40000100800 */
[----:B------:R0:W-:Y:S02]  /*308d0*/  STL.64 [R1+0x3758], R24 ;  /* 0x0037581801007387 */ /* 0x0001e40000100a00 */
[----:B------:R-:W-:Y:S11]  /*308e0*/  IMAD.MOV.U32 R20, RZ, RZ, R2 ;  /* 0x000000ffff147224 */ /* 0x000ff600078e0002 */
[----:B------:R-:W-:Y:S05]  /*308f0*/  @!UPT UIADD3 URZ, URZ, URZ, URZ ;  /* 0x0000003f3f3ff290 */ /* 0x000fea000fffe03f */
[----:B------:R1:W-:Y:S01]  /*30900*/  STL.64 [R1+0x430], R12 ;  /* 0x0004300c01007387 */ /* 0x0003e20000100a00 */
[----:B------:R4:W-:Y:S02]  /*30910*/  STL.64 [R1+0x438], R14 ;  /* 0x0004380e01007387 */ /* 0x0009e40000100a00 */
[----:B0-----:R-:W3:Y:S02]  /*30920*/  LDL.LU.64 R24, [R1+0x410] ;  /* 0x0004100001187983 */ /* 0x001ee40000300a00 */
[----:B------:R-:W3:Y:S01]  /*30930*/  LDL.LU.64 R26, [R1+0x418] ;  /* 0x00041800011a7983 */ /* 0x000ee20000300a00 */
[----:B------:R-:W3:Y:S01]  /*30940*/  LDL.LU R2, [R1+0x3768] ;  /* 0x0037680001027983 */ /* 0x000ee20000300800 */
[----:B------:R-:W-:Y:S02]  /*30950*/  IMAD.MOV.U32 R21, RZ, RZ, R3 ;  /* 0x000000ffff157224 */ /* 0x000fe400078e0003 */
[----:B------:R-:W-:Y:S02]  /*30960*/  IMAD.MOV.U32 R7, RZ, RZ, R8 ;  /* 0x000000ffff077224 */ /* 0x000fe400078e0008 */
[----:B------:R-:W-:Y:S01]  /*30970*/  IMAD.MOV.U32 R6, RZ, RZ, R9 ;  /* 0x000000ffff067224 */ /* 0x000fe200078e0009 */
[----:B------:R-:W3:Y:S01]  /*30980*/  LDL.LU R3, [R1+0x3764] ;  /* 0x0037640001037983 */ /* 0x000ee20000300800 */
[----:B------:R-:W3:Y:S02]  /*30990*/  LDL.LU.64 R8, [R1+0x400] ;  /* 0x0004000001087983 */ /* 0x000ee40000300a00 */
[----:B------:R-:W3:Y:S01]  /*309a0*/  LDL.LU.64 R10, [R1+0x408] ;  /* 0x00040800010a7983 */ /* 0x000ee20000300a00 */
[----:B-1----:R-:W3:Y:S01]  /*309b0*/  LDL.LU.64 R12, [R1+0x3f0] ;  /* 0x0003f000010c7983 */ /* 0x002ee20000300a00 */
[----:B----4-:R-:W4:Y:S02]  /*309c0*/  LDL.LU.64 R14, [R1+0x3f8] ;  /* 0x0003f800010e7983 */ /* 0x010f240000300a00 */
[----:B------:R0:W-:Y:S02]  /*309d0*/  STL.64 [R1+0x3718], R20 ;  /* 0x0037181401007387 */ /* 0x0001e40000100a00 */
[----:B0-----:R-:W4:Y:S01]  /*309e0*/  LDL.LU.64 R20, [R1+0xa0] ;  /* 0x0000a00001147983 */ /* 0x001f220000300a00 */
[----:B------:R-:W-:Y:S02]  /*309f0*/  STL.64 [R1+0x3688], R6 ;  /* 0x0036880601007387 */ /* 0x000fe40000100a00 */
[----:B------:R2:W-:Y:S02]  /*30a00*/  STL.64 [R1+0x3680], R4 ;  /* 0x0036800401007387 */ /* 0x0005e40000100a00 */
[----:B--2---:R-:W-:-:S02]  /*30a10*/  IMAD.MOV.U32 R4, RZ, RZ, R28 ;  /* 0x000000ffff047224 */ /* 0x004fc400078e001c */
[----:B------:R-:W-:Y:S01]  /*30a20*/  IMAD.MOV.U32 R5, RZ, RZ, R29 ;  /* 0x000000ffff057224 */ /* 0x000fe200078e001d */
[----:B------:R-:W2:Y:S04]  /*30a30*/  LDL.LU R28, [R1+0x3760] ;  /* 0x00376000011c7983 */ /* 0x000ea80000300800 */
[----:B------:R0:W-:Y:S02]  /*30a40*/  STL.64 [R1+0x3720], R4 ;  /* 0x0037200401007387 */ /* 0x0001e40000100a00 */
[----:B0-----:R-:W-:Y:S02]  /*30a50*/  IMAD.MOV.U32 R5, RZ, RZ, R0 ;  /* 0x000000ffff057224 */ /* 0x001fe400078e0000 */
[----:B---3--:R-:W-:-:S05]  /*30a60*/  IMAD.MOV.U32 R4, RZ, RZ, R2 ;  /* 0x000000ffff047224 */ /* 0x008fca00078e0002 */
[----:B------:R0:W-:Y:S04]  /*30a70*/  STL.64 [R1+0x3738], R4 ;  /* 0x0037380401007387 */ /* 0x0001e80000100a00 */
[----:B0-----:R-:W3:Y:S01]  /*30a80*/  LDL.LU.64 R4, [R1+0xb0] ;  /* 0x0000b00001047983 */ /* 0x001ee20000300a00 */
[C---:B----4-:R-:W-:Y:S08]  /*30a90*/  HMMA.16816.F32 R8, R16.reuse, R20, R8 ;  /* 0x000000141008723c */ /* 0x050ff00000001808 */
[----:B---3--:R-:W-:Y:S11]  /*30aa0*/  HMMA.16816.F32 R24, R16, R4, R24 ;  /* 0x000000041018723c */ /* 0x008ff60000001818 */
[----:B------:R-:W-:Y:S11]  /*30ab0*/  @!UPT UIADD3 URZ, URZ, URZ, URZ ;  /* 0x0000003f3f3ff290 */ /* 0x000ff6000fffe03f */
[----:B------:R-:W-:Y:S01]  /*30ac0*/  @!UPT UIADD3 URZ, URZ, URZ, URZ ;  /* 0x0000003f3f3ff290 */ /* 0x000fe2000fffe03f */
[----:B------:R0:W-:Y:S01]  /*30ad0*/  STL.64 [R1+0x420], R24 ;  /* 0x0004201801007387 */ /* 0x0001e20000100a00 */
[----:B------:R-:W-:Y:S03]  /*30ae0*/  STL.64 [R1+0x428], R26 ;  /* 0x0004281a01007387 */ /* 0x000fe60000100a00 */
[----:B0-----:R-:W3:Y:S01]  /*30af0*/  LDL.LU.64 R24, [R1+0x3758] ;  /* 0x0037580001187983 */ /* 0x001ee20000300a00 */
[----:B------:R0:W-:Y:S02]  /*30b00*/  STL.64 [R1+0x410], R8 ;  /* 0x0004100801007387 */ /* 0x0001e40000100a00 */
[----:B------:R-:W-:Y:S01]  /*30b10*/  STL.64 [R1+0x418], R10 ;  /* 0x0004180a01007387 */ /* 0x000fe20000100a00 */
[----:B0-----:R-:W4:Y:S01]  /*30b20*/  LDL.LU.64 R8, [R1+0x3750] ;  /* 0x0037500001087983 */ /* 0x001f220000300a00 */
[----:B------:R-:W-:Y:S02]  /*30b30*/  IMAD.MOV.U32 R26, RZ, RZ, R20 ;  /* 0x000000ffff1a7224 */ /* 0x000fe400078e0014 */
[----:B------:R-:W-:-:S05]  /*30b40*/  IMAD.MOV.U32 R27, RZ, RZ, R21 ;  /* 0x000000ffff1b7224 */ /* 0x000fca00078e0015 */
[----:B------:R-:W-:Y:S01]  /*30b50*/  STL.64 [R1+0x36c0], R26 ;  /* 0x0036c01a01007387 */ /* 0x000fe20000100a00 */
[----:B----4-:R-:W-:Y:S03]  /*30b60*/  HMMA.16816.F32 R12, R16, R8, R12 ;  /* 0x00000008100c723c */ /* 0x010fe6000000180c */
[----:B---3--:R-:W-:Y:S01]  /*30b70*/  STL.64 [R1+0x36b8], R24 ;  /* 0x0036b81801007387 */ /* 0x008fe20000100a00 */
[----:B------:R-:W3:Y:S11]  /*30b80*/  LDL.LU.64 R20, [R1+0x3c0] ;  /* 0x0003c00001147983 */ /* 0x000ef60000300a00 */
[----:B------:R-:W-:Y:S08]  /*30b90*/  @!UPT UIADD3 URZ, URZ, URZ, URZ ;  /* 0x0000003f3f3ff290 */ /* 0x000ff0000fffe03f */
[----:B------:R-:W-:Y:S01]  /*30ba0*/  STL.64 [R1+0x400], R12 ;  /* 0x0004000c01007387 */ /* 0x000fe20000100a00 */
[----:B------:R-:W-:Y:S02]  /*30bb0*/  STL.64 [R1+0x408], R14 ;  /* 0x0004080e01007387 */ /* 0x000fe40000100a00 */
[----:B------:R-:W4:Y:S02]  /*30bc0*/  LDL.LU.64 R22, [R1+0x3c8] ;  /* 0x0003c80001167983 */ /* 0x000f240000300a00 */
        /* <DEDUP_REMOVED lines=8> */
[----:B------:R-:W4:Y:S02]  /*30c50*/  LDL.LU.64 R12, [R1+0x390] ;  /* 0x00039000010c7983 */ /* 0x000f240000300a00 */
[----:B------:R-:W2:Y:S02]  /*30c60*/  LDL.LU.64 R14, [R1+0x398] ;  /* 0x00039800010e7983 */ /* 0x000ea40000300a00 */
[----:B--2---:R-:W-:Y:S01]  /*30c70*/  STL.64 [R1+0x36f8], R14 ;  /* 0x0036f80e01007387 */ /* 0x004fe20000100a00 */
[----:B----4-:R0:W-:Y:S03]  /*30c80*/  STL.64 [R1+0x36f0], R12 ;  /* 0x0036f00c01007387 */ /* 0x0101e60000100a00 */
[----:B0-----:R-:W2:Y:S01]  /*30c90*/  LDL.LU.64 R12, [R1+0x3a0] ;  /* 0x0003a000010c7983 */ /* 0x001ea20000300a00 */
[----:B------:R-:W4:Y:S02]  /*30ca0*/  LDL.LU.64 R14, [R1+0x3a8] ;  /* 0x0003a800010e7983 */ /* 0x000f240000300a00 */
[----:B------:R-:W-:-:S02]  /*30cb0*/  IMAD.MOV.U32 R2, RZ, RZ, R4 ;  /* 0x000000ffff027224 */ /* 0x000fc400078e0004 */
[----:B------:R-:W-:Y:S02]  /*30cc0*/  IMAD.MOV.U32 R0, RZ, RZ, R5 ;  /* 0x000000ffff007224 */ /* 0x000fe400078e0005 */
[----:B------:R-:W-:Y:S02]  /*30cd0*/  IMAD.MOV.U32 R4, RZ, RZ, R28 ;  /* 0x000000ffff047224 */ /* 0x000fe400078e001c */
[----:B------:R-:W-:Y:S01]  /*30ce0*/  IMAD.MOV.U32 R5, RZ, RZ, R3 ;  /* 0x000000ffff057224 */ /* 0x000fe200078e0003 */
[----:B----4-:R-:W-:Y:S01]  /*30cf0*/  STL.64 [R1+0x3710], R14 ;  /* 0x0037100e01007387 */ /* 0x010fe20000100a00 */
[----:B--2---:R0:W-:Y:S03]  /*30d00*/  STL.64 [R1+0x3708], R12 ;  /* 0x0037080c01007387 */ /* 0x0041e60000100a00 */
[----:B0-----:R-:W2:Y:S01]  /*30d10*/  LDL.LU.64 R12, [R1+0x3b0] ;  /* 0x0003b000010c7983 */ /* 0x001ea20000300a00 */
[----:B------:R-:W2:Y:S02]  /*30d20*/  LDL.LU.64 R14, [R1+0x3b8] ;  /* 0x0003b800010e7983 */ /* 0x000ea40000300a00 */
[----:B------:R-:W4:Y:S02]  /*30d30*/  LDL.LU.64 R24, [R1+0x370] ;  /* 0x0003700001187983 */ /* 0x000f240000300a00 */
[----:B------:R-:W2:Y:S01]  /*30d40*/  LDL.LU.64 R26, [R1+0x378] ;  /* 0x00037800011a7983 */ /* 0x000ea20000300a00 */
[C---:B---3--:R-:W-:Y:S01]  /*30d50*/  HMMA.16816.F32 R4, R16.reuse, R4, R20 ;  /* 0x000000041004723c */ /* 0x048fe20000001814 */
[----:B------:R-:W-:Y:S01]  /*30d60*/  IMAD.MOV.U32 R28, RZ, RZ, R9 ;  /* 0x000000ffff1c7224 */ /* 0x000fe200078e0009 */
[----:B--2---:R-:W-:Y:S01]  /*30d70*/  STL.64 [R1+0x36d8], R26 ;  /* 0x0036d81a01007387 */ /* 0x004fe20000100a00 */
[----:B----4-:R0:W-:Y:S03]  /*30d80*/  STL.64 [R1+0x36d0], R24 ;  /* 0x0036d01801007387 */ /* 0x0101e60000100a00 */
[----:B0-----:R-:W2:Y:S01]  /*30d90*/  LDL.LU.64 R24, [R1+0x380] ;  /* 0x0003800001187983 */ /* 0x001ea20000300a00 */
[----:B------:R-:W2:Y:S02]  /*30da0*/  LDL.LU.64 R26, [R1+0x388] ;  /* 0x00038800011a7983 */ /* 0x000ea40000300a00 */
[----:B------:R-:W3:Y:S02]  /*30db0*/  LDL.LU.64 R8, [R1+0x350] ;  /* 0x0003500001087983 */ /* 0x000ee40000300a00 */
[----:B------:R-:W3:Y:S01]  /*30dc0*/  LDL.LU.64 R10, [R1+0x358] ;  /* 0x00035800010a7983 */ /* 0x000ee20000300a00 */
[----:B------:R-:W4:Y:S01]  /*30dd0*/  LDL.LU.64 R22, [R1+0x3748] ;  /* 0x0037480001167983 */ /* 0x000f220000300a00 */
[----:B------:R-:W4:Y:S10]  /*30de0*/  LDL.LU.64 R20, [R1+0x3740] ;  /* 0x0037400001147983 */ /* 0x000f340000300a00 */
[----:B------:R0:W-:Y:S02]  /*30df0*/  STL.64 [R1+0x3f0], R4 ;  /* 0x0003f00401007387 */ /* 0x0001e40000100a00 */
[----:B------:R4:W-:Y:S01]  /*30e00*/  STL.64 [R1+0x3f8], R6 ;  /* 0x0003f80601007387 */ /* 0x0009e20000100a00 */
        /* <DEDUP_REMOVED lines=9> */
[----:B------:R-:W4:Y:S11]  /*30ea0*/  LDL.LU.64 R20, [R1+0x3718] ;  /* 0x0037180001147983 */ /* 0x000f360000300a00 */
[----:B------:R-:W-:Y:S10]  /*30eb0*/  @!UPT UIADD3 URZ, URZ, URZ, URZ ;  /* 0x0000003f3f3ff290 */ /* 0x000ff4000fffe03f */
[----:B------:R0:W-:Y:S01]  /*30ec0*/  STL.64 [R1+0x3d0], R4 ;  /* 0x0003d00401007387 */ /* 0x0001e20000100a00 */
[----:B------:R1:W-:Y:S03]  /*30ed0*/  STL.64 [R1+0x3d8], R6 ;  /* 0x0003d80601007387 */ /* 0x0003e60000100a00 */
[----:B0-----:R-:W2:Y:S01]  /*30ee0*/  LDL.LU.64 R4, [R1+0x1d0] ;  /* 0x0001d00001047983 */ /* 0x001ea20000300a00 */
[----:B-1----:R-:W2:Y:S01]  /*30ef0*/  LDL.LU.64 R6, [R1+0x1d8] ;  /* 0x0001d80001067983 */ /* 0x002ea20000300a00 */
        /* <DEDUP_REMOVED lines=18> */
[----:B------:R-:W-:Y:S03]  /*31020*/  STL.64 [R1+0x3a8], R14 ;  /* 0x0003a80e01007387 */ /* 0x000fe60000100a00 */
[----:B0-----:R-:W2:Y:S01]  /*31030*/  LDL.LU.64 R12, [R1+0x36e0] ;  /* 0x0036e000010c7983 */ /* 0x001ea20000300a00 */
[----:B------:R0:W-:Y:S03]  /*31040*/  STL.64 [R1+0x3610], R20 ;  /* 0x0036101401007387 */ /* 0x0001e60000100a00 */
[----:B0-----:R-:W4:Y:S01]  /*31050*/  LDL.LU.64 R20, [R1+0x360] ;  /* 0x0003600001147983 */ /* 0x001f220000300a00 */
[----:B------:R-:W4:Y:S01]  /*31060*/  LDL.LU.64 R22, [R1+0x368] ;  /* 0x0003680001167983 */ /* 0x000f220000300a00 */
        /* <DEDUP_REMOVED lines=15> */
[----:B0-----:R-:W4:Y:S02]  /*31160*/  LDL.LU.64 R12, [R1+0x36b0] ;  /* 0x0036b000010c7983 */ /* 0x001f240000300a00 */
[C---:B----4-:R-:W-:Y:S11]  /*31170*/  HMMA.16816.F32 R20, R16.reuse, R12, R20 ;  /* 0x0000000c1014723c */ /* 0x050ff60000001814 */
[----:B------:R-:W-:Y:S11]  /*31180*/  @!UPT UIADD3 URZ, URZ, URZ, URZ ;  /* 0x0000003f3f3ff290 */ /* 0x000ff6000fffe03f */
[----:B------:R-:W-:Y:S01]  /*31190*/  @!UPT UIADD3 URZ, URZ, URZ, URZ ;  /* 0x0000003f3f3ff290 */ /* 0x000fe2000fffe03f */
[----:B------:R-:W-:Y:S01]  /*311a0*/  STL.64 [R1+0x370], R20 ;  /* 0x0003701401007387 */ /* 0x000fe20000100a00 */
[----:B------:R0:W-:Y:S02]  /*311b0*/  STL.64 [R1+0x378], R22 ;  /* 0x0003781601007387 */ /* 0x0001e40000100a00 */
[----:B-1----:R-:W4:Y:S02]  /*311c0*/  LDL.LU.64 R14, [R1+0x36a8] ;  /* 0x0036a800010e7983 */ /* 0x002f240000300a00 */
[----:B0-----:R-:W-:Y:S02]  /*311d0*/  IMAD.MOV.U32 R23, RZ, RZ, R12 ;  /* 0x000000ffff177224 */ /* 0x001fe400078e000c */
[----:B------:R-:W-:Y:S02]  /*311e0*/  IMAD.MOV.U32 R22, RZ, RZ, R13 ;  /* 0x000000ffff167224 */ /* 0x000fe400078e000d */
[----:B------:R-:W3:Y:S02]  /*311f0*/  LDL.LU.64 R12, [R1+0x36a0] ;  /* 0x0036a000010c7983 */ /* 0x000ee40000300a00 */
[C---:B---3--:R-:W-:Y:S11]  /*31200*/  HMMA.16816.F32 R8, R16.reuse, R12, R8 ;  /* 0x0000000c1008723c */ /* 0x048ff60000001808 */
[----:B------:R-:W-:Y:S11]  /*31210*/  @!UPT UIADD3 URZ, URZ, URZ, URZ ;  /* 0x0000003f3f3ff290 */ /* 0x000ff6000fffe03f */
[----:B------:R-:W-:Y:S01]  /*31220*/  @!UPT UIADD3 URZ, URZ, URZ, URZ ;  /* 0x0000003f3f3ff290 */ /* 0x000fe2000fffe03f */
[----:B------:R-:W-:Y:S01]  /*31230*/  STL.64 [R1+0x360], R8 ;  /* 0x0003600801007387 */ /* 0x000fe20000100a00 */
[----:B------:R0:W-:Y:S03]  /*31240*/  STL.64 [R1+0x368], R10 ;  /* 0x0003680a01007387 */ /* 0x0001e60000100a00 */
[----:B0-----:R-:W3:Y:S01]  /*31250*/  LDL.LU.64 R10, [R1+0x3698] ;  /* 0x00369800010a7983 */ /* 0x001ee20000300a00 */
[----:B------:R-:W2:Y:S02]  /*31260*/  LDL.LU.64 R8, [R1+0x3690] ;  /* 0x0036900001087983 */ /* 0x000ea40000300a00 */
[----:B----4-:R-:W-:Y:S02]  /*31270*/  STL.64 [R1+0x35c0], R14 ;  /* 0x0035c00e01007387 */ /* 0x010fe40000100a00 */
[----:B------:R0:W-:Y:S02]  /*31280*/  STL.64 [R1+0x35b8], R12 ;  /* 0x0035b80c01007387 */ /* 0x0001e40000100a00 */
[----:B0-----:R-:W4:Y:S01]  /*31290*/  LDL.LU.64 R12, [R1+0x1a0] ;  /* 0x0001a000010c7983 */ /* 0x001f220000300a00 */
[----:B------:R-:W4:Y:S01]  /*312a0*/  LDL.LU.64 R14, [R1+0x1a8] ;  /* 0x0001a800010e7983 */ /* 0x000f220000300a00 */
[----:B--2---:R-:W-:Y:S11]  /*312b0*/  HMMA.16816.F32 R4, R16, R8, R4 ;  /* 0x000000081004723c */ /* 0x004ff60000001804 */
[----:B------:R-:W-:Y:S11]  /*312c0*/  @!UPT UIADD3 URZ, URZ, URZ, URZ ;  /* 0x0000003f3f3ff290 */ /* 0x000ff6000fffe03f */
[----:B------:R-:W-:Y:S01]  /*312d0*/  @!UPT UIADD3 URZ, URZ, URZ, URZ ;  /* 0x0000003f3f3ff290 */ /* 0x000fe2000fffe03f */
[----:B------:R-:W-:Y:S01]  /*312e0*/  STL.64 [R1+0x350], R4 ;  /* 0x0003500401007387 */ /* 0x000fe20000100a00 */
[----:B------:R0:W-:Y:S03]  /*312f0*/  STL.64 [R1+0x358], R6 ;  /* 0x0003580601007387 */ /* 0x0001e60000100a00 */
[----:B0-----:R-:W2:Y:S01]  /*31300*/  LDL.LU.64 R6, [R1+0x3688] ;  /* 0x0036880001067983 */ /* 0x001ea20000300a00 */
[----:B------:R-:W4:Y:S02]  /*31310*/  LDL.LU.64 R4, [R1+0x3680] ;  /* 0x0036800001047983 */ /* 0x000f240000300a00 */
[----:B---3--:R-:W-:Y:S02]  /*31320*/  STL.64 [R1+0x35b0], R10 ;  /* 0x0035b00a01007387 */ /* 0x008fe40000100a00 */
[----:B------:R0:W-:Y:S02]  /*31330*/  STL.64 [R1+0x35a8], R8 ;  /* 0x0035a80801007387 */ /* 0x0001e40000100a00 */
[----:B0-----:R-:W-:-:S02]  /*31340*/  IMAD.MOV.U32 R8, RZ, RZ, R26 ;  /* 0x000000ffff087224 */ /* 0x001fc400078e001a */
[----:B------:R-:W-:Y:S01]  /*31350*/  IMAD.MOV.U32 R9, RZ, RZ, R27 ;  /* 0x000000ffff097224 */ /* 0x000fe200078e001b */
[----:B------:R-:W3:Y:S01]  /*31360*/  LDL.LU R26, [R1+0x367c] ;  /* 0x00367c00011a7983 */ /* 0x000ee20000300800 */
[----:B------:R-:W3:Y:S03]  /*31370*/  LDL.LU R27, [R1+0x3678] ;  /* 0x00367800011b7983 */ /* 0x000ee60000300800 */
[----:B------:R0:W-:Y:S04]  /*31380*/  STL.64 [R1+0x3648], R8 ;  /* 0x0036480801007387 */ /* 0x0001e80000100a00 */
[----:B0-----:R-:W2:Y:S01]  /*31390*/  LDL.LU.64 R8, [R1+0x8e0] ;  /* 0x0008e00001087983 */ /* 0x001ea20000300a00 */
[----:B------:R-:W2:Y:S01]  /*313a0*/  LDL.LU.64 R10, [R1+0x8e8] ;  /* 0x0008e800010a7983 */ /* 0x000ea20000300a00 */
[----:B----4-:R-:W-:Y:S11]  /*313b0*/  HMMA.16816.F32 R12, R16, R4, R12 ;  /* 0x00000004100c723c */ /* 0x010ff6000000180c */
[----:B------:R-:W-:Y:S11]  /*313c0*/  @!UPT UIADD3 URZ, URZ, URZ, URZ ;  /* 0x0000003f3f3ff290 */ /* 0x000ff6000fffe03f */
[----:B------:R-:W-:Y:S01]  /*313d0*/  @!UPT UIADD3 URZ, URZ, URZ, URZ ;  /* 0x0000003f3f3ff290 */ /* 0x000fe2000fffe03f */
[----:B------:R-:W-:Y:S01]  /*313e0*/  STL.64 [R1+0x1d0], R12 ;  /* 0x0001d00c01007387 */ /* 0x000fe20000100a00 */
[----:B------:R-:W-:Y:S03]  /*313f0*/  STL.64 [R1+0x1d8], R14 ;  /* 0x0001d80e01007387 */ /* 0x000fe60000100a00 */
[----:B--2---:R-:W-:Y:S01]  /*31400*/  STL.64 [R1+0x3658], R10 ;  /* 0x0036580a01007387 */ /* 0x004fe20000100a00 */
[----:B------:R0:W-:Y:S02]  /*31410*/  STL.64 [R1+0x3650], R8 ;  /* 0x0036500801007387 */ /* 0x0001e40000100a00 */
[----:B0-----:R-:W-:Y:S02]  /*31420*/  IMAD.MOV.U32 R8, RZ, RZ, R7 ;  /* 0x000000ffff087224 */ /* 0x001fe400078e0007 */
[----:B------:R-:W-:Y:S01]  /*31430*/  IMAD.MOV.U32 R9, RZ, RZ, R6 ;  /* 0x000000ffff097224 */ /* 0x000fe200078e0006 */
[----:B------:R-:W2:Y:S01]  /*31440*/  LDL.LU R7, [R1+0x3674] ;  /* 0x0036740001077983 */ /* 0x000ea20000300800 */
[----:B------:R-:W2:Y:S02]  /*31450*/  LDL.LU R6, [R1+0x3670] ;  /* 0x0036700001067983 */ /* 0x000ea40000300800 */
[----:B------:R-:W4:Y:S02]  /*31460*/  LDL.LU.64 R16, [R1+0x8d0] ;  /* 0x0008d00001107983 */ /* 0x000f240000300a00 */
[----:B------:R-:W2:Y:S02]  /*31470*/  LDL.LU.64 R18, [R1+0x8d8] ;  /* 0x0008d80001127983 */ /* 0x000ea40000300a00 */
[----:B--2---:R-:W-:Y:S01]  /*31480*/  STL.64 [R1+0x3668], R18 ;  /* 0x0036681201007387 */ /* 0x004fe20000100a00 */
[----:B----4-:R0:W-:Y:S03]  /*31490*/  STL.64 [R1+0x3660], R16 ;  /* 0x0036601001007387 */ /* 0x0101e60000100a00 */
[----:B0-----:R-:W3:Y:S01]  /*314a0*/  LDL.LU.64 R16, [R1+0x8f0] ;  /* 0x0008f00001107983 */ /* 0x001ee20000300a00 */
[----:B------:R-:W3:Y:S02]  /*314b0*/  LDL.LU.64 R18, [R1+0x8f8] ;  /* 0x0008f80001127983 */ /* 0x000ee40000300a00 */
[----:B------:R-:W2:Y:S02]  /*314c0*/  LDL.LU R20, [R1+0x80] ;  /* 0x0000800001147983 */ /* 0x000ea40000300800 */
[----:B------:R-:W2:Y:S01]  /*314d0*/  LDL.LU R21, [R1+0x84] ;  /* 0x0000840001157983 */ /* 0x000ea20000300800 */
[----:B------:R-:W4:Y:S01]  /*314e0*/  LDL.LU R12, [R1+0x90] ;  /* 0x00009000010c7983 */ /* 0x000f220000300800 */
[----:B------:R-:W-:Y:S02]  /*314f0*/  STL.64 [R1+0x35a0], R6 ;  /* 0x0035a00601007387 */ /* 0x000fe40000100a00 */
[----:B------:R0:W-:Y:S02]  /*31500*/  STL.64 [R1+0x3598], R4 ;  /* 0x0035980401007387 */ /* 0x0001e40000100a00 */
[----:B------:R-:W-:-:S02]  /*31510*/  IMAD.MOV.U32 R13, RZ, RZ, R28 ;  /* 0x000000ffff0d7224 */ /* 0x000fc400078e001c */
[----:B0-----:R-:W-:Y:S02]  /*31520*/  IMAD.MOV.U32 R4, RZ, RZ, R2 ;  /* 0x000000ffff047224 */ /* 0x001fe400078e0002 */
[----:B------:R-:W-:Y:S01]  /*31530*/  IMAD.MOV.U32 R5, RZ, RZ, R0 ;  /* 0x000000ffff057224 */ /* 0x000fe200078e0000 */
[C---:B---3--:R-:W-:Y:S01]  /*31540*/  HMMA.16816.F32 R8, R24.reuse, R8, R16 ;  /* 0x000000081808723c */ /* 0x048fe20000001810 */
[----:B------:R-:W3:Y:S01]  /*31550*/  LDL.LU.64 R18, [R1+0x3668] ;  /* 0x0036680001127983 */ /* 0x000ee20000300a00 */
[----:B------:R-:W3:Y:S11]  /*31560*/  LDL.LU.64 R16, [R1+0x3660] ;  /* 0x0036600001107983 */ /* 0x000ef60000300a00 */
[----:B------:R-:W-:Y:S10]  /*31570*/  @!UPT UIADD3 URZ, URZ, URZ, URZ ;  /* 0x0000003f3f3ff290 */ /* 0x000ff4000fffe03f */
[----:B------:R0:W-:Y:S01]  /*31580*/  STL [R1+0x1c0], R8 ;  /* 0x0001c00801007387 */ /* 0x0001e20000100800 */
[----:B------:R-:W-:Y:S02]  /*31590*/  IMAD.MOV.U32 R2, RZ, RZ, R10 ;  /* 0x000000ffff027224 */ /* 0x000fe400078e000a */
[----:B------:R-:W-:Y:S02]  /*315a0*/  IMAD.MOV.U32 R0, RZ, RZ, R11 ;  /* 0x000000ffff007224 */ /* 0x000fe400078e000b */
[----:B------:R-:W-:Y:S01]  /*315b0*/  IMAD.MOV.U32 R28, RZ, RZ, R9 ;  /* 0x000000ffff1c7224 */ /* 0x000fe200078e0009 */
[----:B------:R-:W2:Y:S04]  /*315c0*/  LDL.LU.64 R10, [R1+0x3658] ;  /* 0x00365800010a7983 */ /* 0x000ea80000300a00 */
[----:B0-----:R-:W2:Y:S01]  /*315d0*/  LDL.LU.64 R8, [R1+0x3650] ;  /* 0x0036500001087983 */ /* 0x001ea20000300a00 */
[----:B------:R-:W-:Y:S02]  /*315e0*/  STL [R1+0x2d40], R0 ;  /* 0x002d400001007387 */ /* 0x000fe40000100800 */
[----:B------:R-:W-:Y:S02]  /*315f0*/  STL [R1+0x2d3c], R2 ;  /* 0x002d3c0201007387 */ /* 0x000fe40000100800 */
[----:B------:R-:W-:Y:S01]  /*31600*/  STL [R1+0x2d38], R28 ;  /* 0x002d381c01007387 */ /* 0x000fe20000100800 */
[C---:B--2---:R-:W-:Y:S01]  /*31610*/  HMMA.16816.F32 R4, R24.reuse, R4, R8 ;  /* 0x000000041804723c */ /* 0x044fe20000001808 */
[----:B------:R-:W3:Y:S11]  /*31620*/  LDL.LU.64 R8, [R1+0x3648] ;  /* 0x0036480001087983 */ /* 0x000ef60000300a00 */
[----:B------:R-:W-:Y:S11]  /*31630*/  @!UPT UIADD3 URZ, URZ, URZ, URZ ;  /* 0x0000003f3f3ff290 */ /* 0x000ff6000fffe03f */
[----:B------:R-:W-:Y:S01]  /*31640*/  STL.64 [R1+0x1b0], R4 ;  /* 0x0001b00401007387 */ /* 0x000fe20000100a00 */
[----:B------:R3:W-:Y:S02]  /*31650*/  STL.64 [R1+0x1b8], R6 ;  /* 0x0001b80601007387 */ /* 0x0007e40000100a00 */
[C---:B---3--:R-:W-:Y:S11]  /*31660*/  HMMA.16816.F32 R4, R24.reuse, R8, R16 ;  /* 0x000000081804723c */ /* 0x048ff60000001810 */
[----:B------:R-:W-:Y:S11]  /*31670*/  @!UPT UIADD3 URZ, URZ, URZ, URZ ;  /* 0x0000003f3f3ff290 */ /* 0x000ff6000fffe03f */
[----:B------:R-:W-:Y:S01]  /*31680*/  @!UPT UIADD3 URZ, URZ, URZ, URZ ;  /* 0x0000003f3f3ff290 */ /* 0x000fe2000fffe03f */
[----:B------:R0:W-:Y:S01]  /*31690*/  STL [R1+0x1a0], R4 ;  /* 0x0001a00401007387 */ /* 0x0001e20000100800 */
[----:B------:R-:W2:Y:S02]  /*316a0*/  LDL.LU R8, [R1+0x40] ;  /* 0x0000400001087983 */ /* 0x000ea40000300800 */
[----:B------:R-:W2:Y:S02]  /*316b0*/  LDL.LU R9, [R1+0x44] ;  /* 0x0000440001097983 */ /* 0x000ea40000300800 */
[----:B------:R-:W-:Y:S02]  /*316c0*/  IMAD.MOV.U32 R0, RZ, RZ, R5 ;  /* 0x000000ffff007224 */ /* 0x000fe400078e0005 */
[----:B------:R-:W-:Y:S02]  /*316d0*/  IMAD.MOV.U32 R2, RZ, RZ, R6 ;  /* 0x000000ffff027224 */ /* 0x000fe400078e0006 */
[----:B------:R-:W-:Y:S01]  /*316e0*/  IMAD.MOV.U32 R28, RZ, RZ, R7 ;  /* 0x000000ffff1c7224 */ /* 0x000fe200078e0007 */
[----:B0-----:R-:W3:Y:S01]  /*316f0*/  LDL.LU.64 R4, [R1+0x180] ;  /* 0x0001800001047983 */ /* 0x001ee20000300a00 */
[----:B------:R-:W3:Y:S03]  /*31700*/  LDL.LU.64 R6, [R1+0x188] ;  /* 0x0001880001067983 */ /* 0x000ee60000300a00 */
[----:B--2---:R0:W-:Y:S04]  /*31710*/  STL.64 [R1+0x3618], R8 ;  /* 0x0036180801007387 */ /* 0x0041e80000100a00 */
[----:B0-----:R-:W2:Y:S01]  /*31720*/  LDL.LU R8, [R1+0x60] ;  /* 0x0000600001087983 */ /* 0x001ea20000300800 */
[----:B------:R-:W2:Y:S03]  /*31730*/  LDL.LU R9, [R1+0x64] ;  /* 0x0000640001097983 */ /* 0x000ea60000300800 */
[----:B--2---:R0:W-:Y:S04]  /*31740*/  STL.64 [R1+0x3628], R8 ;  /* 0x0036280801007387 */ /* 0x0041e80000100a00 */
[----:B0-----:R-:W2:Y:S01]  /*31750*/  LDL.LU R8, [R1+0x70] ;  /* 0x0000700001087983 */ /* 0x001ea20000300800 */
[----:B------:R-:W2:Y:S02]  /*31760*/  LDL.LU R9, [R1+0x74] ;  /* 0x0000740001097983 */ /* 0x000ea40000300800 */
[----:B------:R-:W2:Y:S02]  /*31770*/  LDL R19, [R1+0xd50] ;  /* 0x000d500001137983 */ /* 0x000ea40000100800 */
[----:B--2---:R-:W-:Y:S01]  /*31780*/  STL [R1+0x3608], R19 ;  /* 0x0036081301007387 */ /* 0x004fe20000100800 */
[----:B------:R-:W2:Y:S02]  /*31790*/  LDL.LU R16, [R1+0x50] ;  /* 0x0000500001107983 */ /* 0x000ea40000300800 */
[----:B------:R-:W2:Y:S02]  /*317a0*/  LDL.LU R17, [R1+0x54] ;  /* 0x0000540001117983 */ /* 0x000ea40000300800 */
[----:B--2---:R0:W-:Y:S04]  /*317b0*/  STL.64 [R1+0x3620], R16 ;  /* 0x0036201001007387 */ /* 0x0041e80000100a00 */
[----:B0-----:R-:W4:Y:S01]  /*317c0*/  LDL.LU.64 R16, [R1+0x190] ;  /* 0x0001900001107983 */ /* 0x001f220000300a00 */
[----:B------:R-:W4:Y:S01]  /*317d0*/  LDL.LU.64 R18, [R1+0x198] ;  /* 0x0001980001127983 */ /* 0x000f220000300a00 */
[C---:B---3--:R-:W-:Y:S01]  /*317e0*/  HMMA.16816.F32 R4, R24.reuse, R20, R4 ;  /* 0x000000141804723c */ /* 0x048fe20000001804 */
[----:B------:R-:W-:Y:S01]  /*317f0*/  STL [R1+0x2d4c], R28 ;  /* 0x002d4c1c01007387 */ /* 0x000fe20000100800 */
[----:B------:R-:W-:Y:S01]  /*31800*/  STL [R1+0x2d48], R2 ;  /* 0x002d480201007387 */ /* 0x000fe20000100800 */
[----:B------:R-:W-:Y:S05]  /*31810*/  STL [R1+0x2d44], R0 ;  /* 0x002d440001007387 */ /* 0x000fea0000100800 */
[----:B----4-:R-:W-:Y:S07]  /*31820*/  HMMA.16816.F32 R16, R24, R12, R16 ;  /* 0x0000000c1810723c */ /* 0x010fee0000001810 */
[----:B------:R-:W-:-:S02]  /*31830*/  IMAD.MOV.U32 R12, RZ, RZ, R23 ;  /* 0x000000ffff0c7224 */ /* 0x000fc400078e0017 */
[----:B------:R-:W-:Y:S11]  /*31840*/  IMAD.MOV.U32 R13, RZ, RZ, R22 ;  /* 0x000000ffff0d7224 */ /* 0x000ff600078e0016 */
[----:B------:R-:W-:Y:S03]  /*31850*/  @!UPT UIADD3 URZ, URZ, URZ, URZ ;  /* 0x0000003f3f3ff290 */ /* 0x000fe6000fffe03f */
[----:B------:R0:W-:Y:S01]  /*31860*/  STL.64 [R1+0x190], R16 ;  /* 0x0001901001007387 */ /* 0x0001e20000100a00 */
[----:B------:R1:W-:Y:S02]  /*31870*/  STL.64 [R1+0x198], R18 ;  /* 0x0001981201007387 */ /* 0x0003e40000100a00 */
[----:B------:R-:W-:Y:S02]  /*31880*/  STL.64 [R1+0x35d8], R12 ;  /* 0x0035d80c01007387 */ /* 0x000fe40000100a00 */
[----:B------:R-:W-:Y:S01]  /*31890*/  STL [R1+0x180], R4 ;  /* 0x0001800401007387 */ /* 0x000fe20000100800 */
[----:B0-----:R-:W2:Y:S01]  /*318a0*/  LDL.LU.64 R16, [R1+0x160] ;  /* 0x0001600001107983 */ /* 0x001ea20000300a00 */
[----:B-1----:R-:W3:Y:S02]  /*318b0*/  LDL.LU.64 R18, [R1+0x168] ;  /* 0x0001680001127983 */ /* 0x002ee40000300a00 */
[----:B------:R-:W-:Y:S02]  /*318c0*/  IMAD.MOV.U32 R28, RZ, RZ, R5 ;  /* 0x000000ffff1c7224 */ /* 0x000fe400078e0005 */
[----:B------:R-:W-:-:S02]  /*318d0*/  IMAD.MOV.U32 R2, RZ, RZ, R6 ;  /* 0x000000ffff027224 */ /* 0x000fc400078e0006 */
[----:B------:R-:W-:Y:S01]  /*318e0*/  IMAD.MOV.U32 R0, RZ, RZ, R7 ;  /* 0x000000ffff007224 */ /* 0x000fe200078e0007 */
[----:B---3--:R-:W-:Y:S01]  /*318f0*/  STL.64 [R1+0x3638], R18 ;  /* 0x0036381201007387 */ /* 0x008fe20000100a00 */
[----:B--2---:R0:W-:Y:S03]  /*31900*/  STL.64 [R1+0x3630], R16 ;  /* 0x0036301001007387 */ /* 0x0041e60000100a00 */
[----:B0-----:R-:W2:Y:S01]  /*31910*/  LDL.LU.64 R16, [R1+0x170] ;  /* 0x0001700001107983 */ /* 0x001ea20000300a00 */
[----:B------:R-:W2:Y:S02]  /*31920*/  LDL.LU.64 R18, [R1+0x178] ;  /* 0x0001780001127983 */ /* 0x000ea40000300a00 */
[----:B------:R-:W3:Y:S02]  /*31930*/  LDL.LU.64 R20, [R1+0x150] ;  /* 0x0001500001147983 */ /* 0x000ee40000300a00 */
[----:B------:R-:W3:Y:S01]  /*31940*/  LDL.LU.64 R22, [R1+0x158] ;  /* 0x0001580001167983 */ /* 0x000ee20000300a00 */
[----:B------:R-:W4:Y:S01]  /*31950*/  LDL.LU.64 R4, [R1+0x140] ;  /* 0x0001400001047983 */ /* 0x000f220000300a00 */
[----:B------:R-:W4:Y:S02]  /*31960*/  LDL.LU.64 R6, [R1+0x148] ;  /* 0x0001480001067983 */ /* 0x000f240000300a00 */
[----:B------:R-:W3:Y:S02]  /*31970*/  LDL.LU R12, [R1+0x10] ;  /* 0x00001000010c7983 */ /* 0x000ee40000300800 */
[----:B------:R-:W3:Y:S01]  /*31980*/  LDL.LU R13, [R1+0x14] ;  /* 0x00001400010d7983 */ /* 0x000ee20000300800 */
[----:B--2---:R-:W-:Y:S01]  /*31990*/  HMMA.16816.F32 R8, R24, R8, R16 ;  /* 0x000000081808723c */ /* 0x004fe20000001810 */
[----:B---3--:R0:W-:Y:S02]  /*319a0*/  STL.64 [R1+0x35f0], R12 ;  /* 0x0035f00c01007387 */ /* 0x0081e40000100a00 */
[----:B0-----:R-:W-:-:S02]  /*319b0*/  IMAD.MOV.U32 R12, RZ, RZ, R3 ;  /* 0x000000ffff0c7224 */ /* 0x001fc400078e0003 */
[----:B------:R-:W-:Y:S01]  /*319c0*/  IMAD.MOV.U32 R13, RZ, RZ, R29 ;  /* 0x000000ffff0d7224 */ /* 0x000fe200078e001d */
[----:B------:R-:W2:Y:S01]  /*319d0*/  LDL.LU R3, [R1+0x3644] ;  /* 0x0036440001037983 */ /* 0x000ea20000300800 */
[----:B------:R-:W3:Y:S02]  /*319e0*/  LDL.LU R29, [R1+0x3640] ;  /* 0x00364000011d7983 */ /* 0x000ee40000300800 */
[----:B------:R-:W-:Y:S02]  /*319f0*/  STL [R1+0x2d58], R0 ;  /* 0x002d580001007387 */ /* 0x000fe40000100800 */
[----:B------:R-:W-:Y:S01]  /*31a00*/  STL [R1+0x2d54], R2 ;  /* 0x002d540201007387 */ /* 0x000fe20000100800 */
[----:B------:R-:W-:Y:S01]  /*31a10*/  STL [R1+0x2d50], R28 ;  /* 0x002d501c01007387 */ /* 0x000fe20000100800 */
[----:B------:R-:W2:Y:S02]  /*31a20*/  LDL.LU.64 R18, [R1+0x3638] ;  /* 0x0036380001127983 */ /* 0x000ea40000300a00 */
[----:B------:R-:W2:Y:S08]  /*31a30*/  LDL.LU.64 R16, [R1+0x3630] ;  /* 0x0036300001107983 */ /* 0x000eb00000300a00 */
[----:B------:R0:W-:Y:S01]  /*31a40*/  STL.64 [R1+0x170], R8 ;  /* 0x0001700801007387 */ /* 0x0001e20000100a00 */
[----:B------:R2:W-:Y:S04]  /*31a50*/  STL.64 [R1+0x178], R10 ;  /* 0x0001780a01007387 */ /* 0x0005e80000100a00 */
[----:B0-----:R-:W2:Y:S02]  /*31a60*/  LDL.LU.64 R8, [R1+0x3628] ;  /* 0x0036280001087983 */ /* 0x001ea40000300a00 */
[----:B--2---:R-:W-:Y:S02]  /*31a70*/  HMMA.16816.F32 R8, R24, R8, R16 ;  /* 0x000000081808723c */ /* 0x004fe40000001810 */
[----:B------:R-:W2:Y:S11]  /*31a80*/  LDL.LU.64 R16, [R1+0x3620] ;  /* 0x0036200001107983 */ /* 0x000eb60000300a00 */
[----:B------:R-:W-:Y:S10]  /*31a90*/  @!UPT UIADD3 URZ, URZ, URZ, URZ ;  /* 0x0000003f3f3ff290 */ /* 0x000ff4000fffe03f */
[----:B------:R0:W-:Y:S01]  /*31aa0*/  STL [R1+0x160], R8 ;  /* 0x0001600801007387 */ /* 0x0001e20000100800 */
[----:B------:R-:W-:-:S03]  /*31ab0*/  IMAD.MOV.U32 R0, RZ, RZ, R9 ;  /* 0x000000ffff007224 */ /* 0x000fc600078e0009 */
[----:B0-----:R-:W4:Y:S01]  /*31ac0*/  LDL.LU.64 R8, [R1+0x3618] ;  /* 0x0036180001087983 */ /* 0x001f220000300a00 */
[----:B------:R-:W-:Y:S02]  /*31ad0*/  IMAD.MOV.U32 R28, RZ, RZ, R11 ;  /* 0x000000ffff1c7224 */ /* 0x000fe400078e000b */
[----:B------:R-:W-:-:S03]  /*31ae0*/  IMAD.MOV.U32 R2, RZ, RZ, R10 ;  /* 0x000000ffff027224 */ /* 0x000fc600078e000a */
[----:B------:R-:W-:Y:S02]  /*31af0*/  STL [R1+0x2d64], R28 ;  /* 0x002d641c01007387 */ /* 0x000fe40000100800 */
[----:B------:R-:W-:Y:S02]  /*31b00*/  STL [R1+0x2d60], R2 ;  /* 0x002d600201007387 */ /* 0x000fe40000100800 */
[----:B------:R-:W-:Y:S01]  /*31b10*/  STL [R1+0x2d5c], R0 ;  /* 0x002d5c0001007387 */ /* 0x000fe20000100800 */
[C---:B--2---:R-:W-:Y:S01]  /*31b20*/  HMMA.16816.F32 R16, R24.reuse, R16, R20 ;  /* 0x000000101810723c */ /* 0x044fe20000001814 */
[----:B------:R-:W2:Y:S07]  /*31b30*/  LDL.LU.64 R20, [R1+0x3610] ;  /* 0x0036100001147983 */ /* 0x000eae0000300a00 */
[C---:B----4-:R-:W-:Y:S11]  /*31b40*/  HMMA.16816.F32 R4, R24.reuse, R8, R4 ;  /* 0x000000081804723c */ /* 0x050ff60000001804 */
[----:B------:R-:W-:Y:S04]  /*31b50*/  @!UPT UIADD3 URZ, URZ, URZ, URZ ;  /* 0x0000003f3f3ff290 */ /* 0x000fe8000fffe03f */
[----:B------:R0:W-:Y:S01]  /*31b60*/  STL.64 [R1+0x150], R16 ;  /* 0x0001501001007387 */ /* 0x0001e20000100a00 */
[----:B------:R1:W-:Y:S07]  /*31b70*/  STL.64 [R1+0x158], R18 ;  /* 0x0001581201007387 */ /* 0x0003ee0000100a00 */
[----:B------:R-:W-:Y:S01]  /*31b80*/  STL [R1+0x140], R4 ;  /* 0x0001400401007387 */ /* 0x000fe20000100800 */
[----:B0-----:R-:W2:Y:S02]  /*31b90*/  LDL.LU.64 R16, [R1+0x130] ;  /* 0x0001300001107983 */ /* 0x001ea40000300a00 */
[----:B-1----:R-:W2:Y:S02]  /*31ba0*/  LDL.LU.64 R18, [R1+0x138] ;  /* 0x0001380001127983 */ /* 0x002ea40000300a00 */
        /* <DEDUP_REMOVED lines=9> */
[----:B------:R-:W4:Y:S01]  /*31c40*/  LDL.LU.64 R10, [R1+0x118] ;  /* 0x00011800010a7983 */ /* 0x000f220000300a00 */
[----:B------:R-:W-:Y:S02]  /*31c50*/  HMMA.16816.F32 R20, R24, R20, R16 ;  /* 0x000000141814723c */ /* 0x000fe40000001810 */
[----:B----4-:R-:W-:Y:S01]  /*31c60*/  STL.64 [R1+0x3600], R10 ;  /* 0x0036000a01007387 */ /* 0x010fe20000100a00 */
[----:B--2---:R0:W-:Y:S03]  /*31c70*/  STL.64 [R1+0x35f8], R8 ;  /* 0x0035f80801007387 */ /* 0x0041e60000100a00 */
[----:B0-----:R-:W2:Y:S01]  /*31c80*/  LDL.LU.64 R8, [R1+0x120] ;  /* 0x0001200001087983 */ /* 0x001ea20000300a00 */
[----:B------:R-:W2:Y:S02]  /*31c90*/  LDL.LU.64 R10, [R1+0x128] ;  /* 0x00012800010a7983 */ /* 0x000ea40000300a00 */
[----:B------:R-:W-:-:S02]  /*31ca0*/  IMAD.MOV.U32 R2, RZ, RZ, R6 ;  /* 0x000000ffff027224 */ /* 0x000fc400078e0006 */
[----:B------:R-:W-:Y:S02]  /*31cb0*/  IMAD.MOV.U32 R28, RZ, RZ, R5 ;  /* 0x000000ffff1c7224 */ /* 0x000fe400078e0005 */
[----:B------:R-:W-:Y:S01]  /*31cc0*/  IMAD.MOV.U32 R0, RZ, RZ, R7 ;  /* 0x000000ffff007224 */ /* 0x000fe200078e0007 */
[----:B------:R-:W4:Y:S01]  /*31cd0*/  LDL.LU.64 R4, [R1+0xe0] ;  /* 0x0000e00001047983 */ /* 0x000f220000300a00 */
[----:B------:R-:W4:Y:S02]  /*31ce0*/  LDL.LU.64 R6, [R1+0xe8] ;  /* 0x0000e80001067983 */ /* 0x000f240000300a00 */
[----:B------:R-:W-:Y:S02]  /*31cf0*/  STL [R1+0x2d70], R2 ;  /* 0x002d700201007387 */ /* 0x000fe40000100800 */
[----:B------:R-:W-:Y:S01]  /*31d00*/  STL [R1+0x2d6c], R28 ;  /* 0x002d6c1c01007387 */ /* 0x000fe20000100800 */
[----:B------:R-:W-:Y:S01]  /*31d10*/  STL [R1+0x2d68], R0 ;  /* 0x002d680001007387 */ /* 0x000fe20000100800 */
[----:B------:R-:W3:Y:S02]  /*31d20*/  LDL.LU R19, [R1+0x3608] ;  /* 0x0036080001137983 */ /* 0x000ee40000300800 */
[----:B------:R-:W-:Y:S02]  /*31d30*/  STL.64 [R1+0x130], R20 ;  /* 0x0001301401007387 */ /* 0x000fe40000100a00 */
[----:B------:R-:W-:Y:S01]  /*31d40*/  STL.64 [R1+0x138], R22 ;  /* 0x0001381601007387 */ /* 0x000fe20000100a00 */
[C---:B--2---:R-:W-:Y:S01]  /*31d50*/  HMMA.16816.F32 R12, R24.reuse, R12, R8 ;  /* 0x0000000c180c723c */ /* 0x044fe20000001808 */
[----:B------:R-:W2:Y:S01]  /*31d60*/  LDL.LU.64 R10, [R1+0x3600] ;  /* 0x00360000010a7983 */ /* 0x000ea20000300a00 */
[----:B------:R-:W2:Y:S03]  /*31d70*/  LDL.LU.64 R8, [R1+0x35f8] ;  /* 0x0035f80001087983 */ /* 0x000ea60000300a00 */
[----:B---3--:R-:W-:Y:S02]  /*31d80*/  LDSM.16.MT88.4 R20, [R19+0x11000] ;  /* 0x011000001314783b */ /* 0x008fe40000004200 */
[----:B------:R-:W0:Y:S11]  /*31d90*/  LDSM.16.MT88.4 R16, [R19+0x11080] ;  /* 0x011080001310783b */ /* 0x000e360000004200 */
[----:B------:R-:W-:Y:S05]  /*31da0*/  @!UPT UIADD3 URZ, URZ, URZ, URZ ;  /* 0x0000003f3f3ff290 */ /* 0x000fea000fffe03f */
[----:B------:R1:W-:Y:S01]  /*31db0*/  STL.64 [R1+0x120], R12 ;  /* 0x0001200c01007387 */ /* 0x0003e20000100a00 */
[----:B------:R2:W-:Y:S03]  /*31dc0*/  STL.64 [R1+0x128], R14 ;  /* 0x0001280e01007387 */ /* 0x0005e60000100a00 */
[----:B-1----:R-:W2:Y:S02]  /*31dd0*/  LDL.LU.64 R12, [R1+0x35f0] ;  /* 0x0035f000010c7983 */ /* 0x002ea40000300a00 */
[C---:B--2---:R-:W-:Y:S02]  /*31de0*/  HMMA.16816.F32 R12, R24.reuse, R12, R8 ;  /* 0x0000000c180c723c */ /* 0x044fe40000001808 */
[----:B------:R-:W2:Y:S01]  /*31df0*/  LDL.LU.64 R10, [R1+0x35e8] ;  /* 0x0035e800010a7983 */ /* 0x000ea20000300a00 */
[----:B------:R-:W2:Y:S11]  /*31e00*/  LDL.LU.64 R8, [R1+0x35e0] ;  /* 0x0035e00001087983 */ /* 0x000eb60000300a00 */
[----:B------:R-:W-:Y:S09]  /*31e10*/  @!UPT UIADD3 URZ, URZ, URZ, URZ ;  /* 0x0000003f3f3ff290 */ /* 0x000ff2000fffe03f */
[----:B------:R1:W-:Y:S01]  /*31e20*/  STL.64 [R1+0x110], R12 ;  /* 0x0001100c01007387 */ /* 0x0003e20000100a00 */
[----:B------:R2:W-:Y:S03]  /*31e30*/  STL.64 [R1+0x118], R14 ;  /* 0x0001180e01007387 */ /* 0x0005e60000100a00 */
[----:B-1----:R-:W2:Y:S02]  /*31e40*/  LDL.LU.64 R12, [R1+0x35d8] ;  /* 0x0035d800010c7983 */ /* 0x002ea40000300a00 */
[C---:B--2---:R-:W-:Y:S02]  /*31e50*/  HMMA.16816.F32 R12, R24.reuse, R12, R8 ;  /* 0x0000000c180c723c */ /* 0x044fe40000001808 */
[----:B------:R-:W2:Y:S01]  /*31e60*/  LDL.LU.64 R10, [R1+0x35d0] ;  /* 0x0035d000010a7983 */ /* 0x000ea20000300a00 */
[----:B------:R-:W2:Y:S11]  /*31e70*/  LDL.LU.64 R8, [R1+0x35c8] ;  /* 0x0035c80001087983 */ /* 0x000eb60000300a00 */
[----:B------:R-:W-:Y:S09]  /*31e80*/  @!UPT UIADD3 URZ, URZ, URZ, URZ ;  /* 0x0000003f3f3ff290 */ /* 0x000ff2000fffe03f */
[----:B------:R-:W-:Y:S01]  /*31e90*/  STL.64 [R1+0x100], R12 ;  /* 0x0001000c01007387 */ /* 0x000fe20000100a00 */
[----:B------:R1:W-:Y:S03]  /*31ea0*/  STL.64 [R1+0x108], R14 ;  /* 0x0001080e01007387 */ /* 0x0003e60000100a00 */
[----:B-1----:R-:W3:Y:S01]  /*31eb0*/  LDL.LU.64 R14, [R1+0x35c0] ;  /* 0x0035c000010e7983 */ /* 0x002ee20000300a00 */
[----:B------:R-:W2:Y:S02]  /*31ec0*/  LDL.LU.64 R12, [R1+0x35b8] ;  /* 0x0035b800010c7983 */ /* 0x000ea40000300a00 */
[----:B------:R-:W3:Y:S02]  /*31ed0*/  LDL R2, [R1+0x177c] ;  /* 0x00177c0001027983 */ /* 0x000ee40000100800 */
[----:B0-----:R0:W-:Y:S01]  /*31ee0*/  STL [R1+0x345c], R16 ;  /* 0x00345c1001007387 */ /* 0x0011e20000100800 */
[----:B------:R1:W-:Y:S01]  /*31ef0*/  STL [R1+0x3458], R17 ;  /* 0x0034581101007387 */ /* 0x0003e20000100800 */
[----:B------:R4:W-:Y:S02]  /*31f00*/  STL [R1+0x3454], R18 ;  /* 0x0034541201007387 */ /* 0x0009e40000100800 */
[----:B------:R-:W-:Y:S01]  /*31f10*/  STL [R1+0x3450], R19 ;  /* 0x0034501301007387 */ /* 0x000fe20000100800 */
[----:B0-----:R-:W3:Y:S01]  /*31f20*/  LDL.LU R16, [R1+0x590] ;  /* 0x0005900001107983 */ /* 0x001ee20000300800 */
[----:B-1----:R-:W3:Y:S02]  /*31f30*/  LDL.LU R17, [R1+0x594] ;  /* 0x0005940001117983 */ /* 0x002ee40000300800 */
[----:B----4-:R-:W4:Y:S01]  /*31f40*/  LDL.LU R18, [R1+0x598] ;  /* 0x0005980001127983 */ /* 0x010f220000300800 */
[C---:B--2---:R-:W-:Y:S11]  /*31f50*/  HMMA.16816.F32 R8, R24.reuse, R12, R8 ;  /* 0x0000000c1808723c */ /* 0x044ff60000001808 */
[----:B------:R-:W-:Y:S11]  /*31f60*/  @!UPT UIADD3 URZ, URZ, URZ, URZ ;  /* 0x0000003f3f3ff290 */ /* 0x000ff6000fffe03f */
[----:B------:R-:W-:Y:S01]  /*31f70*/  @!UPT UIADD3 URZ, URZ, URZ, URZ ;  /* 0x0000003f3f3ff290 */ /* 0x000fe2000fffe03f */
[----:B------:R-:W-:Y:S01]  /*31f80*/  STL.64 [R1+0xf0], R8 ;  /* 0x0000f00801007387 */ /* 0x000fe20000100a00 */
[----:B------:R0:W-:Y:S03]  /*31f90*/  STL.64 [R1+0xf8], R10 ;  /* 0x0000f80a01007387 */ /* 0x0001e60000100a00 */
[----:B0-----:R-:W2:Y:S01]  /*31fa0*/  LDL.LU.64 R10, [R1+0x35b0] ;  /* 0x0035b000010a7983 */ /* 0x001ea20000300a00 */
[----:B------:R-:W2:Y:S02]  /*31fb0*/  LDL.LU.64 R8, [R1+0x35a8] ;  /* 0x0035a80001087983 */ /* 0x000ea40000300a00 */
[----:B------:R-:W-:Y:S01]  /*31fc0*/  IMAD.MOV.U32 R19, RZ, RZ, R29 ;  /* 0x000000ffff137224 */ /* 0x000fe200078e001d */
[C---:B--2---:R-:W-:Y:S11]  /*31fd0*/  HMMA.16816.F32 R4, R24.reuse, R8, R4 ;  /* 0x000000081804723c */ /* 0x044ff60000001804 */
[----:B------:R-:W-:Y:S11]  /*31fe0*/  @!UPT UIADD3 URZ, URZ, URZ, URZ ;  /* 0x0000003f3f3ff290 */ /* 0x000ff6000fffe03f */
[----:B------:R-:W-:Y:S01]  /*31ff0*/  @!UPT UIADD3 URZ, URZ, URZ, URZ ;  /* 0x0000003f3f3ff290 */ /* 0x000fe2000fffe03f */
[----:B------:R0:W-:Y:S01]  /*32000*/  STL [R1+0xec], R7 ;  /* 0x0000ec0701007387 */ /* 0x0001e20000100800 */
[----:B------:R-:W-:Y:S02]  /*32010*/  IMAD.MOV.U32 R13, RZ, RZ, R5 ;  /* 0x000000ffff0d7224 */ /* 0x000fe400078e0005 */
[----:B------:R-:W-:Y:S02]  /*32020*/  IMAD.MOV.U32 R29, RZ, RZ, R6 ;  /* 0x000000ffff1d7224 */ /* 0x000fe400078e0006 */
[----:B------:R-:W-:Y:S01]  /*32030*/  IMAD.MOV.U32 R12, RZ, RZ, R4 ;  /* 0x000000ffff0c7224 */ /* 0x000fe200078e0004 */
[----:B0-----:R-:W2:Y:S01]  /*32040*/  LDL.LU.64 R6, [R1+0x35a0] ;  /* 0x0035a00001067983 */ /* 0x001ea20000300a00 */
[----:B------:R-:W2:Y:S02]  /*32050*/  LDL.LU.64 R4, [R1+0x3598] ;  /* 0x0035980001047983 */ /* 0x000ea40000300a00 */
[----:B------:R0:W-:Y:S02]  /*32060*/  STL.64 [R1+0x3590], R10 ;  /* 0x0035900a01007387 */ /* 0x0001e40000100a00 */
[----:B0-----:R-:W4:Y:S01]  /*32070*/  LDL.64 R10, [R1+0xc8] ;  /* 0x0000c800010a7983 */ /* 0x001f220000100a00 */
[----:B------:R-:W-:Y:S02]  /*32080*/  STL [R1+0x2da4], R13 ;  /* 0x002da40d01007387 */ /* 0x000fe40000100800 */
[----:B------:R-:W-:Y:S02]  /*32090*/  STL [R1+0x2da0], R12 ;  /* 0x002da00c01007387 */ /* 0x000fe40000100800 */
[----:B---3--:R0:W-:Y:S02]  /*320a0*/  STL.64 [R1+0x3530], R14 ;  /* 0x0035300e01007387 */ /* 0x0081e40000100a00 */
[----:B0-----:R-:W3:Y:S04]  /*320b0*/  LDL.64 R14, [R1+0xb8] ;  /* 0x0000b800010e7983 */ /* 0x001ee80000100a00 */
[----:B---3--:R0:W-:Y:S01]  /*320c0*/  STL.64 [R1+0x3588], R14 ;  /* 0x0035880e01007387 */ /* 0x0081e20000100a00 */
[----:B------:R-:W2:Y:S03]  /*320d0*/  LDL.LU.64 R12, [R1+0xd0] ;  /* 0x0000d000010c7983 */ /* 0x000ea60000300a00 */
[----:B0-----:R-:W2:Y:S01]  /*320e0*/  LDL.LU.64 R14, [R1+0xd8] ;  /* 0x0000d800010e7983 */ /* 0x001ea20000300a00 */
[----:B------:R-:W-:Y:S01]  /*320f0*/  STL [R1+0x2d74], R29 ;  /* 0x002d741d01007387 */ /* 0x000fe20000100800 */
[----:B--2---:R-:W-:Y:S02]  /*32100*/  HMMA.16816.F32 R12, R24, R4, R12 ;  /* 0x00000004180c723c */ /* 0x004fe4000000180c */
[----:B------:R-:W2:Y:S11]  /*32110*/  LDL.LU R24, [R1+0x580] ;  /* 0x0005800001187983 */ /* 0x000eb60000300800 */
[----:B------:R-:W-:Y:S10]  /*32120*/  @!UPT UIADD3 URZ, URZ, URZ, URZ ;  /* 0x0000003f3f3ff290 */ /* 0x000ff4000fffe03f */
[----:B------:R-:W-:Y:S01]  /*32130*/  STL.64 [R1+0xd0], R12 ;  /* 0x0000d00c01007387 */ /* 0x000fe20000100a00 */
[----:B------:R4:W-:Y:S02]  /*32140*/  STL.64 [R1+0xd8], R14 ;  /* 0x0000d80e01007387 */ /* 0x0009e40000100a00 */
[----:B------:R-:W2:Y:S02]  /*32150*/  LDL.LU R25, [R1+0x584] ;  /* 0x0005840001197983 */ /* 0x000ea40000300800 */
[----:B------:R-:W2:Y:S01]  /*32160*/  LDL.LU R26, [R1+0x588] ;  /* 0x00058800011a7983 */ /* 0x000ea20000300800 */
[----:B------:R-:W2:Y:S01]  /*32170*/  LDL.LU R27, [R1+0x58c] ;  /* 0x00058c00011b7983 */ /* 0x000ea20000300800 */
[----:B----4-:R-:W-:Y:S07]  /*32180*/  HMMA.16816.F32 R12, R20, R10, R16 ;  /* 0x0000000a140c723c */ /* 0x010fee0000001810 */
[----:B------:R-:W-:-:S02]  /*32190*/  IMAD.MOV.U32 R18, RZ, RZ, R10 ;  /* 0x000000ffff127224 */ /* 0x000fc400078e000a */
[----:B------:R-:W-:Y:S02]  /*321a0*/  IMAD.MOV.U32 R19, RZ, RZ, R11 ;  /* 0x000000ffff137224 */ /* 0x000fe400078e000b */
[----:B------:R-:W3:Y:S11]  /*321b0*/  LDL.LU.64 R10, [R1+0x3590] ;  /* 0x00359000010a7983 */ /* 0x000ef60000300a00 */
[----:B------:R-:W-:Y:S02]  /*321c0*/  @!UPT UIADD3 URZ, URZ, URZ, URZ ;  /* 0x0000003f3f3ff290 */ /* 0x000fe4000fffe03f */
[----:B------:R-:W-:Y:S02]  /*321d0*/  IMAD.MOV.U32 R5, RZ, RZ, R14 ;  /* 0x000000ffff057224 */ /* 0x000fe400078e000e */
[----:B------:R-:W-:Y:S02]  /*321e0*/  IMAD.MOV.U32 R4, RZ, RZ, R15 ;  /* 0x000000ffff047224 */ /* 0x000fe400078e000f */
[----:B------:R-:W2:Y:S01]  /*321f0*/  LDL.LU.64 R14, [R1+0x3588] ;  /* 0x00358800010e7983 */ /* 0x000ea20000300a00 */
[----:B------:R-:W-:Y:S02]  /*32200*/  STL [R1+0x3464], R19 ;  /* 0x0034641301007387 */ /* 0x000fe40000100800 */
[----:B------:R-:W-:Y:S02]  /*32210*/  IMAD.MOV.U32 R8, RZ, RZ, R13 ;  /* 0x000000ffff087224 */ /* 0x000fe400078e000d */
[----:B------:R-:W-:Y:S02]  /*32220*/  STL [R1+0x3460], R18 ;  /* 0x0034601201007387 */ /* 0x000fe40000100800 */
[----:B------:R-:W-:Y:S01]  /*32230*/  IMAD.MOV.U32 R9, RZ, RZ, R12 ;  /* 0x000000ffff097224 */ /* 0x000fe200078e000c */
[----:B------:R-:W-:Y:S01]  /*32240*/  STL [R1+0x2bbc], R4 ;  /* 0x002bbc0401007387 */ /* 0x000fe20000100800 */
[----:B------:R-:W-:Y:S02]  /*32250*/  STL [R1+0x2bb8], R5 ;  /* 0x002bb80501007387 */ /* 0x000fe40000100800 */
[----:B------:R0:W-:Y:S02]  /*32260*/  STL.64 [R1+0x3580], R6 ;  /* 0x0035800601007387 */ /* 0x0001e40000100a00 */
[----:B0-----:R-:W4:Y:S01]  /*32270*/  LDL.64 R6, [R1+0xa8] ;  /* 0x0000a80001067983 */ /* 0x001f220000100a00 */
[----:B------:R-:W-:Y:S02]  /*32280*/  STL [R1+0x2bb4], R8 ;  /* 0x002bb40801007387 */ /* 0x000fe40000100800 */
[----:B------:R-:W-:Y:S01]  /*32290*/  STL [R1+0x2bb0], R9 ;  /* 0x002bb00901007387 */ /* 0x000fe20000100800 */
[----:B--2---:R-:W-:Y:S11]  /*322a0*/  HMMA.16816.F32 R24, R20, R14, R24 ;  /* 0x0000000e1418723c */ /* 0x004ff60000001818 */
[----:B------:R-:W-:Y:S11]  /*322b0*/  @!UPT UIADD3 URZ, URZ, URZ, URZ ;  /* 0x0000003f3f3ff290 */ /* 0x000ff6000fffe03f */
[----:B------:R-:W-:Y:S01]  /*322c0*/  @!UPT UIADD3 URZ, URZ, URZ, URZ ;  /* 0x0000003f3f3ff290 */ /* 0x000fe2000fffe03f */
[----:B------:R-:W-:Y:S01]  /*322d0*/  STL.64 [R1+0xd30], R24 ;  /* 0x000d301801007387 */ /* 0x000fe20000100a00 */
[----:B------:R0:W-:Y:S03]  /*322e0*/  STL.64 [R1+0xd38], R26 ;  /* 0x000d381a01007387 */ /* 0x0001e60000100a00 */
[----:B0-----:R-:W2:Y:S04]  /*322f0*/  LDL.64 R26, [R1+0x78] ;  /* 0x00007800011a7983 */ /* 0x001ea80000100a00 */
[----:B--2---:R0:W-:Y:S04]  /*32300*/  STL.64 [R1+0x3560], R26 ;  /* 0x0035601a01007387 */ /* 0x0041e80000100a00 */
[----:B0-----:R-:W2:Y:S04]  /*32310*/  LDL.64 R26, [R1+0x88] ;  /* 0x00008800011a7983 */ /* 0x001ea80000100a00 */
[----:B--2---:R0:W-:Y:S04]  /*32320*/  STL.64 [R1+0x3568], R26 ;  /* 0x0035681a01007387 */ /* 0x0041e80000100a00 */
[----:B0-----:R-:W2:Y:S01]  /*32330*/  LDL.64 R26, [R1+0x98] ;  /* 0x00009800011a7983 */ /* 0x001ea20000100a00 */
[----:B------:R-:W-:-:S02]  /*32340*/  IMAD.MOV.U32 R16, RZ, RZ, R14 ;  /* 0x000000ffff107224 */ /* 0x000fc400078e000e */
[----:B------:R-:W-:Y:S01]  /*32350*/  IMAD.MOV.U32 R17, RZ, RZ, R15 ;  /* 0x000000ffff117224 */ /* 0x000fe200078e000f */
[----:B--2---:R0:W-:Y:S01]  /*32360*/  STL.64 [R1+0x3578], R26 ;  /* 0x0035781a01007387 */ /* 0x0041e20000100a00 */
[----:B------:R-:W2:Y:S02]  /*32370*/  LDL.LU R24, [R1+0x570] ;  /* 0x0005700001187983 */ /* 0x000ea40000300800 */
[----:B------:R-:W2:Y:S01]  /*32380*/  LDL.LU R25, [R1+0x574] ;  /* 0x0005740001197983 */ /* 0x000ea20000300800 */
[----:B0-----:R-:W2:Y:S01]  /*32390*/  LDL.LU R26, [R1+0x578] ;  /* 0x00057800011a7983 */ /* 0x001ea20000300800 */
[----:B------:R-:W2:Y:S02]  /*323a0*/  LDL.LU R27, [R1+0x57c] ;  /* 0x00057c00011b7983 */ /* 0x000ea40000300800 */
[----:B------:R-:W3:Y:S02]  /*323b0*/  LDL.64 R14, [R1+0x68] ;  /* 0x00006800010e7983 */ /* 0x000ee40000100a00 */
[----:B----4-:R-:W-:-:S02]  /*323c0*/  IMAD.MOV.U32 R19, RZ, RZ, R6 ;  /* 0x000000ffff137224 */ /* 0x010fc400078e0006 */
[----:B------:R-:W-:Y:S01]  /*323d0*/  IMAD.MOV.U32 R18, RZ, RZ, R7 ;  /* 0x000000ffff127224 */ /* 0x000fe200078e0007 */
[----:B--2---:R-:W-:Y:S01]  /*323e0*/  HMMA.16816.F32 R24, R20, R6, R24 ;  /* 0x000000061418723c */ /* 0x004fe20000001818 */
[----:B---3--:R0:W-:Y:S01]  /*323f0*/  STL.64 [R1+0x3570], R14 ;  /* 0x0035700e01007387 */ /* 0x0081e20000100a00 */
[----:B------:R-:W2:Y:S02]  /*32400*/  LDL.LU R12, [R1+0x560] ;  /* 0x00056000010c7983 */ /* 0x000ea40000300800 */
[----:B------:R-:W2:Y:S01]  /*32410*/  LDL.LU R13, [R1+0x564] ;  /* 0x00056400010d7983 */ /* 0x000ea20000300800 */
[----:B0-----:R-:W2:Y:S01]  /*32420*/  LDL.LU R14, [R1+0x568] ;  /* 0x00056800010e7983 */ /* 0x001ea20000300800 */
[----:B------:R-:W2:Y:S02]  /*32430*/  LDL.LU R15, [R1+0x56c] ;  /* 0x00056c00010f7983 */ /* 0x000ea40000300800 */
[----:B------:R-:W-:Y:S02]  /*32440*/  STL [R1+0x346c], R17 ;  /* 0x00346c1101007387 */ /* 0x000fe40000100800 */
[----:B------:R0:W-:Y:S01]  /*32450*/  STL [R1+0x3468], R16 ;  /* 0x0034681001007387 */ /* 0x0001e20000100800 */
[----:B------:R-:W3:Y:S11]  /*32460*/  LDL.LU.64 R6, [R1+0x3580] ;  /* 0x0035800001067983 */ /* 0x000ef60000300a00 */
[----:B------:R-:W-:Y:S02]  /*32470*/  @!UPT UIADD3 URZ, URZ, URZ, URZ ;  /* 0x0000003f3f3ff290 */ /* 0x000fe4000fffe03f */
[----:B------:R-:W-:Y:S02]  /*32480*/  IMAD.MOV.U32 R8, RZ, RZ, R26 ;  /* 0x000000ffff087224 */ /* 0x000fe400078e001a */
[----:B------:R-:W-:Y:S02]  /*32490*/  IMAD.MOV.U32 R9, RZ, RZ, R27 ;  /* 0x000000ffff097224 */ /* 0x000fe400078e001b */
[----:B------:R-:W2:Y:S01]  /*324a0*/  LDL.LU.64 R26, [R1+0x3578] ;  /* 0x00357800011a7983 */ /* 0x000ea20000300a00 */
[----:B------:R-:W-:Y:S02]  /*324b0*/  IMAD.MOV.U32 R5, RZ, RZ, R25 ;  /* 0x000000ffff057224 */ /* 0x000fe400078e0019 */
[----:B------:R-:W-:-:S03]  /*324c0*/  IMAD.MOV.U32 R4, RZ, RZ, R24 ;  /* 0x000000ffff047224 */ /* 0x000fc600078e0018 */
[----:B------:R-:W-:Y:S02]  /*324d0*/  STL [R1+0x347c], R5 ;  /* 0x00347c0501007387 */ /* 0x000fe40000100800 */
[----:B------:R-:W-:Y:S02]  /*324e0*/  STL [R1+0x3478], R4 ;  /* 0x0034780401007387 */ /* 0x000fe40000100800 */
[----:B------:R1:W-:Y:S02]  /*324f0*/  STL [R1+0x3474], R18 ;  /* 0x0034741201007387 */ /* 0x0003e40000100800 */
[----:B------:R4:W-:Y:S01]  /*32500*/  STL [R1+0x3470], R19 ;  /* 0x0034701301007387 */ /* 0x0009e20000100800 */
[----:B0-----:R-:W3:Y:S01]  /*32510*/  LDL.LU R16, [R1+0x550] ;  /* 0x0005500001107983 */ /* 0x001ee20000300800 */
[----:B------:R-:W3:Y:S03]  /*32520*/  LDL.LU R17, [R1+0x554] ;  /* 0x0005540001117983 */ /* 0x000ee60000300800 */
[----:B-1----:R-:W3:Y:S01]  /*32530*/  LDL.LU R18, [R1+0x558] ;  /* 0x0005580001127983 */ /* 0x002ee20000300800 */
[----:B----4-:R-:W3:Y:S02]  /*32540*/  LDL.LU R19, [R1+0x55c] ;  /* 0x00055c0001137983 */ /* 0x010ee40000300800 */
[----:B------:R0:W-:Y:S02]  /*32550*/  STL [R1+0x2d7c], R9 ;  /* 0x002d7c0901007387 */ /* 0x0001e40000100800 */
[----:B------:R1:W-:Y:S01]  /*32560*/  STL [R1+0x2d78], R8 ;  /* 0x002d780801007387 */ /* 0x0003e20000100800 */
[----:B--2---:R-:W-:Y:S01]  /*32570*/  HMMA.16816.F32 R12, R20, R26, R12 ;  /* 0x0000001a140c723c */ /* 0x004fe2000000180c */
[----:B0-----:R-:W-:-:S02]  /*32580*/  IMAD.MOV.U32 R9, RZ, RZ, R26 ;  /* 0x000000ffff097224 */ /* 0x001fc400078e001a */
[----:B-1----:R-:W-:Y:S11]  /*32590*/  IMAD.MOV.U32 R8, RZ, RZ, R27 ;  /* 0x000000ffff087224 */ /* 0x002ff600078e001b */
[----:B------:R-:W-:Y:S09]  /*325a0*/  @!UPT UIADD3 URZ, URZ, URZ, URZ ;  /* 0x0000003f3f3ff290 */ /* 0x000ff2000fffe03f */
[----:B------:R-:W-:Y:S01]  /*325b0*/  STL.64 [R1+0xd10], R12 ;  /* 0x000d100c01007387 */ /* 0x000fe20000100a00 */
[----:B------:R0:W-:Y:S03]  /*325c0*/  STL.64 [R1+0xd18], R14 ;  /* 0x000d180e01007387 */ /* 0x0001e60000100a00 */
[----:B0-----:R-:W2:Y:S01]  /*325d0*/  LDL.LU.64 R14, [R1+0x3570] ;  /* 0x00357000010e7983 */ /* 0x001ea20000300a00 */
[----:B------:R-:W3:Y:S02]  /*325e0*/  LDL.LU.64 R26, [R1+0x3568] ;  /* 0x00356800011a7983 */ /* 0x000ee40000300a00 */
[----:B------:R0:W-:Y:S02]  /*325f0*/  STL [R1+0x3484], R8 ;  /* 0x0034840801007387 */ /* 0x0001e40000100800 */
[----:B------:R1:W-:Y:S01]  /*32600*/  STL [R1+0x3480], R9 ;  /* 0x0034800901007387 */ /* 0x0003e20000100800 */
[----:B------:R4:W-:Y:S04]  /*32610*/  STL.64 [R1+0x3548], R10 ;  /* 0x0035480a01007387 */ /* 0x0009e80000100a00 */
[----:B0-----:R-:W2:Y:S01]  /*32620*/  LDL.LU R8, [R1+0x8c0] ;  /* 0x0008c00001087983 */ /* 0x001ea20000300800 */
[----:B-1----:R-:W2:Y:S03]  /*32630*/  LDL.LU R9, [R1+0x8c4] ;  /* 0x0008c40001097983 */ /* 0x002ea60000300800 */
[----:B----4-:R-:W2:Y:S01]  /*32640*/  LDL.LU R10, [R1+0x8c8] ;  /* 0x0008c800010a7983 */ /* 0x010ea20000300800 */
[----:B------:R-:W2:Y:S01]  /*32650*/  LDL.LU R11, [R1+0x8cc] ;  /* 0x0008cc00010b7983 */ /* 0x000ea20000300800 */
[----:B---3--:R-:W-:Y:S11]  /*32660*/  HMMA.16816.F32 R16, R20, R26, R16 ;  /* 0x0000001a1410723c */ /* 0x008ff60000001810 */
[----:B------:R-:W-:Y:S11]  /*32670*/  @!UPT UIADD3 URZ, URZ, URZ, URZ ;  /* 0x0000003f3f3ff290 */ /* 0x000ff6000fffe03f */
[----:B------:R-:W-:Y:S01]  /*32680*/  @!UPT UIADD3 URZ, URZ, URZ, URZ ;  /* 0x0000003f3f3ff290 */ /* 0x000fe2000fffe03f */
[----:B------:R0:W-:Y:S01]  /*32690*/  STL.64 [R1+0xd00], R16 ;  /* 0x000d001001007387 */ /* 0x0001e20000100a00 */
[----:B------:R-:W-:Y:S02]  /*326a0*/  STL.64 [R1+0xd08], R18 ;  /* 0x000d081201007387 */ /* 0x000fe40000100a00 */
[----:B0-----:R-:W-:Y:S02]  /*326b0*/  IMAD.MOV.U32 R16, RZ, RZ, R27 ;  /* 0x000000ffff107224 */ /* 0x001fe400078e001b */
[----:B------:R-:W-:Y:S02]  /*326c0*/  IMAD.MOV.U32 R17, RZ, RZ, R26 ;  /* 0x000000ffff117224 */ /* 0x000fe400078e001a */
[----:B------:R-:W3:Y:S01]  /*326d0*/  LDL.LU.64 R26, [R1+0x3560] ;  /* 0x00356000011a7983 */ /* 0x000ee20000300a00 */
[----:B------:R0:W-:Y:S02]  /*326e0*/  STL [R1+0x348c], R16 ;  /* 0x00348c1001007387 */ /* 0x0001e40000100800 */
[----:B------:R1:W-:Y:S01]  /*326f0*/  STL [R1+0x3488], R17 ;  /* 0x0034881101007387 */ /* 0x0003e20000100800 */
[----:B0-----:R-:W3:Y:S01]  /*32700*/  LDL.LU R16, [R1+0x540] ;  /* 0x0005400001107983 */ /* 0x001ee20000300800 */
[----:B-1----:R-:W3:Y:S02]  /*32710*/  LDL.LU R17, [R1+0x544] ;  /* 0x0005440001117983 */ /* 0x002ee40000300800 */
[----:B------:R-:W-:-:S02]  /*32720*/  IMAD.MOV.U32 R18, RZ, RZ, R6 ;  /* 0x000000ffff127224 */ /* 0x000fc400078e0006 */
[----:B------:R-:W-:Y:S01]  /*32730*/  IMAD.MOV.U32 R19, RZ, RZ, R7 ;  /* 0x000000ffff137224 */ /* 0x000fe200078e0007 */
[----:B------:R-:W4:Y:S01]  /*32740*/  LDL.LU R6, [R1+0x3558] ;  /* 0x0035580001067983 */ /* 0x000f220000300800 */
[----:B------:R-:W4:Y:S05]  /*32750*/  LDL.LU R7, [R1+0x3554] ;  /* 0x0035540001077983 */ /* 0x000f2a0000300800 */
[C---:B---3--:R-:W-:Y:S11]  /*32760*/  HMMA.16816.F32 R16, R20.reuse, R26, R16 ;  /* 0x0000001a1410723c */ /* 0x048ff60000001810 */
[----:B------:R-:W-:Y:S11]  /*32770*/  @!UPT UIADD3 URZ, URZ, URZ, URZ ;  /* 0x0000003f3f3ff290 */ /* 0x000ff6000fffe03f */
[----:B------:R-:W-:Y:S01]  /*32780*/  @!UPT UIADD3 URZ, URZ, URZ, URZ ;  /* 0x0000003f3f3ff290 */ /* 0x000fe2000fffe03f */
[----:B------:R-:W-:Y:S01]  /*32790*/  STL.64 [R1+0xcf0], R16 ;  /* 0x000cf01001007387 */ /* 0x000fe20000100a00 */
[----:B------:R0:W-:Y:S02]  /*327a0*/  STL.64 [R1+0xcf8], R18 ;  /* 0x000cf81201007387 */ /* 0x0001e40000100a00 */
[----:B0-----:R-:W-:Y:S02]  /*327b0*/  IMAD.MOV.U32 R18, RZ, RZ, R26 ;  /* 0x000000ffff127224 */ /* 0x001fe400078e001a */
[----:B------:R-:W-:Y:S02]  /*327c0*/  IMAD.MOV.U32 R19, RZ, RZ, R27 ;  /* 0x000000ffff137224 */ /* 0x000fe400078e001b */
[----:B------:R-:W0:Y:S04]  /*327d0*/  LDSM.16.MT88.4 R24, [R2+0x11000] ;  /* 0x011000000218783b */ /* 0x000e280000004200 */
[----:B------:R-:W-:Y:S04]  /*327e0*/  STL.64 [R1+0x3528], R18 ;  /* 0x0035281201007387 */ /* 0x000fe80000100a00 */
[----:B0-----:R0:W-:Y:S01]  /*327f0*/  STL.64 [R1+0x3330], R26 ;  /* 0x0033301a01007387 */ /* 0x0011e20000100a00 */
[----:B------:R-:W-:Y:S03]  /*32800*/  STL.64 [R1+0x3328], R24 ;  /* 0x0033281801007387 */ /* 0x000fe60000100a00 */
[----:B0-----:R-:W3:Y:S01]  /*32810*/  LDL.64 R26, [R1+0x18] ;  /* 0x00001800011a7983 */ /* 0x001ee20000100a00 */
[----:B--2---:R-:W-:Y:S01]  /*32820*/  HMMA.16816.F32 R8, R20, R14, R8 ;  /* 0x0000000e1408723c */ /* 0x004fe20000001808 */
[----:B------:R-:W-:-:S02]  /*32830*/  IMAD.MOV.U32 R5, RZ, RZ, R14 ;  /* 0x000000ffff057224 */ /* 0x000fc400078e000e */
[----:B------:R-:W-:Y:S01]  /*32840*/  IMAD.MOV.U32 R4, RZ, RZ, R15 ;  /* 0x000000ffff047224 */ /* 0x000fe200078e000f */
[----:B---3--:R-:W-:Y:S11]  /*32850*/  STL.64 [R1+0x34e8], R26 ;  /* 0x0034e81a01007387 */ /* 0x008ff60000100a00 */
[----:B------:R-:W-:Y:S08]  /*32860*/  @!UPT UIADD3 URZ, URZ, URZ, URZ ;  /* 0x0000003f3f3ff290 */ /* 0x000ff0000fffe03f */
[----:B------:R-:W-:Y:S02]  /*32870*/  STL.64 [R1+0x8c0], R8 ;  /* 0x0008c00801007387 */ /* 0x000fe40000100a00 */
[----:B------:R-:W-:Y:S02]  /*32880*/  STL.64 [R1+0x8c8], R10 ;  /* 0x0008c80a01007387 */ /* 0x000fe40000100a00 */
[----:B----4-:R-:W-:Y:S01]  /*32890*/  STL.64 [R1+0x34a8], R6 ;  /* 0x0034a80601007387 */ /* 0x010fe20000100a00 */
[----:B------:R0:W-:Y:S04]  /*328a0*/  STL.64 [R1+0x34a0], R4 ;  /* 0x0034a00401007387 */ /* 0x0001e80000100a00 */
[----:B0-----:R-:W2:Y:S01]  /*328b0*/  LDL.LU R4, [R1+0x840] ;  /* 0x0008400001047983 */ /* 0x001ea20000300800 */
[----:B------:R-:W2:Y:S02]  /*328c0*/  LDL.LU R5, [R1+0x844] ;  /* 0x0008440001057983 */ /* 0x000ea40000300800 */
[----:B------:R-:W3:Y:S02]  /*328d0*/  LDL.LU R6, [R1+0x848] ;  /* 0x0008480001067983 */ /* 0x000ee40000300800 */
[----:B------:R-:W3:Y:S01]  /*328e0*/  LDL.LU R7, [R1+0x84c] ;  /* 0x00084c0001077983 */ /* 0x000ee20000300800 */
[----:B------:R-:W4:Y:S01]  /*328f0*/  LDL.LU R12, [R1+0x8a0] ;  /* 0x0008a000010c7983 */ /* 0x000f220000300800 */
[----:B------:R-:W4:Y:S02]  /*32900*/  LDL.LU R13, [R1+0x8a4] ;  /* 0x0008a400010d7983 */ /* 0x000f240000300800 */
[----:B------:R-:W2:Y:S02]  /*32910*/  LDL.LU R14, [R1+0x8a8] ;  /* 0x0008a800010e7983 */ /* 0x000ea40000300800 */
[----:B------:R-:W2:Y:S01]  /*32920*/  LDL.LU R15, [R1+0x8ac] ;  /* 0x0008ac00010f7983 */ /* 0x000ea20000300800 */
[----:B------:R-:W3:Y:S01]  /*32930*/  LDL.LU R8, [R1+0x8b0] ;  /* 0x0008b00001087983 */ /* 0x000ee20000300800 */
[----:B------:R-:W3:Y:S02]  /*32940*/  LDL.LU R9, [R1+0x8b4] ;  /* 0x0008b40001097983 */ /* 0x000ee40000300800 */
[----:B------:R-:W3:Y:S02]  /*32950*/  LDL.LU R10, [R1+0x8b8] ;  /* 0x0008b800010a7983 */ /* 0x000ee40000300800 */
[----:B------:R-:W3:Y:S01]  /*32960*/  LDL.LU R11, [R1+0x8bc] ;  /* 0x0008bc00010b7983 */ /* 0x000ee20000300800 */
[----:B--2---:R0:W-:Y:S01]  /*32970*/  STL.64 [R1+0x3540], R14 ;  /* 0x0035400e01007387 */ /* 0x0041e20000100a00 */
[----:B----4-:R-:W-:Y:S02]  /*32980*/  STL.64 [R1+0x3538], R12 ;  /* 0x0035380c01007387 */ /* 0x010fe40000100a00 */
[----:B------:R-:W2:Y:S02]  /*32990*/  LDL.64 R26, [R1+0x28] ;  /* 0x00002800011a7983 */ /* 0x000ea40000100a00 */
[----:B------:R-:W4:Y:S01]  /*329a0*/  LDL.64 R18, [R1+0x48] ;  /* 0x0000480001127983 */ /* 0x000f220000100a00 */
[----:B0-----:R-:W3:Y:S04]  /*329b0*/  LDL.64 R14, [R1+0x58] ;  /* 0x00005800010e7983 */ /* 0x001ee80000100a00 */
[----:B--2---:R0:W-:Y:S01]  /*329c0*/  STL.64 [R1+0x3510], R26 ;  /* 0x0035101a01007387 */ /* 0x0041e20000100a00 */
[----:B------:R-:W2:Y:S02]  /*329d0*/  LDL.LU R24, [R1+0x890] ;  /* 0x0008900001187983 */ /* 0x000ea40000300800 */
[----:B------:R-:W2:Y:S01]  /*329e0*/  LDL.LU R25, [R1+0x894] ;  /* 0x0008940001197983 */ /* 0x000ea20000300800 */
[----:B0-----:R-:W2:Y:S01]  /*329f0*/  LDL.LU R26, [R1+0x898] ;  /* 0x00089800011a7983 */ /* 0x001ea20000300800 */
[----:B------:R-:W2:Y:S02]  /*32a00*/  LDL.LU R27, [R1+0x89c] ;  /* 0x00089c00011b7983 */ /* 0x000ea40000300800 */
[----:B---3--:R-:W-:Y:S02]  /*32a10*/  STL.64 [R1+0x34b8], R6 ;  /* 0x0034b80601007387 */ /* 0x008fe40000100a00 */
[----:B------:R0:W-:Y:S02]  /*32a20*/  STL.64 [R1+0x34b0], R4 ;  /* 0x0034b00401007387 */ /* 0x0001e40000100a00 */
[----:B0-----:R-:W3:Y:S01]  /*32a30*/  LDL.LU R4, [R1+0x850] ;  /* 0x0008500001047983 */ /* 0x001ee20000300800 */
[----:B------:R-:W3:Y:S02]  /*32a40*/  LDL.LU R5, [R1+0x854] ;  /* 0x0008540001057983 */ /* 0x000ee40000300800 */
[----:B------:R-:W2:Y:S02]  /*32a50*/  LDL.LU R6, [R1+0x858] ;  /* 0x0008580001067983 */ /* 0x000ea40000300800 */
[----:B------:R-:W-:-:S02]  /*32a60*/  IMAD.MOV.U32 R7, RZ, RZ, R3 ;  /* 0x000000ffff077224 */ /* 0x000fc400078e0003 */
[----:B------:R-:W4:Y:S04]  /*32a70*/  LDL.LU R3, [R1+0x3550] ;  /* 0x0035500001037983 */ /* 0x000f280000300800 */
[----:B--2---:R0:W-:Y:S01]  /*32a80*/  STL.64 [R1+0x34c8], R6 ;  /* 0x0034c80601007387 */ /* 0x0041e20000100a00 */
[----:B---3--:R1:W-:Y:S03]  /*32a90*/  STL.64 [R1+0x34c0], R4 ;  /* 0x0034c00401007387 */ /* 0x0083e60000100a00 */
[----:B0-----:R-:W2:Y:S04]  /*32aa0*/  LDL.64 R6, [R1+0x8] ;  /* 0x0000080001067983 */ /* 0x001ea80000100a00 */
[----:B--2---:R0:W-:Y:S01]  /*32ab0*/  STL.64 [R1+0x34e0], R6 ;  /* 0x0034e00601007387 */ /* 0x0041e20000100a00 */
[----:B-1----:R-:W2:Y:S02]  /*32ac0*/  LDL.LU R4, [R1+0x870] ;  /* 0x0008700001047983 */ /* 0x002ea40000300800 */
[----:B------:R-:W2:Y:S01]  /*32ad0*/  LDL.LU R5, [R1+0x874] ;  /* 0x0008740001057983 */ /* 0x000ea20000300800 */
[----:B0-----:R-:W3:Y:S01]  /*32ae0*/  LDL.LU R6, [R1+0x878] ;  /* 0x0008780001067983 */ /* 0x001ee20000300800 */
[----:B------:R-:W3:Y:S01]  /*32af0*/  LDL.LU R7, [R1+0x87c] ;  /* 0x00087c0001077983 */ /* 0x000ee20000300800 */
[----:B------:R-:W-:Y:S02]  /*32b00*/  HMMA.16816.F32 R8, R20, R14, R8 ;  /* 0x0000000e1408723c */ /* 0x000fe40000001808 */
[----:B---3--:R-:W-:Y:S01]  /*32b10*/  STL.64 [R1+0x34f8], R6 ;  /* 0x0034f80601007387 */ /* 0x008fe20000100a00 */
[----:B--2---:R0:W-:Y:S03]  /*32b20*/  STL.64 [R1+0x34f0], R4 ;  /* 0x0034f00401007387 */ /* 0x0041e60000100a00 */
[----:B0-----:R-:W2:Y:S01]  /*32b30*/  LDL.LU R4, [R1+0x880] ;  /* 0x0008800001047983 */ /* 0x001ea20000300800 */
[----:B------:R-:W2:Y:S02]  /*32b40*/  LDL.LU R5, [R1+0x884] ;  /* 0x0008840001057983 */ /* 0x000ea40000300800 */
[----:B------:R-:W3:Y:S02]  /*32b50*/  LDL.LU R6, [R1+0x888] ;  /* 0x0008880001067983 */ /* 0x000ee40000300800 */
[----:B----4-:R-:W-:-:S05]  /*32b60*/  IMAD.MOV.U32 R7, RZ, RZ, R3 ;  /* 0x000000ffff077224 */ /* 0x010fca00078e0003 */
[----:B---3--:R0:W-:Y:S01]  /*32b70*/  STL.64 [R1+0x3520], R6 ;  /* 0x0035200601007387 */ /* 0x0081e20000100a00 */
[----:B--2---:R-:W-:Y:S03]  /*32b80*/  STL.64 [R1+0x3518], R4 ;  /* 0x0035180401007387 */ /* 0x004fe60000100a00 */
[----:B0-----:R-:W2:Y:S03]  /*32b90*/  LDL.64 R6, [R1+0x38] ;  /* 0x0000380001067983 */ /* 0x001ea60000100a00 */
[----:B------:R0:W-:Y:S02]  /*32ba0*/  STL.64 [R1+0x8b0], R8 ;  /* 0x0008b00801007387 */ /* 0x0001e40000100a00 */
[----:B------:R1:W-:Y:S02]  /*32bb0*/  STL.64 [R1+0x8b8], R10 ;  /* 0x0008b80a01007387 */ /* 0x0003e40000100a00 */
[----:B0-----:R-:W-:Y:S01]  /*32bc0*/  IMAD.MOV.U32 R8, RZ, RZ, R14 ;  /* 0x000000ffff087224 */ /* 0x001fe200078e000e */
[----:B-1----:R-:W3:Y:S01]  /*32bd0*/  LDL.LU.64 R10, [R1+0x3548] ;  /* 0x00354800010a7983 */ /* 0x002ee20000300a00 */
[----:B------:R-:W-:-:S02]  /*32be0*/  IMAD.MOV.U32 R9, RZ, RZ, R15 ;  /* 0x000000ffff097224 */ /* 0x000fc400078e000f */
[----:B------:R-:W4:Y:S02]  /*32bf0*/  LDL.LU.64 R14, [R1+0x3540] ;  /* 0x00354000010e7983 */ /* 0x000f240000300a00 */
[----:B------:R-:W4:Y:S01]  /*32c00*/  LDL.LU.64 R12, [R1+0x3538] ;  /* 0x00353800010c7983 */ /* 0x000f220000300a00 */
[C---:B--2---:R-:W-:Y:S08]  /*32c10*/  HMMA.16816.F32 R24, R20.reuse, R6, R24 ;  /* 0x000000061418723c */ /* 0x044ff00000001818 */
[----:B----4-:R-:W-:Y:S01]  /*32c20*/  HMMA.16816.F32 R12, R20, R18, R12 ;  /* 0x00000012140c723c */ /* 0x010fe2000000180c */
[----:B------:R-:W-:-:S02]  /*32c30*/  IMAD.MOV.U32 R16, RZ, RZ, R6 ;  /* 0x000000ffff107224 */ /* 0x000fc400078e0006 */
[----:B------:R-:W-:Y:S11]  /*32c40*/  IMAD.MOV.U32 R17, RZ, RZ, R7 ;  /* 0x000000ffff117224 */ /* 0x000ff600078e0007 */
[----:B------:R-:W-:Y:S02]  /*32c50*/  @!UPT UIADD3 URZ, URZ, URZ, URZ ;  /* 0x0000003f3f3ff290 */ /* 0x000fe4000fffe03f */
[----:B------:R-:W-:-:S07]  /*32c60*/  IMAD.MOV.U32 R3, RZ, RZ, R27 ;  /* 0x000000ffff037224 */ /* 0x000fce00078e001b */
[----:B------:R0:W-:Y:S01]  /*32c70*/  STL.64 [R1+0x8a0], R12 ;  /* 0x0008a00c01007387 */ /* 0x0001e20000100a00 */
[----:B------:R1:W-:Y:S02]  /*32c80*/  STL.64 [R1+0x8a8], R14 ;  /* 0x0008a80e01007387 */ /* 0x0003e40000100a00 */
[----:B0-----:R-:W-:Y:S01]  /*32c90*/  IMAD.MOV.U32 R13, RZ, RZ, R18 ;  /* 0x000000ffff0d7224 */ /* 0x001fe200078e0012 */
[----:B-1----:R-:W2:Y:S01]  /*32ca0*/  LDL.LU.64 R14, [R1+0x3530] ;  /* 0x00353000010e7983 */ /* 0x002ea20000300a00 */
[----:B------:R-:W-:Y:S02]  /*32cb0*/  IMAD.MOV.U32 R12, RZ, RZ, R19 ;  /* 0x000000ffff0c7224 */ /* 0x000fe400078e0013 */
[----:B------:R-:W4:Y:S02]  /*32cc0*/  LDL.LU.64 R18, [R1+0x3528] ;  /* 0x0035280001127983 */ /* 0x000f240000300a00 */
[----:B------:R-:W2:Y:S01]  /*32cd0*/  LDL.LU.64 R6, [R1+0x3520] ;  /* 0x0035200001067983 */ /* 0x000ea20000300a00 */
[----:B------:R-:W2:Y:S01]  /*32ce0*/  LDL.LU.64 R4, [R1+0x3518] ;  /* 0x0035180001047983 */ /* 0x000ea20000300a00 */
[----:B------:R-:W-:Y:S02]  /*32cf0*/  STL.64 [R1+0x890], R24 ;  /* 0x0008901801007387 */ /* 0x000fe40000100a00 */
[----:B------:R0:W-:Y:S02]  /*32d00*/  STL [R1+0x898], R26 ;  /* 0x0008981a01007387 */ /* 0x0001e40000100800 */
[----:B0-----:R-:W2:Y:S02]  /*32d10*/  LDL.LU.64 R26, [R1+0x3510] ;  /* 0x00351000011a7983 */ /* 0x001ea40000300a00 */
[----:B--2---:R-:W-:Y:S02]  /*32d20*/  HMMA.16816.F32 R4, R20, R26, R4 ;  /* 0x0000001a1404723c */ /* 0x004fe40000001804 */
[----:B----4-:R-:W-:Y:S01]  /*32d30*/  STL.64 [R1+0x3498], R18 ;  /* 0x0034981201007387 */ /* 0x010fe20000100a00 */
[----:B------:R3:W-:Y:S02]  /*32d40*/  STL.64 [R1+0x3490], R16 ;  /* 0x0034901001007387 */ /* 0x0007e40000100a00 */
[----:B------:R-:W-:-:S02]  /*32d50*/  IMAD.MOV.U32 R29, RZ, RZ, R26 ;  /* 0x000000ffff1d7224 */ /* 0x000fc400078e001a */
[----:B------:R-:W-:Y:S02]  /*32d60*/  IMAD.MOV.U32 R0, RZ, RZ, R27 ;  /* 0x000000ffff007224 */ /* 0x000fe400078e001b */
[----:B---3--:R-:W-:Y:S02]  /*32d70*/  IMAD.MOV.U32 R16, RZ, RZ, R11 ;  /* 0x000000ffff107224 */ /* 0x008fe400078e000b */
[----:B------:R-:W-:Y:S01]  /*32d80*/  IMAD.MOV.U32 R17, RZ, RZ, R15 ;  /* 0x000000ffff117224 */ /* 0x000fe200078e000f */
[----:B------:R-:W2:Y:S01]  /*32d90*/  LDL.LU R11, [R1+0x350c] ;  /* 0x00350c00010b7983 */ /* 0x000ea20000300800 */
[----:B------:R-:W3:Y:S02]  /*32da0*/  LDL.LU R15, [R1+0x3508] ;  /* 0x00350800010f7983 */ /* 0x000ee40000300800 */
[----:B------:R-:W-:Y:S02]  /*32db0*/  IMAD.MOV.U32 R18, RZ, RZ, R14 ;  /* 0x000000ffff127224 */ /* 0x000fe400078e000e */
[----:B------:R-:W-:Y:S01]  /*32dc0*/  IMAD.MOV.U32 R19, RZ, RZ, R10 ;  /* 0x000000ffff137224 */ /* 0x000fe200078e000a */
[----:B------:R-:W4:Y:S01]  /*32dd0*/  LDL.LU R14, [R1+0x3504] ;  /* 0x00350400010e7983 */ /* 0x000f220000300800 */
[----:B------:R-:W2:Y:S02]  /*32de0*/  LDL.LU R10, [R1+0x3500] ;  /* 0x00350000010a7983 */ /* 0x000ea40000300800 */
[----:B------:R-:W-:Y:S02]  /*32df0*/  STL [R1+0x2b50], R3 ;  /* 0x002b500301007387 */ /* 0x000fe40000100800 */
[----:B------:R-:W-:Y:S01]  /*32e00*/  STL.64 [R1+0x880], R4 ;  /* 0x0008800401007387 */ /* 0x000fe20000100a00 */
[----:B------:R0:W-:Y:S04]  /*32e10*/  STL.64 [R1+0x888], R6 ;  /* 0x0008880601007387 */ /* 0x0001e80000100a00 */
[----:B0-----:R-:W2:Y:S01]  /*32e20*/  LDL.LU.64 R6, [R1+0x34f8] ;  /* 0x0034f80001067983 */ /* 0x001ea20000300a00 */
[----:B------:R-:W2:Y:S02]  /*32e30*/  LDL.LU.64 R4, [R1+0x34f0] ;  /* 0x0034f00001047983 */ /* 0x000ea40000300a00 */
[----:B------:R-:W2:Y:S02]  /*32e40*/  LDL.LU.64 R26, [R1+0x34e8] ;  /* 0x0034e800011a7983 */ /* 0x000ea40000300a00 */
[----:B--2---:R-:W-:Y:S11]  /*32e50*/  HMMA.16816.F32 R4, R20, R26, R4 ;  /* 0x0000001a1404723c */ /* 0x004ff60000001804 */
[----:B------:R-:W-:Y:S11]  /*32e60*/  @!UPT UIADD3 URZ, URZ, URZ, URZ ;  /* 0x0000003f3f3ff290 */ /* 0x000ff6000fffe03f */
[----:B------:R-:W-:Y:S01]  /*32e70*/  @!UPT UIADD3 URZ, URZ, URZ, URZ ;  /* 0x0000003f3f3ff290 */ /* 0x000fe2000fffe03f */
[----:B------:R-:W-:Y:S01]  /*32e80*/  STL.64 [R1+0x870], R4 ;  /* 0x0008700401007387 */ /* 0x000fe20000100a00 */
[----:B------:R0:W-:Y:S02]  /*32e90*/  STL [R1+0x878], R6 ;  /* 0x0008780601007387 */ /* 0x0001e40000100800 */
[----:B------:R-:W-:Y:S02]  /*32ea0*/  IMAD.MOV.U32 R3, RZ, RZ, R7 ;  /* 0x000000ffff037224 */ /* 0x000fe400078e0007 */
[----:B0-----:R-:W2:Y:S01]  /*32eb0*/  LDL.LU.64 R6, [R1+0x34e0] ;  /* 0x0034e00001067983 */ /* 0x001ea20000300a00 */
[----:B------:R3:W-:Y:S02]  /*32ec0*/  STL.64 [R1+0x3360], R26 ;  /* 0x0033601a01007387 */ /* 0x0007e40000100a00 */
[----:B------:R-:W-:Y:S02]  /*32ed0*/  IMAD.MOV.U32 R24, RZ, RZ, R10 ;  /* 0x000000ffff187224 */ /* 0x000fe400078e000a */
[----:B----4-:R-:W-:Y:S01]  /*32ee0*/  IMAD.MOV.U32 R25, RZ, RZ, R14 ;  /* 0x000000ffff197224 */ /* 0x010fe200078e000e */
[----:B------:R-:W4:Y:S01]  /*32ef0*/  LDL.LU R10, [R1+0x34dc] ;  /* 0x0034dc00010a7983 */ /* 0x000f220000300800 */
[----:B------:R-:W4:Y:S02]  /*32f00*/  LDL.LU R14, [R1+0x34d8] ;  /* 0x0034d800010e7983 */ /* 0x000f240000300800 */
[----:B---3--:R-:W-:-:S02]  /*32f10*/  IMAD.MOV.U32 R26, RZ, RZ, R15 ;  /* 0x000000ffff1a7224 */ /* 0x008fc400078e000f */
[----:B------:R-:W-:Y:S01]  /*32f20*/  IMAD.MOV.U32 R27, RZ, RZ, R11 ;  /* 0x000000ffff1b7224 */ /* 0x000fe200078e000b */
[----:B------:R-:W4:Y:S01]  /*32f30*/  LDL.LU R15, [R1+0x34d4] ;  /* 0x0034d400010f7983 */ /* 0x000f220000300800 */
[----:B------:R-:W3:Y:S02]  /*32f40*/  LDL.LU R11, [R1+0x34d0] ;  /* 0x0034d000010b7983 */ /* 0x000ee40000300800 */
[----:B------:R-:W3:Y:S02]  /*32f50*/  LDL R28, [R1+0x1778] ;  /* 0x00177800011c7983 */ /* 0x000ee40000100800 */
[----:B------:R-:W-:Y:S01]  /*32f60*/  STL [R1+0x2b54], R3 ;  /* 0x002b540301007387 */ /* 0x000fe20000100800 */
[C---:B--2---:R-:W-:Y:S11]  /*32f70*/  HMMA.16816.F32 R24, R20.reuse, R6, R24 ;  /* 0x000000061418723c */ /* 0x044ff60000001818 */
[----:B------:R-:W-:Y:S11]  /*32f80*/  @!UPT UIADD3 URZ, URZ, URZ, URZ ;  /* 0x0000003f3f3ff290 */ /* 0x000ff6000fffe03f */
[----:B------:R-:W-:Y:S01]  /*32f90*/  @!UPT UIADD3 URZ, URZ, URZ, URZ ;  /* 0x0000003f3f3ff290 */ /* 0x000fe2000fffe03f */
[----:B------:R0:W-:Y:S01]  /*32fa0*/  STL.64 [R1+0x860], R24 ;  /* 0x0008601801007387 */ /* 0x0001e20000100a00 */
[----:B------:R-:W-:Y:S02]  /*32fb0*/  STL.64 [R1+0x868], R26 ;  /* 0x0008681a01007387 */ /* 0x000fe40000100a00 */
[----:B0-----:R-:W-:Y:S02]  /*32fc0*/  IMAD.MOV.U32 R25, RZ, RZ, R6 ;  /* 0x000000ffff197224 */ /* 0x001fe400078e0006 */
[----:B------:R-:W-:Y:S02]  /*32fd0*/  IMAD.MOV.U32 R24, RZ, RZ, R7 ;  /* 0x000000ffff187224 */ /* 0x000fe400078e0007 */
[----:B------:R-:W4:Y:S01]  /*32fe0*/  LDL.LU.64 R6, [R1+0x34c8] ;  /* 0x0034c80001067983 */ /* 0x000f220000300a00 */
[----:B------:R-:W4:Y:S02]  /*32ff0*/  LDL.LU.64 R4, [R1+0x34c0] ;  /* 0x0034c00001047983 */ /* 0x000f240000300a00 */
[C---:B----4-:R-:W-:Y:S11]  /*33000*/  HMMA.16816.F32 R4, R20.reuse, R14, R4 ;  /* 0x0000000e1404723c */ /* 0x050ff60000001804 */
[----:B------:R-:W-:Y:S11]  /*33010*/  @!UPT UIADD3 URZ, URZ, URZ, URZ ;  /* 0x0000003f3f3ff290 */ /* 0x000ff6000fffe03f */
[----:B------:R-:W-:Y:S01]  /*33020*/  @!UPT UIADD3 URZ, URZ, URZ, URZ ;  /* 0x0000003f3f3ff290 */ /* 0x000fe2000fffe03f */
[----:B------:R-:W-:Y:S01]  /*33030*/  STL.64 [R1+0x850], R4 ;  /* 0x0008500401007387 */ /* 0x000fe20000100a00 */
[----:B------:R0:W-:Y:S03]  /*33040*/  STL.64 [R1+0x858], R6 ;  /* 0x0008580601007387 */ /* 0x0001e60000100a00 */
[----:B0-----:R-:W3:Y:S01]  /*33050*/  LDL.LU.64 R6, [R1+0x34b8] ;  /* 0x0034b80001067983 */ /* 0x001ee20000300a00 */
[----:B------:R-:W3:Y:S02]  /*33060*/  LDL.LU.64 R4, [R1+0x34b0] ;  /* 0x0034b00001047983 */ /* 0x000ee40000300a00 */
[----:B------:R-:W-:Y:S01]  /*33070*/  STL.64 [R1+0x3348], R14 ;  /* 0x0033480e01007387 */ /* 0x000fe20000100a00 */
[----:B---3--:R-:W-:Y:S11]  /*33080*/  HMMA.16816.F32 R4, R20, R10, R4 ;  /* 0x0000000a1404723c */ /* 0x008ff60000001804 */
[----:B------:R-:W-:Y:S11]  /*33090*/  @!UPT UIADD3 URZ, URZ, URZ, URZ ;  /* 0x0000003f3f3ff290 */ /* 0x000ff6000fffe03f */
[----:B------:R-:W-:Y:S01]  /*330a0*/  @!UPT UIADD3 URZ, URZ, URZ, URZ ;  /* 0x0000003f3f3ff290 */ /* 0x000fe2000fffe03f */
[----:B------:R-:W-:Y:S01]  /*330b0*/  STL.64 [R1+0x840], R4 ;  /* 0x0008400401007387 */ /* 0x000fe20000100a00 */
[----:B------:R0:W-:Y:S02]  /*330c0*/  STL [R1+0x848], R6 ;  /* 0x0008480601007387 */ /* 0x0001e40000100800 */
[----:B------:R-:W-:Y:S02]  /*330d0*/  IMAD.MOV.U32 R3, RZ, RZ, R7 ;  /* 0x000000ffff037224 */ /* 0x000fe400078e0007 */
[----:B0-----:R-:W2:Y:S01]  /*330e0*/  LDL.LU.64 R6, [R1+0x34a8] ;  /* 0x0034a80001067983 */ /* 0x001ea20000300a00 */
[----:B------:R-:W3:Y:S02]  /*330f0*/  LDL.LU.64 R4, [R1+0x34a0] ;  /* 0x0034a00001047983 */ /* 0x000ee40000300a00 */
[----:B------:R-:W-:Y:S02]  /*33100*/  STL.64 [R1+0x3350], R10 ;  /* 0x0033500a01007387 */ /* 0x000fe40000100a00 */
[----:B------:R-:W-:Y:S02]  /*33110*/  STL [R1+0x2b58], R3 ;  /* 0x002b580301007387 */ /* 0x000fe40000100800 */
[----:B------:R-:W-:-:S02]  /*33120*/  IMAD.MOV.U32 R15, RZ, RZ, R24 ;  /* 0x000000ffff0f7224 */ /* 0x000fc400078e0018 */
[----:B------:R-:W-:Y:S01]  /*33130*/  IMAD.MOV.U32 R14, RZ, RZ, R25 ;  /* 0x000000ffff0e7224 */ /* 0x000fe200078e0019 */
[----:B--2---:R-:W-:Y:S01]  /*33140*/  HMMA.16816.F32 R20, R20, R6, R16 ;  /* 0x000000061414723c */ /* 0x004fe20000001810 */
[----:B------:R-:W2:Y:S01]  /*33150*/  LDL.LU.64 R18, [R1+0x3498] ;  /* 0x0034980001127983 */ /* 0x000ea20000300a00 */
[----:B------:R-:W4:Y:S11]  /*33160*/  LDL.LU.64 R16, [R1+0x3490] ;  /* 0x0034900001107983 */ /* 0x000f360000300a00 */
[----:B------:R-:W-:Y:S10]  /*33170*/  @!UPT UIADD3 URZ, URZ, URZ, URZ ;  /* 0x0000003f3f3ff290 */ /* 0x000ff4000fffe03f */
[----:B------:R-:W-:Y:S01]  /*33180*/  STL.64 [R1+0xb20], R20 ;  /* 0x000b201401007387 */ /* 0x000fe20000100a00 */
[----:B------:R-:W-:Y:S02]  /*33190*/  STL.64 [R1+0xb28], R22 ;  /* 0x000b281601007387 */ /* 0x000fe40000100a00 */
[----:B------:R-:W2:Y:S02]  /*331a0*/  LDL.LU R24, [R1+0x6e0] ;  /* 0x0006e00001187983 */ /* 0x000ea40000300800 */
[----:B------:R-:W2:Y:S01]  /*331b0*/  LDL.LU R25, [R1+0x6e4] ;  /* 0x0006e40001197983 */ /* 0x000ea20000300800 */
[----:B------:R-:W2:Y:S01]  /*331c0*/  LDL.LU R26, [R1+0x6e8] ;  /* 0x0006e800011a7983 */ /* 0x000ea20000300800 */
[----:B------:R-:W2:Y:S03]  /*331d0*/  LDL.LU R27, [R1+0x6ec] ;  /* 0x0006ec00011b7983 */ /* 0x000ea60000300800 */
[----:B--2---:R4:W-:Y:S01]  /*331e0*/  STL.64 [R1+0x3370], R26 ;  /* 0x0033701a01007387 */ /* 0x0049e20000100a00 */
[----:B------:R-:W-:Y:S02]  /*331f0*/  STL.64 [R1+0x3368], R24 ;  /* 0x0033681801007387 */ /* 0x000fe40000100a00 */
[----:B----4-:R-:W-:-:S02]  /*33200*/  IMAD.MOV.U32 R26, RZ, RZ, R16 ;  /* 0x000000ffff1a7224 */ /* 0x010fc400078e0010 */
[----:B------:R-:W-:Y:S01]  /*33210*/  IMAD.MOV.U32 R27, RZ, RZ, R17 ;  /* 0x000000ffff1b7224 */ /* 0x000fe200078e0011 */
[----:B------:R-:W2:Y:S01]  /*33220*/  LDL.LU R16, [R1+0x348c] ;  /* 0x00348c0001107983 */ /* 0x000ea20000300800 */
[----:B------:R-:W4:Y:S03]  /*33230*/  LDL.LU R17, [R1+0x3488] ;  /* 0x0034880001117983 */ /* 0x000f260000300800 */
[----:B------:R0:W-:Y:S02]  /*33240*/  STL.64 [R1+0x3388], R26 ;  /* 0x0033881a01007387 */ /* 0x0001e40000100a00 */
[----:B0-----:R-:W-:Y:S02]  /*33250*/  IMAD.MOV.U32 R26, RZ, RZ, R13 ;  /* 0x000000ffff1a7224 */ /* 0x001fe400078e000d */
[----:B------:R-:W-:-:S05]  /*33260*/  IMAD.MOV.U32 R27, RZ, RZ, R12 ;  /* 0x000000ffff1b7224 */ /* 0x000fca00078e000c */
[----:B------:R-:W-:Y:S01]  /*33270*/  STL.64 [R1+0x33a0], R26 ;  /* 0x0033a01a01007387 */ /* 0x000fe20000100a00 */
[----:B------:R0:W-:Y:S02]  /*33280*/  STL.64 [R1+0x3358], R14 ;  /* 0x0033580e01007387 */ /* 0x0001e40000100a00 */
[----:B------:R-:W2:Y:S02]  /*33290*/  LDL.LU R12, [R1+0x6d0] ;  /* 0x0006d000010c7983 */ /* 0x000ea40000300800 */
[----:B------:R-:W2:Y:S01]  /*332a0*/  LDL.LU R13, [R1+0x6d4] ;  /* 0x0006d400010d7983 */ /* 0x000ea20000300800 */
[----:B0-----:R-:W2:Y:S01]  /*332b0*/  LDL.LU R14, [R1+0x6d8] ;  /* 0x0006d800010e7983 */ /* 0x001ea20000300800 */
[----:B------:R-:W2:Y:S02]  /*332c0*/  LDL.LU R15, [R1+0x6dc] ;  /* 0x0006dc00010f7983 */ /* 0x000ea40000300800 */
[----:B------:R-:W-:Y:S02]  /*332d0*/  IMAD.MOV.U32 R26, RZ, RZ, R8 ;  /* 0x000000ffff1a7224 */ /* 0x000fe400078e0008 */
[----:B------:R-:W-:Y:S01]  /*332e0*/  IMAD.MOV.U32 R27, RZ, RZ, R9 ;  /* 0x000000ffff1b7224 */ /* 0x000fe200078e0009 */
[----:B------:R-:W4:Y:S01]  /*332f0*/  LDL.LU R8, [R1+0x3484] ;  /* 0x0034840001087983 */ /* 0x000f220000300800 */
[----:B------:R-:W4:Y:S03]  /*33300*/  LDL.LU R9, [R1+0x3480] ;  /* 0x0034800001097983 */ /* 0x000f260000300800 */
[----:B------:R3:W-:Y:S01]  /*33310*/  STL.64 [R1+0x33b8], R26 ;  /* 0x0033b81a01007387 */ /* 0x0007e20000100a00 */
[----:B------:R-:W-:-:S02]  /*33320*/  IMAD.MOV.U32 R22, RZ, RZ, R18 ;  /* 0x000000ffff167224 */ /* 0x000fc400078e0012 */
[----:B------:R-:W-:Y:S02]  /*33330*/  IMAD.MOV.U32 R23, RZ, RZ, R19 ;  /* 0x000000ffff177224 */ /* 0x000fe400078e0013 */
[----:B---3--:R-:W-:Y:S02]  /*33340*/  IMAD.MOV.U32 R26, RZ, RZ, R5 ;  /* 0x000000ffff1a7224 */ /* 0x008fe400078e0005 */
[----:B------:R-:W-:Y:S01]  /*33350*/  IMAD.MOV.U32 R27, RZ, RZ, R4 ;  /* 0x000000ffff1b7224 */ /* 0x000fe200078e0004 */
[----:B--2---:R-:W-:Y:S01]  /*33360*/  STL.64 [R1+0x3380], R14 ;  /* 0x0033800e01007387 */ /* 0x004fe20000100a00 */
[----:B------:R0:W-:Y:S03]  /*33370*/  STL.64 [R1+0x3378], R12 ;  /* 0x0033780c01007387 */ /* 0x0001e60000100a00 */
[----:B0-----:R-:W2:Y:S01]  /*33380*/  LDL.LU R12, [R1+0x6f0] ;  /* 0x0006f000010c7983 */ /* 0x001ea20000300800 */
[----:B------:R-:W2:Y:S02]  /*33390*/  LDL.LU R13, [R1+0x6f4] ;  /* 0x0006f400010d7983 */ /* 0x000ea40000300800 */
[----:B------:R-:W3:Y:S02]  /*333a0*/  LDL.LU R14, [R1+0x6f8] ;  /* 0x0006f800010e7983 */ /* 0x000ee40000300800 */
[----:B------:R-:W3:Y:S01]  /*333b0*/  LDL.LU R15, [R1+0x6fc] ;  /* 0x0006fc00010f7983 */ /* 0x000ee20000300800 */
[----:B------:R-:W2:Y:S01]  /*333c0*/  LDL.LU R5, [R1+0x347c] ;  /* 0x00347c0001057983 */ /* 0x000ea20000300800 */
[----:B------:R-:W2:Y:S02]  /*333d0*/  LDL.LU R4, [R1+0x3478] ;  /* 0x0034780001047983 */ /* 0x000ea40000300800 */
[----:B------:R0:W-:Y:S02]  /*333e0*/  STL.64 [R1+0x33d0], R26 ;  /* 0x0033d01a01007387 */ /* 0x0001e40000100a00 */
[----:B------:R-:W2:Y:S01]  /*333f0*/  LDL.LU R18, [R1+0x3474] ;  /* 0x0034740001127983 */ /* 0x000ea20000300800 */
[----:B------:R-:W2:Y:S01]  /*33400*/  LDL.LU R19, [R1+0x3470] ;  /* 0x0034700001137983 */ /* 0x000ea20000300800 */
[----:B------:R4:W-:Y:S02]  /*33410*/  STL.64 [R1+0x33d8], R22 ;  /* 0x0033d81601007387 */ /* 0x0009e40000100a00 */
[----:B------:R-:W2:Y:S02]  /*33420*/  LDL.LU R24, [R1+0x2f0] ;  /* 0x0002f00001187983 */ /* 0x000ea40000300800 */
[----:B------:R-:W2:Y:S01]  /*33430*/  LDL.LU R25, [R1+0x2f4] ;  /* 0x0002f40001197983 */ /* 0x000ea20000300800 */
[----:B0-----:R-:W2:Y:S01]  /*33440*/  LDL.LU R26, [R1+0x2f8] ;  /* 0x0002f800011a7983 */ /* 0x001ea20000300800 */
[----:B------:R-:W2:Y:S02]  /*33450*/  LDL.LU R27, [R1+0x2fc] ;  /* 0x0002fc00011b7983 */ /* 0x000ea40000300800 */
[----:B----4-:R-:W-:-:S02]  /*33460*/  IMAD.MOV.U32 R22, RZ, RZ, R17 ;  /* 0x000000ffff167224 */ /* 0x010fc400078e0011 */
[----:B------:R-:W-:Y:S01]  /*33470*/  IMAD.MOV.U32 R23, RZ, RZ, R16 ;  /* 0x000000ffff177224 */ /* 0x000fe200078e0010 */
[----:B--2---:R-:W-:Y:S01]  /*33480*/  STL.64 [R1+0x33e8], R26 ;  /* 0x0033e81a01007387 */ /* 0x004fe20000100a00 */
[----:B------:R-:W-:Y:S02]  /*33490*/  STL.64 [R1+0x33e0], R24 ;  /* 0x0033e01801007387 */ /* 0x000fe40000100a00 */
[----:B------:R-:W2:Y:S02]  /*334a0*/  LDL.LU R17, [R1+0x346c] ;  /* 0x00346c0001117983 */ /* 0x000ea40000300800 */
[----:B------:R-:W4:Y:S01]  /*334b0*/  LDL.LU R16, [R1+0x3468] ;  /* 0x0034680001107983 */ /* 0x000f220000300800 */
[----:B------:R0:W-:Y:S02]  /*334c0*/  STL.64 [R1+0x33f0], R22 ;  /* 0x0033f01601007387 */ /* 0x0001e40000100a00 */
[----:B0-----:R-:W-:Y:S02]  /*334d0*/  IMAD.MOV.U32 R22, RZ, RZ, R9 ;  /* 0x000000ffff167224 */ /* 0x001fe400078e0009 */
[----:B------:R-:W-:-:S05]  /*334e0*/  IMAD.MOV.U32 R23, RZ, RZ, R8 ;  /* 0x000000ffff177224 */ /* 0x000fca00078e0008 */
[----:B------:R0:W-:Y:S01]  /*334f0*/  STL.64 [R1+0x3408], R22 ;  /* 0x0034081601007387 */ /* 0x0001e20000100a00 */
[----:B------:R-:W2:Y:S02]  /*33500*/  LDL.LU R24, [R1+0x300] ;  /* 0x0003000001187983 */ /* 0x000ea40000300800 */
[----:B------:R-:W2:Y:S02]  /*33510*/  LDL.LU R25, [R1+0x304] ;  /* 0x0003040001197983 */ /* 0x000ea40000300800 */
[----:B------:R-:W2:Y:S01]  /*33520*/  LDL.LU R26, [R1+0x308] ;  /* 0x00030800011a7983 */ /* 0x000ea20000300800 */
[----:B------:R-:W2:Y:S01]  /*33530*/  LDL.LU R27, [R1+0x30c] ;  /* 0x00030c00011b7983 */ /* 0x000ea20000300800 */
[----:B0-----:R-:W-:Y:S02]  /*33540*/  IMAD.MOV.U32 R22, RZ, RZ, R19 ;  /* 0x000000ffff167224 */ /* 0x001fe400078e0013 */
[----:B------:R-:W-:Y:S01]  /*33550*/  IMAD.MOV.U32 R23, RZ, RZ, R18 ;  /* 0x000000ffff177224 */ /* 0x000fe200078e0012 */
[----:B------:R-:W3:Y:S01]  /*33560*/  LDL.LU R19, [R1+0x3464] ;  /* 0x0034640001137983 */ /* 0x000ee20000300800 */
[----:B------:R-:W3:Y:S03]  /*33570*/  LDL.LU R18, [R1+0x3460] ;  /* 0x0034600001127983 */ /* 0x000ee60000300800 */
[----:B------:R-:W-:Y:S04]  /*33580*/  STL.64 [R1+0x3420], R22 ;  /* 0x0034201601007387 */ /* 0x000fe80000100a00 */
[----:B--2---:R-:W-:Y:S01]  /*33590*/  STL.64 [R1+0x3400], R26 ;  /* 0x0034001a01007387 */ /* 0x004fe20000100a00 */
[----:B------:R0:W-:Y:S03]  /*335a0*/  STL.64 [R1+0x33f8], R24 ;  /* 0x0033f81801007387 */ /* 0x0001e60000100a00 */
[----:B0-----:R-:W2:Y:S01]  /*335b0*/  LDL.LU R24, [R1+0x310] ;  /* 0x0003100001187983 */ /* 0x001ea20000300800 */
[----:B------:R-:W2:Y:S02]  /*335c0*/  LDL.LU R25, [R1+0x314] ;  /* 0x0003140001197983 */ /* 0x000ea40000300800 */
[----:B------:R-:W2:Y:S02]  /*335d0*/  LDL.LU R26, [R1+0x318] ;  /* 0x00031800011a7983 */ /* 0x000ea40000300800 */
[----:B------:R-:W2:Y:S02]  /*335e0*/  LDL.LU R27, [R1+0x31c] ;  /* 0x00031c00011b7983 */ /* 0x000ea40000300800 */
[----:B----4-:R-:W-:-:S02]  /*335f0*/  IMAD.MOV.U32 R22, RZ, RZ, R16 ;  /* 0x000000ffff167224 */ /* 0x010fc400078e0010 */
[----:B------:R-:W-:Y:S01]  /*33600*/  IMAD.MOV.U32 R23, RZ, RZ, R17 ;  /* 0x000000ffff177224 */ /* 0x000fe200078e0011 */
[----:B------:R-:W4:Y:S01]  /*33610*/  LDL.LU R16, [R1+0x345c] ;  /* 0x00345c0001107983 */ /* 0x000f220000300800 */
[----:B------:R-:W4:Y:S03]  /*33620*/  LDL.LU R17, [R1+0x3458] ;  /* 0x0034580001117983 */ /* 0x000f260000300800 */
[----:B------:R-:W-:Y:S04]  /*33630*/  STL.64 [R1+0x3438], R22 ;  /* 0x0034381601007387 */ /* 0x000fe80000100a00 */
[----:B--2---:R-:W-:Y:S01]  /*33640*/  STL.64 [R1+0x3418], R26 ;  /* 0x0034181a01007387 */ /* 0x004fe20000100a00 */
[----:B------:R0:W-:Y:S03]  /*33650*/  STL.64 [R1+0x3410], R24 ;  /* 0x0034101801007387 */ /* 0x0001e60000100a00 */
[----:B0-----:R-:W2:Y:S01]  /*33660*/  LDL.LU R24, [R1+0x320] ;  /* 0x0003200001187983 */ /* 0x001ea20000300800 */
[----:B------:R-:W2:Y:S02]  /*33670*/  LDL.LU R25, [R1+0x324] ;  /* 0x0003240001197983 */ /* 0x000ea40000300800 */
[----:B------:R-:W2:Y:S02]  /*33680*/  LDL.LU R26, [R1+0x328] ;  /* 0x00032800011a7983 */ /* 0x000ea40000300800 */
[----:B------:R-:W2:Y:S02]  /*33690*/  LDL.LU R27, [R1+0x32c] ;  /* 0x00032c00011b7983 */ /* 0x000ea40000300800 */
[----:B---3--:R-:W-:-:S02]  /*336a0*/  IMAD.MOV.U32 R22, RZ, RZ, R18 ;  /* 0x000000ffff167224 */ /* 0x008fc400078e0012 */
[----:B------:R-:W-:Y:S01]  /*336b0*/  IMAD.MOV.U32 R23, RZ, RZ, R19 ;  /* 0x000000ffff177224 */ /* 0x000fe200078e0013 */
[----:B------:R-:W4:Y:S01]  /*336c0*/  LDL.LU R18, [R1+0x3454] ;  /* 0x0034540001127983 */ /* 0x000f220000300800 */
[----:B------:R-:W4:Y:S03]  /*336d0*/  LDL.LU R19, [R1+0x3450] ;  /* 0x0034500001137983 */ /* 0x000f260000300800 */
[----:B--2---:R-:W-:Y:S01]  /*336e0*/  STL.64 [R1+0x3430], R26 ;  /* 0x0034301a01007387 */ /* 0x004fe20000100a00 */
[----:B------:R0:W-:Y:S03]  /*336f0*/  STL.64 [R1+0x3428], R24 ;  /* 0x0034281801007387 */ /* 0x0001e60000100a00 */
[----:B0-----:R-:W2:Y:S01]  /*33700*/  LDL.LU R24, [R1+0x330] ;  /* 0x0003300001187983 */ /* 0x001ea20000300800 */
[----:B------:R-:W2:Y:S02]  /*33710*/  LDL.LU R25, [R1+0x334] ;  /* 0x0003340001197983 */ /* 0x000ea40000300800 */
[----:B------:R-:W3:Y:S02]  /*33720*/  LDL.LU R26, [R1+0x338] ;  /* 0x00033800011a7983 */ /* 0x000ee40000300800 */
[----:B------:R-:W3:Y:S02]  /*33730*/  LDL.LU R27, [R1+0x33c] ;  /* 0x00033c00011b7983 */ /* 0x000ee40000300800 */
[----:B---3--:R-:W-:Y:S01]  /*33740*/  STL.64 [R1+0x3448], R26 ;  /* 0x0034481a01007387 */ /* 0x008fe20000100a00 */
[----:B--2---:R0:W-:Y:S03]  /*33750*/  STL.64 [R1+0x3440], R24 ;  /* 0x0034401801007387 */ /* 0x0041e60000100a00 */
[----:B0-----:R-:W4:Y:S01]  /*33760*/  LDL.LU R24, [R1+0x340] ;  /* 0x0003400001187983 */ /* 0x001f220000300800 */
[----:B------:R-:W4:Y:S02]  /*33770*/  LDL.LU R25, [R1+0x344] ;  /* 0x0003440001197983 */ /* 0x000f240000300800 */
[----:B------:R-:W4:Y:S02]  /*33780*/  LDL.LU R26, [R1+0x348] ;  /* 0x00034800011a7983 */ /* 0x000f240000300800 */
[----:B------:R-:W4:Y:S01]  /*33790*/  LDL.LU R27, [R1+0x34c] ;  /* 0x00034c00011b7983 */ /* 0x000f220000300800 */
[----:B------:R-:W-:Y:S01]  /*337a0*/  STL.64 [R1+0x3398], R14 ;  /* 0x0033980e01007387 */ /* 0x000fe20000100a00 */
[----:B------:R0:W-:Y:S03]  /*337b0*/  STL.64 [R1+0x3390], R12 ;  /* 0x0033900c01007387 */ /* 0x0001e60000100a00 */
[----:B0-----:R-:W2:Y:S01]  /*337c0*/  LDL.LU R12, [R1+0x700] ;  /* 0x00070000010c7983 */ /* 0x001ea20000300800 */
[----:B------:R-:W2:Y:S02]  /*337d0*/  LDL.LU R13, [R1+0x704] ;  /* 0x00070400010d7983 */ /* 0x000ea40000300800 */
[----:B------:R-:W3:Y:S02]  /*337e0*/  LDL.LU R14, [R1+0x708] ;  /* 0x00070800010e7983 */ /* 0x000ee40000300800 */
[----:B------:R-:W3:Y:S02]  /*337f0*/  LDL.LU R15, [R1+0x70c] ;  /* 0x00070c00010f7983 */ /* 0x000ee40000300800 */
[----:B---3--:R-:W-:Y:S01]  /*33800*/  STL.64 [R1+0x33b0], R14 ;  /* 0x0033b00e01007387 */ /* 0x008fe20000100a00 */
[----:B--2---:R0:W-:Y:S03]  /*33810*/  STL.64 [R1+0x33a8], R12 ;  /* 0x0033a80c01007387 */ /* 0x0041e60000100a00 */
[----:B0-----:R-:W2:Y:S01]  /*33820*/  LDL.LU R12, [R1+0x710] ;  /* 0x00071000010c7983 */ /* 0x001ea20000300800 */
[----:B------:R-:W2:Y:S02]  /*33830*/  LDL.LU R13, [R1+0x714] ;  /* 0x00071400010d7983 */ /* 0x000ea40000300800 */
[----:B------:R-:W3:Y:S02]  /*33840*/  LDL.LU R14, [R1+0x718] ;  /* 0x00071800010e7983 */ /* 0x000ee40000300800 */
[----:B------:R-:W3:Y:S01]  /*33850*/  LDL.LU R15, [R1+0x71c] ;  /* 0x00071c00010f7983 */ /* 0x000ee20000300800 */
[C---:B----4-:R-:W-:Y:S01]  /*33860*/  HMMA.16816.F32 R20, R16.reuse, R22, R24 ;  /* 0x000000161014723c */ /* 0x050fe20000001818 */
[----:B---3--:R-:W-:Y:S01]  /*33870*/  STL.64 [R1+0x33c8], R14 ;  /* 0x0033c80e01007387 */ /* 0x008fe20000100a00 */
[----:B--2---:R0:W-:Y:S03]  /*33880*/  STL.64 [R1+0x33c0], R12 ;  /* 0x0033c00c01007387 */ /* 0x0041e60000100a00 */
[----:B0-----:R-:W2:Y:S01]  /*33890*/  LDL.LU R12, [R1+0x720] ;  /* 0x00072000010c7983 */ /* 0x001ea20000300800 */
[----:B------:R-:W2:Y:S02]  /*338a0*/  LDL.LU R13, [R1+0x724] ;  /* 0x00072400010d7983 */ /* 0x000ea40000300800 */
[----:B------:R-:W2:Y:S02]  /*338b0*/  LDL.LU R14, [R1+0x728] ;  /* 0x00072800010e7983 */ /* 0x000ea40000300800 */
[----:B------:R-:W2:Y:S01]  /*338c0*/  LDL.LU R15, [R1+0x72c] ;  /* 0x00072c00010f7983 */ /* 0x000ea20000300800 */
[----:B------:R-:W3:Y:S01]  /*338d0*/  LDL.LU R8, [R1+0x6c0] ;  /* 0x0006c00001087983 */ /* 0x000ee20000300800 */
[----:B------:R-:W3:Y:S02]  /*338e0*/  LDL.LU R9, [R1+0x6c4] ;  /* 0x0006c40001097983 */ /* 0x000ee40000300800 */
[----:B------:R-:W3:Y:S02]  /*338f0*/  LDL.LU R10, [R1+0x6c8] ;  /* 0x0006c800010a7983 */ /* 0x000ee40000300800 */
[----:B------:R-:W3:Y:S01]  /*33900*/  LDL.LU R11, [R1+0x6cc] ;  /* 0x0006cc00010b7983 */ /* 0x000ee20000300800 */
[----:B------:R-:W-:Y:S01]  /*33910*/  STL.64 [R1+0x3340], R6 ;  /* 0x0033400601007387 */ /* 0x000fe20000100a00 */
[----:B------:R-:W-:Y:S02]  /*33920*/  STL.64 [R1+0x3338], R4 ;  /* 0x0033380401007387 */ /* 0x000fe40000100a00 */
[----:B------:R-:W4:Y:S02]  /*33930*/  LDL.LU.64 R26, [R1+0x3448] ;  /* 0x00344800011a7983 */ /* 0x000f240000300a00 */
[----:B------:R-:W4:Y:S01]  /*33940*/  LDL.LU.64 R24, [R1+0x3440] ;  /* 0x0034400001187983 */ /* 0x000f220000300a00 */
[----:B------:R-:W-:Y:S01]  /*33950*/  STL.64 [R1+0xae0], R20 ;  /* 0x000ae01401007387 */ /* 0x000fe20000100a00 */
[----:B------:R0:W-:Y:S03]  /*33960*/  STL.64 [R1+0xae8], R22 ;  /* 0x000ae81601007387 */ /* 0x0001e60000100a00 */
[----:B0-----:R-:W4:Y:S02]  /*33970*/  LDL.LU.64 R22, [R1+0x3438] ;  /* 0x0034380001167983 */ /* 0x001f240000300a00 */
[C---:B----4-:R-:W-:Y:S02]  /*33980*/  HMMA.16816.F32 R20, R16.reuse, R22, R24 ;  /* 0x000000161014723c */ /* 0x050fe40000001818 */
[----:B------:R-:W4:Y:S01]  /*33990*/  LDL.LU.64 R26, [R1+0x3430] ;  /* 0x00343000011a7983 */ /* 0x000f220000300a00 */
[----:B------:R-:W4:Y:S11]  /*339a0*/  LDL.LU.64 R24, [R1+0x3428] ;  /* 0x0034280001187983 */ /* 0x000f360000300a00 */
[----:B------:R-:W-:Y:S09]  /*339b0*/  @!UPT UIADD3 URZ, URZ, URZ, URZ ;  /* 0x0000003f3f3ff290 */ /* 0x000ff2000fffe03f */
        /* <DEDUP_REMOVED lines=25> */
[----:B------:R-:W2:Y:S11]  /*33b50*/  LDL.LU.64 R26, [R1+0x33d0] ;  /* 0x0033d000011a7983 */ /* 0x000eb60000300a00 */
[----:B------:R-:W-:Y:S10]  /*33b60*/  @!UPT UIADD3 URZ, URZ, URZ, URZ ;  /* 0x0000003f3f3ff290 */ /* 0x000ff4000fffe03f */
[----:B------:R-:W-:Y:S01]  /*33b70*/  STL.64 [R1+0xa90], R20 ;  /* 0x000a901401007387 */ /* 0x000fe20000100a00 */
[----:B------:R-:W-:Y:S02]  /*33b80*/  STL.64 [R1+0xa98], R22 ;  /* 0x000a981601007387 */ /* 0x000fe40000100a00 */
[----:B------:R-:W0:Y:S02]  /*33b90*/  LDSM.16.MT88.4 R20, [R2+0x11080] ;  /* 0x011080000214783b */ /* 0x000e240000004200 */
[----:B0-----:R-:W-:Y:S02]  /*33ba0*/  STL.64 [R1+0x3218], R22 ;  /* 0x0032181601007387 */ /* 0x001fe40000100a00 */
[----:B------:R0:W-:Y:S02]  /*33bb0*/  STL.64 [R1+0x3210], R20 ;  /* 0x0032101401007387 */ /* 0x0001e40000100a00 */
[----:B0-----:R-:W4:Y:S01]  /*33bc0*/  LDL.LU R20, [R1+0x6b0] ;  /* 0x0006b00001147983 */ /* 0x001f220000300800 */
[----:B------:R-:W4:Y:S02]  /*33bd0*/  LDL.LU R21, [R1+0x6b4] ;  /* 0x0006b40001157983 */ /* 0x000f240000300800 */
[----:B------:R-:W4:Y:S02]  /*33be0*/  LDL.LU R22, [R1+0x6b8] ;  /* 0x0006b80001167983 */ /* 0x000f240000300800 */
[----:B------:R-:W4:Y:S01]  /*33bf0*/  LDL.LU R23, [R1+0x6bc] ;  /* 0x0006bc0001177983 */ /* 0x000f220000300800 */
[C---:B--2---:R-:W-:Y:S01]  /*33c00*/  HMMA.16816.F32 R24, R16.reuse, R26, R12 ;  /* 0x0000001a1018723c */ /* 0x044fe2000000180c */
[----:B------:R-:W2:Y:S01]  /*33c10*/  LDL.LU.64 R14, [R1+0x33c8] ;  /* 0x0033c800010e7983 */ /* 0x000ea20000300a00 */
[----:B------:R-:W2:Y:S11]  /*33c20*/  LDL.LU.64 R12, [R1+0x33c0] ;  /* 0x0033c000010c7983 */ /* 0x000eb60000300a00 */
[----:B------:R-:W-:Y:S10]  /*33c30*/  @!UPT UIADD3 URZ, URZ, URZ, URZ ;  /* 0x0000003f3f3ff290 */ /* 0x000ff4000fffe03f */
[----:B------:R-:W-:Y:S01]  /*33c40*/  STL.64 [R1+0x720], R24 ;  /* 0x0007201801007387 */ /* 0x000fe20000100a00 */
[----:B------:R0:W-:Y:S03]  /*33c50*/  STL.64 [R1+0x728], R26 ;  /* 0x0007281a01007387 */ /* 0x0001e60000100a00 */
[----:B0-----:R-:W2:Y:S02]  /*33c60*/  LDL.LU.64 R26, [R1+0x33b8] ;  /* 0x0033b800011a7983 */ /* 0x001ea40000300a00 */
[C---:B--2---:R-:W-:Y:S02]  /*33c70*/  HMMA.16816.F32 R24, R16.reuse, R26, R12 ;  /* 0x0000001a1018723c */ /* 0x044fe4000000180c */
[----:B------:R-:W2:Y:S01]  /*33c80*/  LDL.LU.64 R14, [R1+0x33b0] ;  /* 0x0033b000010e7983 */ /* 0x000ea20000300a00 */
[----:B------:R-:W2:Y:S11]  /*33c90*/  LDL.LU.64 R12, [R1+0x33a8] ;  /* 0x0033a800010c7983 */ /* 0x000eb60000300a00 */
[----:B------:R-:W-:Y:S09]  /*33ca0*/  @!UPT UIADD3 URZ, URZ, URZ, URZ ;  /* 0x0000003f3f3ff290 */ /* 0x000ff2000fffe03f */
        /* <DEDUP_REMOVED lines=10> */
[----:B--2---:R-:W-:Y:S02]  /*33d50*/  HMMA.16816.F32 R24, R16, R26, R12 ;  /* 0x0000001a1018723c */ /* 0x004fe4000000180c */
[----:B------:R-:W2:Y:S01]  /*33d60*/  LDL.LU.64 R14, [R1+0x3380] ;  /* 0x00338000010e7983 */ /* 0x000ea20000300a00 */
[----:B------:R-:W2:Y:S11]  /*33d70*/  LDL.LU.64 R12, [R1+0x3378] ;  /* 0x00337800010c7983 */ /* 0x000eb60000300a00 */
[----:B------:R-:W-:Y:S09]  /*33d80*/  @!UPT UIADD3 URZ, URZ, URZ, URZ ;  /* 0x0000003f3f3ff290 */ /* 0x000ff2000fffe03f */
[----:B------:R-:W-:Y:S01]  /*33d90*/  STL.64 [R1+0x6f0], R24 ;  /* 0x0006f01801007387 */ /* 0x000fe20000100a00 */
[----:B------:R0:W-:Y:S03]  /*33da0*/  STL.64 [R1+0x6f8], R26 ;  /* 0x0006f81a01007387 */ /* 0x0001e60000100a00 */
[----:B0-----:R-:W2:Y:S01]  /*33db0*/  LDL.LU.64 R26, [R1+0x3370] ;  /* 0x00337000011a7983 */ /* 0x001ea20000300a00 */
[----:B------:R-:W2:Y:S02]  /*33dc0*/  LDL.LU.64 R24, [R1+0x3368] ;  /* 0x0033680001187983 */ /* 0x000ea40000300a00 */
[----:B------:R-:W-:Y:S02]  /*33dd0*/  IMAD.MOV.U32 R6, RZ, RZ, R29 ;  /* 0x000000ffff067224 */ /* 0x000fe400078e001d */
[----:B------:R-:W-:-:S07]  /*33de0*/  IMAD.MOV.U32 R7, RZ, RZ, R0 ;  /* 0x000000ffff077224 */ /* 0x000fce00078e0000 */
[C---:B--2---:R-:W-:Y:S01]  /*33df0*/  HMMA.16816.F32 R4, R16.reuse, R6, R24 ;  /* 0x000000061004723c */ /* 0x044fe20000001818 */
[----:B------:R-:W2:Y:S11]  /*33e00*/  LDL.LU.64 R26, [R1+0x3360] ;  /* 0x00336000011a7983 */ /* 0x000eb60000300a00 */
[----:B------:R-:W-:Y:S11]  /*33e10*/  @!UPT UIADD3 URZ, URZ, URZ, URZ ;  /* 0x0000003f3f3ff290 */ /* 0x000ff6000fffe03f */
[----:B------:R0:W-:Y:S01]  /*33e20*/  STL.64 [R1+0x6e0], R4 ;  /* 0x0006e00401007387 */ /* 0x0001e20000100a00 */
[----:B------:R1:W-:Y:S03]  /*33e30*/  STL.64 [R1+0x6e8], R6 ;  /* 0x0006e80601007387 */ /* 0x0003e60000100a00 */
[----:B0-----:R-:W3:Y:S01]  /*33e40*/  LDL.LU R4, [R1+0x6a0] ;  /* 0x0006a00001047983 */ /* 0x001ee20000300800 */
[----:B------:R-:W3:Y:S02]  /*33e50*/  LDL.LU R5, [R1+0x6a4] ;  /* 0x0006a40001057983 */ /* 0x000ee40000300800 */
[----:B-1----:R-:W3:Y:S02]  /*33e60*/  LDL.LU R6, [R1+0x6a8] ;  /* 0x0006a80001067983 */ /* 0x002ee40000300800 */
[----:B------:R-:W3:Y:S01]  /*33e70*/  LDL.LU R7, [R1+0x6ac] ;  /* 0x0006ac0001077983 */ /* 0x000ee20000300800 */
[C---:B--2---:R-:W-:Y:S11]  /*33e80*/  HMMA.16816.F32 R12, R16.reuse, R26, R12 ;  /* 0x0000001a100c723c */ /* 0x044ff6000000180c */
[----:B------:R-:W-:Y:S11]  /*33e90*/  @!UPT UIADD3 URZ, URZ, URZ, URZ ;  /* 0x0000003f3f3ff290 */ /* 0x000ff6000fffe03f */
[----:B------:R-:W-:Y:S01]  /*33ea0*/  @!UPT UIADD3 URZ, URZ, URZ, URZ ;  /* 0x0000003f3f3ff290 */ /* 0x000fe2000fffe03f */
[----:B------:R-:W-:Y:S01]  /*33eb0*/  STL.64 [R1+0x6d0], R12 ;  /* 0x0006d00c01007387 */ /* 0x000fe20000100a00 */
[----:B------:R0:W-:Y:S03]  /*33ec0*/  STL.64 [R1+0x6d8], R14 ;  /* 0x0006d80e01007387 */ /* 0x0001e60000100a00 */
[----:B0-----:R-:W3:Y:S01]  /*33ed0*/  LDL.LU.64 R14, [R1+0x3358] ;  /* 0x00335800010e7983 */ /* 0x001ee20000300a00 */
[----:B------:R-:W2:Y:S02]  /*33ee0*/  LDL.LU R24, [R1+0x2e0] ;  /* 0x0002e00001187983 */ /* 0x000ea40000300800 */
[----:B------:R-:W-:Y:S02]  /*33ef0*/  IMAD.MOV.U32 R2, RZ, RZ, R26 ;  /* 0x000000ffff027224 */ /* 0x000fe400078e001a */
[----:B------:R-:W2:Y:S02]  /*33f00*/  LDL.LU R25, [R1+0x2e4] ;  /* 0x0002e40001197983 */ /* 0x000ea40000300800 */
[----:B------:R-:W-:Y:S01]  /*33f10*/  IMAD.MOV.U32 R0, RZ, RZ, R27 ;  /* 0x000000ffff007224 */ /* 0x000fe200078e001b */
[----:B------:R-:W2:Y:S01]  /*33f20*/  LDL.LU R26, [R1+0x2e8] ;  /* 0x0002e800011a7983 */ /* 0x000ea20000300800 */
[----:B------:R-:W2:Y:S01]  /*33f30*/  LDL.LU R27, [R1+0x2ec] ;  /* 0x0002ec00011b7983 */ /* 0x000ea20000300800 */
[C---:B---3--:R-:W-:Y:S02]  /*33f40*/  HMMA.16816.F32 R12, R16.reuse, R14, R8 ;  /* 0x0000000e100c723c */ /* 0x048fe40000001808 */
[----:B------:R-:W3:Y:S11]  /*33f50*/  LDL.LU.64 R10, [R1+0x3350] ;  /* 0x00335000010a7983 */ /* 0x000ef60000300a00 */
[----:B------:R-:W-:Y:S10]  /*33f60*/  @!UPT UIADD3 URZ, URZ, URZ, URZ ;  /* 0x0000003f3f3ff290 */ /* 0x000ff4000fffe03f */
[----:B------:R-:W-:Y:S01]  /*33f70*/  STL.64 [R1+0x6c0], R12 ;  /* 0x0006c00c01007387 */ /* 0x000fe20000100a00 */
[----:B------:R0:W-:Y:S03]  /*33f80*/  STL.64 [R1+0x6c8], R14 ;  /* 0x0006c80e01007387 */ /* 0x0001e60000100a00 */
[----:B0-----:R-:W4:Y:S02]  /*33f90*/  LDL.LU.64 R14, [R1+0x3348] ;  /* 0x00334800010e7983 */ /* 0x001f240000300a00 */
[C---:B----4-:R-:W-:Y:S11]  /*33fa0*/  HMMA.16816.F32 R20, R16.reuse, R14, R20 ;  /* 0x0000000e1014723c */ /* 0x050ff60000001814 */
[----:B------:R-:W-:Y:S11]  /*33fb0*/  @!UPT UIADD3 URZ, URZ, URZ, URZ ;  /* 0x0000003f3f3ff290 */ /* 0x000ff6000fffe03f */
[----:B------:R-:W-:Y:S01]  /*33fc0*/  @!UPT UIADD3 URZ, URZ, URZ, URZ ;  /* 0x0000003f3f3ff290 */ /* 0x000fe2000fffe03f */
[----:B------:R0:W-:Y:S01]  /*33fd0*/  STL.64 [R1+0x6b0], R20 ;  /* 0x0006b01401007387 */ /* 0x0001e20000100a00 */
[----:B------:R1:W-:Y:S03]  /*33fe0*/  STL.64 [R1+0x6b8], R22 ;  /* 0x0006b81601007387 */ /* 0x0003e60000100a00 */
[----:B0-----:R-:W4:Y:S01]  /*33ff0*/  LDL.LU R20, [R1+0x4f0] ;  /* 0x0004f00001147983 */ /* 0x001f220000300800 */
[----:B------:R-:W4:Y:S02]  /*34000*/  LDL.LU R21, [R1+0x4f4] ;  /* 0x0004f40001157983 */ /* 0x000f240000300800 */
[----:B-1----:R-:W2:Y:S02]  /*34010*/  LDL.LU R22, [R1+0x4f8] ;  /* 0x0004f80001167983 */ /* 0x002ea40000300800 */
[----:B------:R-:W2:Y:S02]  /*34020*/  LDL.LU R23, [R1+0x4fc] ;  /* 0x0004fc0001177983 */ /* 0x000ea40000300800 */
[----:B--2---:R0:W-:Y:S01]  /*34030*/  STL.64 [R1+0x3310], R22 ;  /* 0x0033101601007387 */ /* 0x0041e20000100a00 */
[----:B----4-:R-:W-:Y:S03]  /*34040*/  STL.64 [R1+0x3308], R20 ;  /* 0x0033081401007387 */ /* 0x010fe60000100a00 */
[----:B0-----:R-:W2:Y:S04]  /*34050*/  LDL.64 R22, [R1+0xa8] ;  /* 0x0000a80001167983 */ /* 0x001ea80000100a00 */
[----:B--2---:R0:W-:Y:S04]  /*34060*/  STL.64 [R1+0x3318], R22 ;  /* 0x0033181601007387 */ /* 0x0041e80000100a00 */
[----:B0-----:R-:W2:Y:S04]  /*34070*/  LDL.64 R22, [R1+0xb8] ;  /* 0x0000b80001167983 */ /* 0x001ea80000100a00 */
[----:B--2---:R0:W-:Y:S04]  /*34080*/  STL.64 [R1+0x3320], R22 ;  /* 0x0033201601007387 */ /* 0x0041e80000100a00 */
[----:B0-----:R-:W2:Y:S01]  /*34090*/  LDL.64 R22, [R1+0xc8] ;  /* 0x0000c80001167983 */ /* 0x001ea20000100a00 */
[----:B------:R0:W-:Y:S03]  /*340a0*/  STL.64 [R1+0x32a8], R14 ;  /* 0x0032a80e01007387 */ /* 0x0001e60000100a00 */
[----:B0-----:R-:W4:Y:S01]  /*340b0*/  LDL.64 R14, [R1+0x78] ;  /* 0x00007800010e7983 */ /* 0x001f220000100a00 */
[C---:B---3--:R-:W-:Y:S03]  /*340c0*/  HMMA.16816.F32 R4, R16.reuse, R10, R4 ;  /* 0x0000000a1004723c */ /* 0x048fe60000001804 */
[----:B----4-:R0:W-:Y:S01]  /*340d0*/  STL.64 [R1+0x32f0], R14 ;  /* 0x0032f00e01007387 */ /* 0x0101e20000100a00 */
[----:B------:R-:W3:Y:S02]  /*340e0*/  LDL.LU R12, [R1+0x4e0] ;  /* 0x0004e000010c7983 */ /* 0x000ee40000300800 */
[----:B------:R-:W3:Y:S01]  /*340f0*/  LDL.LU R13, [R1+0x4e4] ;  /* 0x0004e400010d7983 */ /* 0x000ee20000300800 */
[----:B0-----:R-:W4:Y:S01]  /*34100*/  LDL.LU R14, [R1+0x4e8] ;  /* 0x0004e800010e7983 */ /* 0x001f220000300800 */
[----:B------:R-:W4:Y:S03]  /*34110*/  LDL.LU R15, [R1+0x4ec] ;  /* 0x0004ec00010f7983 */ /* 0x000f260000300800 */
[----:B----4-:R0:W-:Y:S01]  /*34120*/  STL.64 [R1+0x3300], R14 ;  /* 0x0033000e01007387 */ /* 0x0101e20000100a00 */
[----:B---3--:R-:W-:Y:S03]  /*34130*/  STL.64 [R1+0x32f8], R12 ;  /* 0x0032f80c01007387 */ /* 0x008fe60000100a00 */
[----:B0-----:R-:W3:Y:S08]  /*34140*/  LDL.64 R14, [R1+0x98] ;  /* 0x00009800010e7983 */ /* 0x001ef00000100a00 */
[----:B------:R-:W-:Y:S02]  /*34150*/  STL.64 [R1+0x6a0], R4 ;  /* 0x0006a00401007387 */ /* 0x000fe40000100a00 */
[----:B------:R0:W-:Y:S02]  /*34160*/  STL.64 [R1+0x6a8], R6 ;  /* 0x0006a80601007387 */ /* 0x0001e40000100a00 */
[----:B0-----:R-:W4:Y:S01]  /*34170*/  LDL.LU.64 R6, [R1+0x3340] ;  /* 0x0033400001067983 */ /* 0x001f220000300a00 */
[----:B------:R-:W2:Y:S02]  /*34180*/  LDL.LU.64 R4, [R1+0x3338] ;  /* 0x0033380001047983 */ /* 0x000ea40000300a00 */
[----:B------:R0:W-:Y:S02]  /*34190*/  STL [R1+0x3234], R10 ;  /* 0x0032340a01007387 */ /* 0x0001e40000100800 */
[----:B------:R1:W-:Y:S01]  /*341a0*/  STL [R1+0x3230], R11 ;  /* 0x0032300b01007387 */ /* 0x0003e20000100800 */
[----:B------:R-:W2:Y:S01]  /*341b0*/  LDL.LU R8, [R1+0x500] ;  /* 0x0005000001087983 */ /* 0x000ea20000300800 */
[----:B------:R-:W2:Y:S03]  /*341c0*/  LDL.LU R9, [R1+0x504] ;  /* 0x0005040001097983 */ /* 0x000ea60000300800 */
[----:B0-----:R-:W2:Y:S01]  /*341d0*/  LDL.LU R10, [R1+0x508] ;  /* 0x00050800010a7983 */ /* 0x001ea20000300800 */
[----:B-1----:R-:W2:Y:S01]  /*341e0*/  LDL.LU R11, [R1+0x50c] ;  /* 0x00050c00010b7983 */ /* 0x002ea20000300800 */
[----:B----4-:R-:W-:Y:S02]  /*341f0*/  HMMA.16816.F32 R16, R16, R6, R24 ;  /* 0x000000061010723c */ /* 0x010fe40000001818 */
[----:B------:R-:W4:Y:S01]  /*34200*/  LDL.LU.64 R26, [R1+0x3330] ;  /* 0x00333000011a7983 */ /* 0x000f220000300a00 */
[----:B------:R-:W4:Y:S11]  /*34210*/  LDL.LU.64 R24, [R1+0x3328] ;  /* 0x0033280001187983 */ /* 0x000f360000300a00 */
[----:B------:R-:W-:Y:S09]  /*34220*/  @!UPT UIADD3 URZ, URZ, URZ, URZ ;  /* 0x0000003f3f3ff290 */ /* 0x000ff2000fffe03f */
[----:B------:R0:W-:Y:S01]  /*34230*/  STL.64 [R1+0x9a0], R16 ;  /* 0x0009a01001007387 */ /* 0x0001e20000100a00 */
[----:B------:R1:W-:Y:S03]  /*34240*/  STL.64 [R1+0x9a8], R18 ;  /* 0x0009a81201007387 */ /* 0x0003e60000100a00 */
[----:B0-----:R-:W3:Y:S01]  /*34250*/  LDL.LU R16, [R1+0x4d0] ;  /* 0x0004d00001107983 */ /* 0x001ee20000300800 */
[----:B------:R-:W3:Y:S02]  /*34260*/  LDL.LU R17, [R1+0x4d4] ;  /* 0x0004d40001117983 */ /* 0x000ee40000300800 */
[----:B-1----:R-:W3:Y:S02]  /*34270*/  LDL.LU R18, [R1+0x4d8] ;  /* 0x0004d80001127983 */ /* 0x002ee40000300800 */
[----:B------:R-:W3:Y:S01]  /*34280*/  LDL.LU R19, [R1+0x4dc] ;  /* 0x0004dc0001137983 */ /* 0x000ee20000300800 */
[----:B------:R-:W-:Y:S01]  /*34290*/  STL.64 [R1+0x3228], R6 ;  /* 0x0032280601007387 */ /* 0x000fe20000100a00 */
[----:B--2---:R0:W-:Y:S03]  /*342a0*/  STL.64 [R1+0x3220], R4 ;  /* 0x0032200401007387 */ /* 0x0041e60000100a00 */
[----:B0-----:R-:W4:Y:S01]  /*342b0*/  LDL.LU R4, [R1+0x520] ;  /* 0x0005200001047983 */ /* 0x001f220000300800 */
[----:B------:R-:W4:Y:S02]  /*342c0*/  LDL.LU R5, [R1+0x524] ;  /* 0x0005240001057983 */ /* 0x000f240000300800 */
[----:B------:R-:W4:Y:S02]  /*342d0*/  LDL.LU R6, [R1+0x528] ;  /* 0x0005280001067983 */ /* 0x000f240000300800 */
[----:B------:R-:W4:Y:S02]  /*342e0*/  LDL.LU R7, [R1+0x52c] ;  /* 0x00052c0001077983 */ /* 0x000f240000300800 */
[C---:B----4-:R-:W-:Y:S11]  /*342f0*/  HMMA.16816.F32 R4, R24.reuse, R22, R4 ;  /* 0x000000161804723c */ /* 0x050ff60000001804 */
[----:B------:R-:W-:Y:S11]  /*34300*/  @!UPT UIADD3 URZ, URZ, URZ, URZ ;  /* 0x0000003f3f3ff290 */ /* 0x000ff6000fffe03f */
[----:B------:R-:W-:Y:S01]  /*34310*/  @!UPT UIADD3 URZ, URZ, URZ, URZ ;  /* 0x0000003f3f3ff290 */ /* 0x000fe2000fffe03f */
[----:B------:R0:W-:Y:S01]  /*34320*/  STL.64 [R1+0xce0], R4 ;  /* 0x000ce00401007387 */ /* 0x0001e20000100a00 */
[----:B------:R-:W-:Y:S02]  /*34330*/  STL.64 [R1+0xce8], R6 ;  /* 0x000ce80601007387 */ /* 0x000fe40000100a00 */
[----:B0-----:R-:W-:Y:S02]  /*34340*/  IMAD.MOV.U32 R4, RZ, RZ, R23 ;  /* 0x000000ffff047224 */ /* 0x001fe400078e0017 */
[----:B------:R-:W-:Y:S02]  /*34350*/  IMAD.MOV.U32 R5, RZ, RZ, R22 ;  /* 0x000000ffff057224 */ /* 0x000fe400078e0016 */
[----:B------:R-:W2:Y:S01]  /*34360*/  LDL.LU.64 R22, [R1+0x3320] ;  /* 0x0033200001167983 */ /* 0x000ea20000300a00 */
[----:B------:R0:W-:Y:S02]  /*34370*/  STL [R1+0x323c], R4 ;  /* 0x00323c0401007387 */ /* 0x0001e40000100800 */
[----:B------:R1:W-:Y:S01]  /*34380*/  STL [R1+0x3238], R5 ;  /* 0x0032380501007387 */ /* 0x0003e20000100800 */
[----:B0-----:R-:W2:Y:S01]  /*34390*/  LDL.LU R4, [R1+0x510] ;  /* 0x0005100001047983 */ /* 0x001ea20000300800 */
[----:B-1----:R-:W2:Y:S02]  /*343a0*/  LDL.LU R5, [R1+0x514] ;  /* 0x0005140001057983 */ /* 0x002ea40000300800 */
[----:B------:R-:W2:Y:S02]  /*343b0*/  LDL.LU R6, [R1+0x518] ;  /* 0x0005180001067983 */ /* 0x000ea40000300800 */
[----:B------:R-:W2:Y:S02]  /*343c0*/  LDL.LU R7, [R1+0x51c] ;  /* 0x00051c0001077983 */ /* 0x000ea40000300800 */
[C---:B--2---:R-:W-:Y:S11]  /*343d0*/  HMMA.16816.F32 R4, R24.reuse, R22, R4 ;  /* 0x000000161804723c */ /* 0x044ff60000001804 */
[----:B------:R-:W-:Y:S11]  /*343e0*/  @!UPT UIADD3 URZ, URZ, URZ, URZ ;  /* 0x0000003f3f3ff290 */ /* 0x000ff6000fffe03f */
[----:B------:R-:W-:Y:S01]  /*343f0*/  @!UPT UIADD3 URZ, URZ, URZ, URZ ;  /* 0x0000003f3f3ff290 */ /* 0x000fe2000fffe03f */
[----:B------:R-:W-:Y:S01]  /*34400*/  STL.64 [R1+0xcd0], R4 ;  /* 0x000cd00401007387 */ /* 0x000fe20000100a00 */
[----:B------:R0:W-:Y:S02]  /*34410*/  STL.64 [R1+0xcd8], R6 ;  /* 0x000cd80601007387 */ /* 0x0001e40000100a00 */
[----:B0-----:R-:W-:Y:S02]  /*34420*/  IMAD.MOV.U32 R7, RZ, RZ, R22 ;  /* 0x000000ffff077224 */ /* 0x001fe400078e0016 */
[----:B------:R-:W-:Y:S02]  /*34430*/  IMAD.MOV.U32 R6, RZ, RZ, R23 ;  /* 0x000000ffff067224 */ /* 0x000fe400078e0017 */
[----:B------:R-:W2:Y:S01]  /*34440*/  LDL.LU.64 R22, [R1+0x3318] ;  /* 0x0033180001167983 */ /* 0x000ea20000300a00 */
[----:B------:R-:W-:Y:S02]  /*34450*/  STL [R1+0x3240], R7 ;  /* 0x0032400701007387 */ /* 0x000fe40000100800 */
[----:B------:R0:W-:Y:S02]  /*34460*/  STL [R1+0x32d4], R6 ;  /* 0x0032d40601007387 */ /* 0x0001e40000100800 */
[----:B0-----:R-:W4:Y:S01]  /*34470*/  LDL.64 R6, [R1+0x88] ;  /* 0x0000880001067983 */ /* 0x001f220000100a00 */
[C---:B--2---:R-:W-:Y:S11]  /*34480*/  HMMA.16816.F32 R8, R24.reuse, R22, R8 ;  /* 0x000000161808723c */ /* 0x044ff60000001808 */
[----:B------:R-:W-:Y:S11]  /*34490*/  @!UPT UIADD3 URZ, URZ, URZ, URZ ;  /* 0x0000003f3f3ff290 */ /* 0x000ff6000fffe03f */
[----:B------:R-:W-:Y:S01]  /*344a0*/  @!UPT UIADD3 URZ, URZ, URZ, URZ ;  /* 0x0000003f3f3ff290 */ /* 0x000fe2000fffe03f */
[----:B------:R0:W-:Y:S01]  /*344b0*/  STL.64 [R1+0xcc0], R8 ;  /* 0x000cc00801007387 */ /* 0x0001e20000100a00 */
[----:B------:R-:W-:Y:S02]  /*344c0*/  STL.64 [R1+0xcc8], R10 ;  /* 0x000cc80a01007387 */ /* 0x000fe40000100a00 */
[----:B0-----:R-:W-:Y:S02]  /*344d0*/  IMAD.MOV.U32 R9, RZ, RZ, R22 ;  /* 0x000000ffff097224 */ /* 0x001fe400078e0016 */
[----:B------:R-:W-:Y:S02]  /*344e0*/  IMAD.MOV.U32 R8, RZ, RZ, R23 ;  /* 0x000000ffff087224 */ /* 0x000fe400078e0017 */
[----:B------:R-:W3:Y:S01]  /*344f0*/  LDL.LU.64 R22, [R1+0x3310] ;  /* 0x0033100001167983 */ /* 0x000ee20000300a00 */
        /* <DEDUP_REMOVED lines=10> */
[----:B----4-:R-:W-:Y:S11]  /*345a0*/  HMMA.16816.F32 R12, R24, R6, R12 ;  /* 0x00000006180c723c */ /* 0x010ff6000000180c */
[----:B------:R-:W-:Y:S11]  /*345b0*/  @!UPT UIADD3 URZ, URZ, URZ, URZ ;  /* 0x0000003f3f3ff290 */ /* 0x000ff6000fffe03f */
[----:B------:R-:W-:Y:S01]  /*345c0*/  @!UPT UIADD3 URZ, URZ, URZ, URZ ;  /* 0x0000003f3f3ff290 */ /* 0x000fe2000fffe03f */
[----:B------:R-:W-:Y:S01]  /*345d0*/  STL.64 [R1+0xca0], R12 ;  /* 0x000ca00c01007387 */ /* 0x000fe20000100a00 */
[----:B------:R0:W-:Y:S03]  /*345e0*/  STL.64 [R1+0xca8], R14 ;  /* 0x000ca80e01007387 */ /* 0x0001e60000100a00 */
[----:B0-----:R-:W2:Y:S01]  /*345f0*/  LDL.LU.64 R14, [R1+0x32f0] ;  /* 0x0032f000010e7983 */ /* 0x001ea20000300a00 */
[----:B------:R-:W-:Y:S02]  /*34600*/  IMAD.MOV.U32 R23, RZ, RZ, R6 ;  /* 0x000000ffff177224 */ /* 0x000fe400078e0006 */
[----:B------:R-:W-:-:S05]  /*34610*/  IMAD.MOV.U32 R22, RZ, RZ, R7 ;  /* 0x000000ffff167224 */ /* 0x000fca00078e0007 */
[----:B------:R-:W-:Y:S01]  /*34620*/  STL.64 [R1+0x3250], R22 ;  /* 0x0032501601007387 */ /* 0x000fe20000100a00 */
[----:B------:R0:W-:Y:S01]  /*34630*/  STL.64 [R1+0x3248], R20 ;  /* 0x0032481401007387 */ /* 0x0001e20000100a00 */
[C---:B--2---:R-:W-:Y:S01]  /*34640*/  HMMA.16816.F32 R4, R24.reuse, R14, R16 ;  /* 0x0000000e1804723c */ /* 0x044fe20000001810 */
[----:B------:R-:W-:Y:S02]  /*34650*/  IMAD.MOV.U32 R11, RZ, RZ, R14 ;  /* 0x000000ffff0b7224 */ /* 0x000fe400078e000e */
[----:B------:R-:W-:Y:S01]  /*34660*/  IMAD.MOV.U32 R29, RZ, RZ, R15 ;  /* 0x000000ffff1d7224 */ /* 0x000fe200078e000f */
[----:B------:R-:W1:Y:S11]  /*34670*/  LDSM.16.MT88.4 R16, [R28+0x11000] ;  /* 0x011000001c10783b */ /* 0x000e760000004200 */
[----:B------:R-:W-:Y:S08]  /*34680*/  @!UPT UIADD3 URZ, URZ, URZ, URZ ;  /* 0x0000003f3f3ff290 */ /* 0x000ff0000fffe03f */
[----:B------:R-:W-:Y:S01]  /*34690*/  STL.64 [R1+0xc90], R4 ;  /* 0x000c900401007387 */ /* 0x000fe20000100a00 */
[----:B------:R-:W-:Y:S02]  /*346a0*/  STL.64 [R1+0xc98], R6 ;  /* 0x000c980601007387 */ /* 0x000fe40000100a00 */
[----:B------:R-:W-:Y:S02]  /*346b0*/  STL [R1+0x32d0], R11 ;  /* 0x0032d00b01007387 */ /* 0x000fe40000100800 */
[----:B------:R-:W-:Y:S01]  /*346c0*/  STL.64 [R1+0x32c8], R8 ;  /* 0x0032c80801007387 */ /* 0x000fe20000100a00 */
[----:B0-----:R-:W2:Y:S01]  /*346d0*/  LDL.LU R20, [R1+0x7c0] ;  /* 0x0007c00001147983 */ /* 0x001ea20000300800 */
[----:B------:R-:W2:Y:S02]  /*346e0*/  LDL.LU R21, [R1+0x7c4] ;  /* 0x0007c40001157983 */ /* 0x000ea40000300800 */
[----:B------:R-:W3:Y:S02]  /*346f0*/  LDL.LU R22, [R1+0x7c8] ;  /* 0x0007c80001167983 */ /* 0x000ee40000300800 */
[----:B------:R-:W3:Y:S02]  /*34700*/  LDL.LU R23, [R1+0x7cc] ;  /* 0x0007cc0001177983 */ /* 0x000ee40000300800 */
[----:B---3--:R0:W-:Y:S01]  /*34710*/  STL.64 [R1+0x3260], R22 ;  /* 0x0032601601007387 */ /* 0x0081e20000100a00 */
[----:B--2---:R2:W-:Y:S03]  /*34720*/  STL.64 [R1+0x3258], R20 ;  /* 0x0032581401007387 */ /* 0x0045e60000100a00 */
[----:B0-----:R-:W3:Y:S04]  /*34730*/  LDL.64 R22, [R1+0x8] ;  /* 0x0000080001167983 */ /* 0x001ee80000100a00 */
[----:B---3--:R0:W-:Y:S01]  /*34740*/  STL.64 [R1+0x3278], R22 ;  /* 0x0032781601007387 */ /* 0x0081e20000100a00 */
[----:B--2---:R-:W2:Y:S02]  /*34750*/  LDL.LU R20, [R1+0x7e0] ;  /* 0x0007e00001147983 */ /* 0x004ea40000300800 */
[----:B------:R-:W2:Y:S01]  /*34760*/  LDL.LU R21, [R1+0x7e4] ;  /* 0x0007e40001157983 */ /* 0x000ea20000300800 */
[----:B0-----:R-:W3:Y:S01]  /*34770*/  LDL.LU R22, [R1+0x7e8] ;  /* 0x0007e80001167983 */ /* 0x001ee20000300800 */
[----:B------:R-:W3:Y:S02]  /*34780*/  LDL.LU R23, [R1+0x7ec] ;  /* 0x0007ec0001177983 */ /* 0x000ee40000300800 */
[----:B------:R-:W4:Y:S02]  /*34790*/  LDL.LU R12, [R1+0x800] ;  /* 0x00080000010c7983 */ /* 0x000f240000300800 */
[----:B------:R-:W4:Y:S01]  /*347a0*/  LDL.LU R13, [R1+0x804] ;  /* 0x00080400010d7983 */ /* 0x000f220000300800 */
[----:B------:R-:W2:Y:S01]  /*347b0*/  LDL.LU R14, [R1+0x808] ;  /* 0x00080800010e7983 */ /* 0x000ea20000300800 */
[----:B------:R-:W2:Y:S02]  /*347c0*/  LDL.LU R15, [R1+0x80c] ;  /* 0x00080c00010f7983 */ /* 0x000ea40000300800 */
[----:B------:R-:W2:Y:S02]  /*347d0*/  LDL.LU R4, [R1+0x820] ;  /* 0x0008200001047983 */ /* 0x000ea40000300800 */
[----:B------:R-:W2:Y:S01]  /*347e0*/  LDL.LU R5, [R1+0x824] ;  /* 0x0008240001057983 */ /* 0x000ea20000300800 */
[----:B------:R-:W2:Y:S01]  /*347f0*/  LDL.LU R6, [R1+0x828] ;  /* 0x0008280001067983 */ /* 0x000ea20000300800 */
[----:B------:R-:W2:Y:S03]  /*34800*/  LDL.LU R7, [R1+0x82c] ;  /* 0x00082c0001077983 */ /* 0x000ea60000300800 */
[----:B--2---:R0:W-:Y:S01]  /*34810*/  STL.64 [R1+0x32e0], R6 ;  /* 0x0032e00601007387 */ /* 0x0041e20000100a00 */
[----:B------:R-:W-:Y:S02]  /*34820*/  STL.64 [R1+0x32d8], R4 ;  /* 0x0032d80401007387 */ /* 0x000fe40000100a00 */
[----:B------:R-:W2:Y:S01]  /*34830*/  LDL.64 R10, [R1+0x58] ;  /* 0x00005800010a7983 */ /* 0x000ea20000100a00 */
[----:B0-----:R-:W3:Y:S04]  /*34840*/  LDL.64 R6, [R1+0x68] ;  /* 0x0000680001067983 */ /* 0x001ee80000100a00 */
[----:B--2---:R0:W-:Y:S01]  /*34850*/  STL.64 [R1+0x32e8], R10 ;  /* 0x0032e80a01007387 */ /* 0x0041e20000100a00 */
[----:B------:R-:W2:Y:S02]  /*34860*/  LDL.LU R8, [R1+0x830] ;  /* 0x0008300001087983 */ /* 0x000ea40000300800 */
[----:B------:R-:W2:Y:S01]  /*34870*/  LDL.LU R9, [R1+0x834] ;  /* 0x0008340001097983 */ /* 0x000ea20000300800 */
[----:B0-----:R-:W2:Y:S01]  /*34880*/  LDL.LU R10, [R1+0x838] ;  /* 0x00083800010a7983 */ /* 0x001ea20000300800 */
[----:B------:R-:W2:Y:S02]  /*34890*/  LDL.LU R11, [R1+0x83c] ;  /* 0x00083c00010b7983 */ /* 0x000ea40000300800 */
[----:B------:R0:W-:Y:S02]  /*348a0*/  STL.64 [R1+0x32b8], R14 ;  /* 0x0032b80e01007387 */ /* 0x0001e40000100a00 */
[----:B----4-:R-:W-:Y:S01]  /*348b0*/  STL.64 [R1+0x32b0], R12 ;  /* 0x0032b00c01007387 */ /* 0x010fe20000100a00 */
[----:B0-----:R-:W4:Y:S01]  /*348c0*/  LDL.64 R14, [R1+0x48] ;  /* 0x00004800010e7983 */ /* 0x001f220000100a00 */
[----:B---3--:R0:W-:Y:S02]  /*348d0*/  STL.64 [R1+0x3288], R22 ;  /* 0x0032881601007387 */ /* 0x0081e40000100a00 */
[----:B------:R-:W-:Y:S01]  /*348e0*/  STL.64 [R1+0x3280], R20 ;  /* 0x0032801401007387 */ /* 0x000fe20000100a00 */
[----:B0-----:R-:W3:Y:S04]  /*348f0*/  LDL.64 R22, [R1+0x28] ;  /* 0x0000280001167983 */ /* 0x001ee80000100a00 */
[----:B---3--:R0:W-:Y:S04]  /*34900*/  STL.64 [R1+0x32a0], R22 ;  /* 0x0032a01601007387 */ /* 0x0081e80000100a00 */
[----:B0-----:R-:W3:Y:S01]  /*34910*/  LDL.64 R22, [R1+0x38] ;  /* 0x0000380001167983 */ /* 0x001ee20000100a00 */
[----:B--2---:R-:W-:Y:S03]  /*34920*/  HMMA.16816.F32 R8, R24, R6, R8 ;  /* 0x000000061808723c */ /* 0x004fe60000001808 */
[----:B---3--:R0:W-:Y:S01]  /*34930*/  STL.64 [R1+0x32c0], R22 ;  /* 0x0032c01601007387 */ /* 0x0081e20000100a00 */
[----:B------:R-:W4:Y:S02]  /*34940*/  LDL.LU R20, [R1+0x810] ;  /* 0x0008100001147983 */ /* 0x000f240000300800 */
[----:B------:R-:W4:Y:S01]  /*34950*/  LDL.LU R21, [R1+0x814] ;  /* 0x0008140001157983 */ /* 0x000f220000300800 */
[----:B0-----:R-:W4:Y:S01]  /*34960*/  LDL.LU R22, [R1+0x818] ;  /* 0x0008180001167983 */ /* 0x001f220000300800 */
[----:B------:R-:W4:Y:S02]  /*34970*/  LDL.LU R23, [R1+0x81c] ;  /* 0x00081c0001177983 */ /* 0x000f240000300800 */
[----:B-1----:R-:W-:Y:S02]  /*34980*/  STL.64 [R1+0x30d8], R18 ;  /* 0x0030d81201007387 */ /* 0x002fe40000100a00 */
[----:B------:R0:W-:Y:S02]  /*34990*/  STL.64 [R1+0x30d0], R16 ;  /* 0x0030d01001007387 */ /* 0x0001e40000100a00 */
[----:B0-----:R-:W2:Y:S01]  /*349a0*/  LDL.LU R16, [R1+0x200] ;  /* 0x0002000001107983 */ /* 0x001ea20000300800 */
[----:B------:R-:W2:Y:S02]  /*349b0*/  LDL.LU R17, [R1+0x204] ;  /* 0x0002040001117983 */ /* 0x000ea40000300800 */
[----:B------:R-:W3:Y:S02]  /*349c0*/  LDL.LU R18, [R1+0x208] ;  /* 0x0002080001127983 */ /* 0x000ee40000300800 */
[----:B------:R-:W3:Y:S02]  /*349d0*/  LDL.LU R19, [R1+0x20c] ;  /* 0x00020c0001137983 */ /* 0x000ee40000300800 */
[----:B---3--:R-:W-:Y:S01]  /*349e0*/  STL.64 [R1+0x30f8], R18 ;  /* 0x0030f81201007387 */ /* 0x008fe20000100a00 */
[----:B--2---:R0:W-:Y:S02]  /*349f0*/  STL.64 [R1+0x30f0], R16 ;  /* 0x0030f01001007387 */ /* 0x0041e40000100a00 */
[----:B------:R-:W-:Y:S02]  /*34a00*/  STL.64 [R1+0x830], R8 ;  /* 0x0008300801007387 */ /* 0x000fe40000100a00 */
[----:B------:R1:W-:Y:S02]  /*34a10*/  STL.64 [R1+0x838], R10 ;  /* 0x0008380a01007387 */ /* 0x0003e40000100a00 */
[----:B0-----:R-:W-:-:S02]  /*34a20*/  IMAD.MOV.U32 R17, RZ, RZ, R6 ;  /* 0x000000ffff117224 */ /* 0x001fc400078e0006 */
[----:B------:R-:W-:Y:S01]  /*34a30*/  IMAD.MOV.U32 R16, RZ, RZ, R7 ;  /* 0x000000ffff107224 */ /* 0x000fe200078e0007 */
[----:B-1----:R-:W2:Y:S01]  /*34a40*/  LDL.LU.64 R10, [R1+0x32e8] ;  /* 0x0032e800010a7983 */ /* 0x002ea20000300a00 */
[----:B------:R-:W2:Y:S02]  /*34a50*/  LDL.LU.64 R6, [R1+0x32e0] ;  /* 0x0032e00001067983 */ /* 0x000ea40000300a00 */
[----:B------:R-:W2:Y:S02]  /*34a60*/  LDL.LU.64 R4, [R1+0x32d8] ;  /* 0x0032d80001047983 */ /* 0x000ea40000300a00 */
[----:B------:R-:W-:Y:S02]  /*34a70*/  IMAD.MOV.U32 R18, RZ, RZ, R2 ;  /* 0x000000ffff127224 */ /* 0x000fe400078e0002 */
[----:B------:R-:W-:-:S05]  /*34a80*/  IMAD.MOV.U32 R19, RZ, RZ, R0 ;  /* 0x000000ffff137224 */ /* 0x000fca00078e0000 */
[----:B------:R-:W-:Y:S01]  /*34a90*/  STL.64 [R1+0x3298], R18 ;  /* 0x0032981201007387 */ /* 0x000fe20000100a00 */
[----:B------:R0:W-:Y:S03]  /*34aa0*/  STL.64 [R1+0x3290], R16 ;  /* 0x0032901001007387 */ /* 0x0001e60000100a00 */
[----:B0-----:R-:W3:Y:S01]  /*34ab0*/  LDL.LU R16, [R1+0x7f0] ;  /* 0x0007f00001107983 */ /* 0x001ee20000300800 */
[----:B------:R-:W3:Y:S02]  /*34ac0*/  LDL.LU R17, [R1+0x7f4] ;  /* 0x0007f40001117983 */ /* 0x000ee40000300800 */
[----:B------:R-:W3:Y:S02]  /*34ad0*/  LDL.LU R18, [R1+0x7f8] ;  /* 0x0007f80001127983 */ /* 0x000ee40000300800 */
[----:B------:R-:W3:Y:S01]  /*34ae0*/  LDL.LU R19, [R1+0x7fc] ;  /* 0x0007fc0001137983 */ /* 0x000ee20000300800 */
[C---:B--2---:R-:W-:Y:S11]  /*34af0*/  HMMA.16816.F32 R4, R24.reuse, R10, R4 ;  /* 0x0000000a1804723c */ /* 0x044ff60000001804 */
[----:B------:R-:W-:Y:S11]  /*34b00*/  @!UPT UIADD3 URZ, URZ, URZ, URZ ;  /* 0x0000003f3f3ff290 */ /* 0x000ff6000fffe03f */
[----:B------:R-:W-:Y:S01]  /*34b10*/  @!UPT UIADD3 URZ, URZ, URZ, URZ ;  /* 0x0000003f3f3ff290 */ /* 0x000fe2000fffe03f */
[----:B------:R0:W-:Y:S01]  /*34b20*/  STL.64 [R1+0x820], R4 ;  /* 0x0008200401007387 */ /* 0x0001e20000100a00 */
[----:B------:R1:W-:Y:S02]  /*34b30*/  STL.64 [R1+0x828], R6 ;  /* 0x0008280601007387 */ /* 0x0003e40000100a00 */
[----:B0-----:R-:W-:Y:S01]  /*34b40*/  IMAD.MOV.U32 R5, RZ, RZ, R10 ;  /* 0x000000ffff057224 */ /* 0x001fe200078e000a */
[----:B-1----:R-:W2:Y:S01]  /*34b50*/  LDL.LU R6, [R1+0x32d4] ;  /* 0x0032d40001067983 */ /* 0x002ea20000300800 */
[----:B------:R-:W-:Y:S02]  /*34b60*/  IMAD.MOV.U32 R10, RZ, RZ, R11 ;  /* 0x000000ffff0a7224 */ /* 0x000fe400078e000b */
[----:B------:R-:W2:Y:S02]  /*34b70*/  LDL.LU R11, [R1+0x32d0] ;  /* 0x0032d000010b7983 */ /* 0x000ea40000300800 */
[----:B------:R-:W3:Y:S01]  /*34b80*/  LDL.LU.64 R8, [R1+0x32c8] ;  /* 0x0032c80001087983 */ /* 0x000ee20000300a00 */
[----:B----4-:R-:W-:Y:S01]  /*34b90*/  HMMA.16816.F32 R20, R24, R14, R20 ;  /* 0x0000000e1814723c */ /* 0x010fe20000001814 */
[----:B------:R-:W-:-:S02]  /*34ba0*/  IMAD.MOV.U32 R7, RZ, RZ, R14 ;  /* 0x000000ffff077224 */ /* 0x000fc400078e000e */
[----:B------:R-:W-:Y:S01]  /*34bb0*/  IMAD.MOV.U32 R4, RZ, RZ, R15 ;  /* 0x000000ffff047224 */ /* 0x000fe200078e000f */
[----:B--2---:R-:W-:Y:S01]  /*34bc0*/  STL.64 [R1+0x3270], R10 ;  /* 0x0032700a01007387 */ /* 0x004fe20000100a00 */
[----:B---3--:R0:W-:Y:S03]  /*34bd0*/  STL.64 [R1+0x3268], R8 ;  /* 0x0032680801007387 */ /* 0x0081e60000100a00 */
[----:B0-----:R-:W2:Y:S01]  /*34be0*/  LDL.LU R8, [R1+0x7d0] ;  /* 0x0007d00001087983 */ /* 0x001ea20000300800 */
[----:B------:R-:W2:Y:S02]  /*34bf0*/  LDL.LU R9, [R1+0x7d4] ;  /* 0x0007d40001097983 */ /* 0x000ea40000300800 */
[----:B------:R-:W2:Y:S02]  /*34c00*/  LDL.LU R10, [R1+0x7d8] ;  /* 0x0007d800010a7983 */ /* 0x000ea40000300800 */
[----:B------:R-:W2:Y:S10]  /*34c10*/  LDL.LU R11, [R1+0x7dc] ;  /* 0x0007dc00010b7983 */ /* 0x000eb40000300800 */
[----:B------:R-:W-:Y:S01]  /*34c20*/  STL.64 [R1+0x810], R20 ;  /* 0x0008101401007387 */ /* 0x000fe20000100a00 */
[----:B------:R0:W-:Y:S03]  /*34c30*/  STL.64 [R1+0x818], R22 ;  /* 0x0008181601007387 */ /* 0x0001e60000100a00 */
[----:B0-----:R-:W3:Y:S01]  /*34c40*/  LDL.LU.64 R22, [R1+0x32c0] ;  /* 0x0032c00001167983 */ /* 0x001ee20000300a00 */
[----:B------:R-:W3:Y:S02]  /*34c50*/  LDL.LU.64 R14, [R1+0x32b8] ;  /* 0x0032b800010e7983 */ /* 0x000ee40000300a00 */
[----:B------:R-:W3:Y:S02]  /*34c60*/  LDL.LU.64 R12, [R1+0x32b0] ;  /* 0x0032b000010c7983 */ /* 0x000ee40000300a00 */
[C---:B---3--:R-:W-:Y:S11]  /*34c70*/  HMMA.16816.F32 R12, R24.reuse, R22, R12 ;  /* 0x00000016180c723c */ /* 0x048ff6000000180c */
[----:B------:R-:W-:Y:S11]  /*34c80*/  @!UPT UIADD3 URZ, URZ, URZ, URZ ;  /* 0x0000003f3f3ff290 */ /* 0x000ff6000fffe03f */
[----:B------:R-:W-:Y:S01]  /*34c90*/  @!UPT UIADD3 URZ, URZ, URZ, URZ ;  /* 0x0000003f3f3ff290 */ /* 0x000fe2000fffe03f */
[----:B------:R0:W-:Y:S01]  /*34ca0*/  STL.64 [R1+0x800], R12 ;  /* 0x0008000c01007387 */ /* 0x0001e20000100a00 */
[----:B------:R1:W-:Y:S02]  /*34cb0*/  STL.64 [R1+0x808], R14 ;  /* 0x0008080e01007387 */ /* 0x0003e40000100a00 */
[----:B0-----:R-:W-:Y:S01]  /*34cc0*/  IMAD.MOV.U32 R13, RZ, RZ, R22 ;  /* 0x000000ffff0d7224 */ /* 0x001fe200078e0016 */
[----:B-1----:R-:W3:Y:S01]  /*34cd0*/  LDL.LU.64 R14, [R1+0x32a8] ;  /* 0x0032a800010e7983 */ /* 0x002ee20000300a00 */
[----:B------:R-:W-:Y:S02]  /*34ce0*/  IMAD.MOV.U32 R12, RZ, RZ, R23 ;  /* 0x000000ffff0c7224 */ /* 0x000fe400078e0017 */
[----:B------:R-:W4:Y:S02]  /*34cf0*/  LDL.LU.64 R22, [R1+0x32a0] ;  /* 0x0032a00001167983 */ /* 0x000f240000300a00 */
[----:B------:R-:W2:Y:S01]  /*34d00*/  LDL R2, [R1+0x1774] ;  /* 0x0017740001027983 */ /* 0x000ea20000100800 */
        /* <DEDUP_REMOVED lines=8> */
[----:B------:R-:W4:Y:S02]  /*34d90*/  LDL.LU.64 R22, [R1+0x3288] ;  /* 0x0032880001167983 */ /* 0x000f240000300a00 */
[----:B------:R-:W4:Y:S02]  /*34da0*/  LDL.LU.64 R20, [R1+0x3280] ;  /* 0x0032800001147983 */ /* 0x000f240000300a00 */
[----:B----4-:R-:W-:Y:S11]  /*34db0*/  HMMA.16816.F32 R20, R24, R18, R20 ;  /* 0x000000121814723c */ /* 0x010ff60000001814 */
[----:B------:R-:W-:Y:S11]  /*34dc0*/  @!UPT UIADD3 URZ, URZ, URZ, URZ ;  /* 0x0000003f3f3ff290 */ /* 0x000ff6000fffe03f */
[----:B------:R-:W-:Y:S01]  /*34dd0*/  @!UPT UIADD3 URZ, URZ, URZ, URZ ;  /* 0x0000003f3f3ff290 */ /* 0x000fe2000fffe03f */
[----:B------:R-:W-:Y:S01]  /*34de0*/  STL.64 [R1+0x7e0], R20 ;  /* 0x0007e01401007387 */ /* 0x000fe20000100a00 */
[----:B------:R0:W-:Y:S03]  /*34df0*/  STL.64 [R1+0x7e8], R22 ;  /* 0x0007e81601007387 */ /* 0x0001e60000100a00 */
[----:B0-----:R-:W2:Y:S01]  /*34e00*/  LDL.LU.64 R22, [R1+0x3278] ;  /* 0x0032780001167983 */ /* 0x001ea20000300a00 */
[----:B------:R0:W-:Y:S02]  /*34e10*/  STL.64 [R1+0x3108], R18 ;  /* 0x0031081201007387 */ /* 0x0001e40000100a00 */
[----:B0-----:R-:W-:Y:S02]  /*34e20*/  IMAD.MOV.U32 R18, RZ, RZ, R3 ;  /* 0x000000ffff127224 */ /* 0x001fe400078e0003 */
[----:B------:R-:W-:-:S05]  /*34e30*/  IMAD.MOV.U32 R19, RZ, RZ, R0 ;  /* 0x000000ffff137224 */ /* 0x000fca00078e0000 */
[----:B------:R-:W-:Y:S01]  /*34e40*/  STL.64 [R1+0x3120], R18 ;  /* 0x0031201201007387 */ /* 0x000fe20000100a00 */
[----:B--2---:R-:W-:Y:S01]  /*34e50*/  HMMA.16816.F32 R8, R24, R22, R8 ;  /* 0x000000161808723c */ /* 0x004fe20000001808 */
[----:B------:R-:W-:Y:S02]  /*34e60*/  IMAD.MOV.U32 R3, RZ, RZ, R22 ;  /* 0x000000ffff037224 */ /* 0x000fe400078e0016 */
[----:B------:R-:W-:Y:S11]  /*34e70*/  IMAD.MOV.U32 R0, RZ, RZ, R23 ;  /* 0x000000ffff007224 */ /* 0x000ff600078e0017 */
[----:B------:R-:W-:Y:S09]  /*34e80*/  @!UPT UIADD3 URZ, URZ, URZ, URZ ;  /* 0x0000003f3f3ff290 */ /* 0x000ff2000fffe03f */
[----:B------:R-:W-:Y:S01]  /*34e90*/  STL.64 [R1+0x7d0], R8 ;  /* 0x0007d00801007387 */ /* 0x000fe20000100a00 */
[----:B------:R0:W-:Y:S03]  /*34ea0*/  STL.64 [R1+0x7d8], R10 ;  /* 0x0007d80a01007387 */ /* 0x0001e60000100a00 */
[----:B0-----:R-:W2:Y:S01]  /*34eb0*/  LDL.LU.64 R10, [R1+0x3270] ;  /* 0x00327000010a7983 */ /* 0x001ea20000300a00 */
[----:B------:R-:W4:Y:S02]  /*34ec0*/  LDL.LU.64 R8, [R1+0x3268] ;  /* 0x0032680001087983 */ /* 0x000f240000300a00 */
[----:B------:R-:W3:Y:S02]  /*34ed0*/  LDL.LU.64 R22, [R1+0x3260] ;  /* 0x0032600001167983 */ /* 0x000ee40000300a00 */
[----:B------:R-:W3:Y:S02]  /*34ee0*/  LDL.LU.64 R20, [R1+0x3258] ;  /* 0x0032580001147983 */ /* 0x000ee40000300a00 */
[----:B------:R-:W-:-:S02]  /*34ef0*/  IMAD.MOV.U32 R18, RZ, RZ, R13 ;  /* 0x000000ffff127224 */ /* 0x000fc400078e000d */
[----:B------:R-:W-:Y:S01]  /*34f00*/  IMAD.MOV.U32 R19, RZ, RZ, R12 ;  /* 0x000000ffff137224 */ /* 0x000fe200078e000c */
[----:B---3--:R-:W-:Y:S11]  /*34f10*/  HMMA.16816.F32 R20, R24, R14, R20 ;  /* 0x0000000e1814723c */ /* 0x008ff60000001814 */
[----:B------:R-:W-:Y:S11]  /*34f20*/  @!UPT UIADD3 URZ, URZ, URZ, URZ ;  /* 0x0000003f3f3ff290 */ /* 0x000ff6000fffe03f */
[----:B------:R-:W-:Y:S01]  /*34f30*/  @!UPT UIADD3 URZ, URZ, URZ, URZ ;  /* 0x0000003f3f3ff290 */ /* 0x000fe2000fffe03f */
[----:B------:R-:W-:Y:S01]  /*34f40*/  STL.64 [R1+0x7c0], R20 ;  /* 0x0007c01401007387 */ /* 0x000fe20000100a00 */
[----:B------:R0:W-:Y:S03]  /*34f50*/  STL.64 [R1+0x7c8], R22 ;  /* 0x0007c81601007387 */ /* 0x0001e60000100a00 */
[----:B0-----:R-:W3:Y:S01]  /*34f60*/  LDL.LU.64 R22, [R1+0x3250] ;  /* 0x0032500001167983 */ /* 0x001ee20000300a00 */
[----:B------:R-:W3:Y:S02]  /*34f70*/  LDL.LU.64 R20, [R1+0x3248] ;  /* 0x0032480001147983 */ /* 0x000ee40000300a00 */
[----:B------:R-:W-:Y:S02]  /*34f80*/  STL.64 [R1+0x3138], R18 ;  /* 0x0031381201007387 */ /* 0x000fe40000100a00 */
[----:B------:R0:W-:Y:S01]  /*34f90*/  STL.64 [R1+0x3100], R14 ;  /* 0x0031000e01007387 */ /* 0x0001e20000100a00 */
[----:B------:R-:W3:Y:S01]  /*34fa0*/  LDL.LU R12, [R1+0x220] ;  /* 0x00022000010c7983 */ /* 0x000ee20000300800 */
[----:B------:R-:W3:Y:S03]  /*34fb0*/  LDL.LU R13, [R1+0x224] ;  /* 0x00022400010d7983 */ /* 0x000ee60000300800 */
[----:B0-----:R-:W3:Y:S01]  /*34fc0*/  LDL.LU R14, [R1+0x228] ;  /* 0x00022800010e7983 */ /* 0x001ee20000300800 */
[----:B------:R-:W3:Y:S02]  /*34fd0*/  LDL.LU R15, [R1+0x22c] ;  /* 0x00022c00010f7983 */ /* 0x000ee40000300800 */
[----:B------:R-:W-:-:S02]  /*34fe0*/  IMAD.MOV.U32 R18, RZ, RZ, R7 ;  /* 0x000000ffff127224 */ /* 0x000fc400078e0007 */
[----:B------:R-:W-:Y:S01]  /*34ff0*/  IMAD.MOV.U32 R19, RZ, RZ, R4 ;  /* 0x000000ffff137224 */ /* 0x000fe200078e0004 */
[----:B------:R-:W4:Y:S01]  /*35000*/  LDL.LU R7, [R1+0x3240] ;  /* 0x0032400001077983 */ /* 0x000f220000300800 */
[----:B------:R-:W4:Y:S03]  /*35010*/  LDL.LU R4, [R1+0x323c] ;  /* 0x00323c0001047983 */ /* 0x000f260000300800 */
[----:B------:R0:W-:Y:S02]  /*35020*/  STL.64 [R1+0x3150], R18 ;  /* 0x0031501201007387 */ /* 0x0001e40000100a00 */
[----:B0-----:R-:W-:Y:S02]  /*35030*/  IMAD.MOV.U32 R18, RZ, RZ, R5 ;  /* 0x000000ffff127224 */ /* 0x001fe400078e0005 */
[----:B--2---:R-:W-:Y:S01]  /*35040*/  IMAD.MOV.U32 R19, RZ, RZ, R10 ;  /* 0x000000ffff137224 */ /* 0x004fe200078e000a */
[----:B------:R-:W2:Y:S01]  /*35050*/  LDL.LU R5, [R1+0x3238] ;  /* 0x0032380001057983 */ /* 0x000ea20000300800 */
[----:B------:R-:W2:Y:S03]  /*35060*/  LDL.LU R10, [R1+0x3234] ;  /* 0x00323400010a7983 */ /* 0x000ea60000300800 */
[----:B------:R-:W-:Y:S04]  /*35070*/  STL.64 [R1+0x3168], R18 ;  /* 0x0031681201007387 */ /* 0x000fe80000100a00 */
[----:B---3--:R-:W-:Y:S01]  /*35080*/  STL.64 [R1+0x3118], R14 ;  /* 0x0031180e01007387 */ /* 0x008fe20000100a00 */
[----:B------:R0:W-:Y:S03]  /*35090*/  STL.64 [R1+0x3110], R12 ;  /* 0x0031100c01007387 */ /* 0x0001e60000100a00 */
[----:B0-----:R-:W3:Y:S01]  /*350a0*/  LDL.LU R12, [R1+0x230] ;  /* 0x00023000010c7983 */ /* 0x001ee20000300800 */
[----:B------:R-:W3:Y:S02]  /*350b0*/  LDL.LU R13, [R1+0x234] ;  /* 0x00023400010d7983 */ /* 0x000ee40000300800 */
[----:B------:R-:W2:Y:S02]  /*350c0*/  LDL.LU R14, [R1+0x238] ;  /* 0x00023800010e7983 */ /* 0x000ea40000300800 */
[----:B------:R-:W2:Y:S02]  /*350d0*/  LDL.LU R15, [R1+0x23c] ;  /* 0x00023c00010f7983 */ /* 0x000ea40000300800 */
[----:B------:R-:W-:-:S02]  /*350e0*/  IMAD.MOV.U32 R18, RZ, RZ, R17 ;  /* 0x000000ffff127224 */ /* 0x000fc400078e0011 */
[----:B------:R-:W-:-:S05]  /*350f0*/  IMAD.MOV.U32 R19, RZ, RZ, R16 ;  /* 0x000000ffff137224 */ /* 0x000fca00078e0010 */
[----:B------:R-:W-:Y:S04]  /*35100*/  STL.64 [R1+0x3180], R18 ;  /* 0x0031801201007387 */ /* 0x000fe80000100a00 */
[----:B--2---:R-:W-:Y:S01]  /*35110*/  STL.64 [R1+0x3130], R14 ;  /* 0x0031300e01007387 */ /* 0x004fe20000100a00 */
[----:B---3--:R0:W-:Y:S03]  /*35120*/  STL.64 [R1+0x3128], R12 ;  /* 0x0031280c01007387 */ /* 0x0081e60000100a00 */
[----:B0-----:R-:W2:Y:S01]  /*35130*/  LDL.LU R12, [R1+0x240] ;  /* 0x00024000010c7983 */ /* 0x001ea20000300800 */
[----:B------:R-:W2:Y:S02]  /*35140*/  LDL.LU R13, [R1+0x244] ;  /* 0x00024400010d7983 */ /* 0x000ea40000300800 */
[----:B------:R-:W3:Y:S02]  /*35150*/  LDL.LU R14, [R1+0x248] ;  /* 0x00024800010e7983 */ /* 0x000ee40000300800 */
[----:B------:R-:W3:Y:S02]  /*35160*/  LDL.LU R15, [R1+0x24c] ;  /* 0x00024c00010f7983 */ /* 0x000ee40000300800 */
[----:B------:R-:W-:-:S02]  /*35170*/  IMAD.MOV.U32 R18, RZ, RZ, R11 ;  /* 0x000000ffff127224 */ /* 0x000fc400078e000b */
[----:B------:R-:W-:Y:S01]  /*35180*/  IMAD.MOV.U32 R19, RZ, RZ, R29 ;  /* 0x000000ffff137224 */ /* 0x000fe200078e001d */
[----:B------:R-:W4:Y:S04]  /*35190*/  LDL.LU R11, [R1+0x3230] ;  /* 0x00323000010b7983 */ /* 0x000f280000300800 */
[----:B------:R-:W-:Y:S04]  /*351a0*/  STL.64 [R1+0x3198], R18 ;  /* 0x0031981201007387 */ /* 0x000fe80000100a00 */
[----:B---3--:R-:W-:Y:S01]  /*351b0*/  STL.64 [R1+0x3148], R14 ;  /* 0x0031480e01007387 */ /* 0x008fe20000100a00 */
[----:B--2---:R0:W-:Y:S03]  /*351c0*/  STL.64 [R1+0x3140], R12 ;  /* 0x0031400c01007387 */ /* 0x0041e60000100a00 */
[----:B0-----:R-:W2:Y:S01]  /*351d0*/  LDL.LU R12, [R1+0x250] ;  /* 0x00025000010c7983 */ /* 0x001ea20000300800 */
[----:B------:R-:W2:Y:S02]  /*351e0*/  LDL.LU R13, [R1+0x254] ;  /* 0x00025400010d7983 */ /* 0x000ea40000300800 */
[----:B------:R-:W3:Y:S02]  /*351f0*/  LDL.LU R14, [R1+0x258] ;  /* 0x00025800010e7983 */ /* 0x000ee40000300800 */
[----:B------:R-:W3:Y:S02]  /*35200*/  LDL.LU R15, [R1+0x25c] ;  /* 0x00025c00010f7983 */ /* 0x000ee40000300800 */
[----:B------:R-:W-:-:S02]  /*35210*/  IMAD.MOV.U32 R18, RZ, RZ, R23 ;  /* 0x000000ffff127224 */ /* 0x000fc400078e0017 */
[----:B------:R-:W-:-:S05]  /*35220*/  IMAD.MOV.U32 R19, RZ, RZ, R22 ;  /* 0x000000ffff137224 */ /* 0x000fca00078e0016 */
        /* <DEDUP_REMOVED lines=16> */
[----:B----4-:R-:W-:-:S02]  /*35330*/  IMAD.MOV.U32 R18, RZ, RZ, R9 ;  /* 0x000000ffff127224 */ /* 0x010fc400078e0009 */
[----:B------:R-:W-:-:S05]  /*35340*/  IMAD.MOV.U32 R19, RZ, RZ, R8 ;  /* 0x000000ffff137224 */ /* 0x000fca00078e0008 */
[----:B------:R0:W-:Y:S02]  /*35350*/  STL.64 [R1+0x31e0], R18 ;  /* 0x0031e01201007387 */ /* 0x0001e40000100a00 */
[----:B0-----:R-:W-:Y:S02]  /*35360*/  IMAD.MOV.U32 R18, RZ, RZ, R7 ;  /* 0x000000ffff127224 */ /* 0x001fe400078e0007 */
[----:B------:R-:W-:-:S05]  /*35370*/  IMAD.MOV.U32 R19, RZ, RZ, R6 ;  /* 0x000000ffff137224 */ /* 0x000fca00078e0006 */
[----:B------:R-:W-:Y:S04]  /*35380*/  STL.64 [R1+0x31f8], R18 ;  /* 0x0031f81201007387 */ /* 0x000fe80000100a00 */
[----:B---3--:R-:W-:Y:S01]  /*35390*/  STL.64 [R1+0x3190], R14 ;  /* 0x0031900e01007387 */ /* 0x008fe20000100a00 */
[----:B--2---:R0:W-:Y:S03]  /*353a0*/  STL.64 [R1+0x3188], R12 ;  /* 0x0031880c01007387 */ /* 0x0041e60000100a00 */
[----:B0-----:R-:W2:Y:S01]  /*353b0*/  LDL.LU R12, [R1+0x280] ;  /* 0x00028000010c7983 */ /* 0x001ea20000300800 */
[----:B------:R-:W2:Y:S02]  /*353c0*/  LDL.LU R13, [R1+0x284] ;  /* 0x00028400010d7983 */ /* 0x000ea40000300800 */
[----:B------:R-:W3:Y:S02]  /*353d0*/  LDL.LU R14, [R1+0x288] ;  /* 0x00028800010e7983 */ /* 0x000ee40000300800 */
[----:B------:R-:W3:Y:S01]  /*353e0*/  LDL.LU R15, [R1+0x28c] ;  /* 0x00028c00010f7983 */ /* 0x000ee20000300800 */
[----:B------:R-:W4:Y:S01]  /*353f0*/  LDL.LU R20, [R1+0x4c0] ;  /* 0x0004c00001147983 */ /* 0x000f220000300800 */
[----:B------:R-:W4:Y:S02]  /*35400*/  LDL.LU R21, [R1+0x4c4] ;  /* 0x0004c40001157983 */ /* 0x000f240000300800 */
[----:B------:R-:W4:Y:S02]  /*35410*/  LDL.LU R22, [R1+0x4c8] ;  /* 0x0004c80001167983 */ /* 0x000f240000300800 */
[----:B------:R-:W-:Y:S01]  /*35420*/  IMAD.MOV.U32 R19, RZ, RZ, R4 ;  /* 0x000000ffff137224 */ /* 0x000fe200078e0004 */
[----:B------:R-:W4:Y:S01]  /*35430*/  LDL.LU R23, [R1+0x4cc] ;  /* 0x0004cc0001177983 */ /* 0x000f220000300800 */
[----:B------:R-:W-:-:S02]  /*35440*/  IMAD.MOV.U32 R18, RZ, RZ, R5 ;  /* 0x000000ffff127224 */ /* 0x000fc400078e0005 */
[----:B------:R-:W4:Y:S02]  /*35450*/  LDL.LU R4, [R1+0x7b0] ;  /* 0x0007b00001047983 */ /* 0x000f240000300800 */
[----:B------:R-:W4:Y:S01]  /*35460*/  LDL.LU R5, [R1+0x7b4] ;  /* 0x0007b40001057983 */ /* 0x000f220000300800 */
[----:B------:R-:W4:Y:S01]  /*35470*/  LDL.LU R6, [R1+0x7b8] ;  /* 0x0007b80001067983 */ /* 0x000f220000300800 */
[----:B------:R-:W4:Y:S03]  /*35480*/  LDL.LU R7, [R1+0x7bc] ;  /* 0x0007bc0001077983 */ /* 0x000f260000300800 */
[----:B---3--:R-:W-:Y:S01]  /*35490*/  STL.64 [R1+0x31a8], R14 ;  /* 0x0031a80e01007387 */ /* 0x008fe20000100a00 */
[----:B--2---:R0:W-:Y:S03]  /*354a0*/  STL.64 [R1+0x31a0], R12 ;  /* 0x0031a00c01007387 */ /* 0x0041e60000100a00 */
        /* <DEDUP_REMOVED lines=27> */
[----:B------:R-:W2:Y:S02]  /*35660*/  LDL.LU R14, [R1+0x2d8] ;  /* 0x0002d800010e7983 */ /* 0x000ea40000300800 */
[----:B------:R-:W2:Y:S02]  /*35670*/  LDL.LU R15, [R1+0x2dc] ;  /* 0x0002dc00010f7983 */ /* 0x000ea40000300800 */
[----:B------:R-:W-:Y:S01]  /*35680*/  STL.64 [R1+0x7b0], R4 ;  /* 0x0007b00401007387 */ /* 0x000fe20000100a00 */
[----:B------:R0:W-:Y:S03]  /*35690*/  STL.64 [R1+0x7b8], R6 ;  /* 0x0007b80601007387 */ /* 0x0001e60000100a00 */
[----:B0-----:R-:W3:Y:S01]  /*356a0*/  LDL.LU.64 R6, [R1+0x3228] ;  /* 0x0032280001067983 */ /* 0x001ee20000300a00 */
[----:B------:R-:W4:Y:S01]  /*356b0*/  LDL.LU.64 R4, [R1+0x3220] ;  /* 0x0032200001047983 */ /* 0x000f220000300a00 */
[----:B---3--:R-:W-:Y:S02]  /*356c0*/  HMMA.16816.F32 R24, R24, R6, R20 ;  /* 0x000000061818723c */ /* 0x008fe40000001814 */
[----:B------:R-:W2:Y:S01]  /*356d0*/  LDL.LU.64 R22, [R1+0x3218] ;  /* 0x0032180001167983 */ /* 0x000ea20000300a00 */
[----:B------:R-:W2:Y:S11]  /*356e0*/  LDL.LU.64 R20, [R1+0x3210] ;  /* 0x0032100001147983 */ /* 0x000eb60000300a00 */
[----:B------:R-:W-:Y:S09]  /*356f0*/  @!UPT UIADD3 URZ, URZ, URZ, URZ ;  /* 0x0000003f3f3ff290 */ /* 0x000ff2000fffe03f */
[----:B------:R-:W-:Y:S01]  /*35700*/  STL.64 [R1+0xb10], R24 ;  /* 0x000b101801007387 */ /* 0x000fe20000100a00 */
[----:B------:R-:W-:Y:S02]  /*35710*/  STL.64 [R1+0xb18], R26 ;  /* 0x000b181a01007387 */ /* 0x000fe40000100a00 */
[----:B------:R-:W-:Y:S02]  /*35720*/  STL.64 [R1+0x30e8], R6 ;  /* 0x0030e80601007387 */ /* 0x000fe40000100a00 */
[----:B----4-:R0:W-:Y:S02]  /*35730*/  STL.64 [R1+0x30e0], R4 ;  /* 0x0030e00401007387 */ /* 0x0101e40000100a00 */
[----:B0-----:R-:W3:Y:S01]  /*35740*/  LDL.LU R4, [R1+0x210] ;  /* 0x0002100001047983 */ /* 0x001ee20000300800 */
[----:B------:R-:W3:Y:S02]  /*35750*/  LDL.LU R5, [R1+0x214] ;  /* 0x0002140001057983 */ /* 0x000ee40000300800 */
[----:B------:R-:W3:Y:S02]  /*35760*/  LDL.LU R6, [R1+0x218] ;  /* 0x0002180001067983 */ /* 0x000ee40000300800 */
[----:B------:R-:W3:Y:S01]  /*35770*/  LDL.LU R7, [R1+0x21c] ;  /* 0x00021c0001077983 */ /* 0x000ee20000300800 */
        /* <DEDUP_REMOVED lines=78> */
[----:B------:R-:W2:Y:S11]  /*35c60*/  LDL.LU.64 R14, [R1+0x3100] ;  /* 0x00310000010e7983 */ /* 0x000eb60000300a00 */
[----:B------:R-:W-:Y:S10]  /*35c70*/  @!UPT UIADD3 URZ, URZ, URZ, URZ ;  /* 0x0000003f3f3ff290 */ /* 0x000ff4000fffe03f */
[----:B------:R-:W-:Y:S01]  /*35c80*/  STL.64 [R1+0x9d0], R16 ;  /* 0x0009d01001007387 */ /* 0x000fe20000100a00 */
[----:B------:R0:W-:Y:S03]  /*35c90*/  STL.64 [R1+0x9d8], R18 ;  /* 0x0009d81201007387 */ /* 0x0001e60000100a00 */
[----:B0-----:R-:W2:Y:S01]  /*35ca0*/  LDL.LU.64 R18, [R1+0x30f8] ;  /* 0x0030f80001127983 */ /* 0x001ea20000300a00 */
[----:B------:R-:W2:Y:S02]  /*35cb0*/  LDL.LU.64 R16, [R1+0x30f0] ;  /* 0x0030f00001107983 */ /* 0x000ea40000300a00 */
[----:B------:R-:W-:Y:S02]  /*35cc0*/  IMAD.MOV.U32 R26, RZ, RZ, R3 ;  /* 0x000000ffff1a7224 */ /* 0x000fe400078e0003 */
[----:B------:R-:W-:-:S07]  /*35cd0*/  IMAD.MOV.U32 R27, RZ, RZ, R0 ;  /* 0x000000ffff1b7224 */ /* 0x000fce00078e0000 */
[C---:B---3--:R-:W-:Y:S01]  /*35ce0*/  HMMA.16816.F32 R24, R20.reuse, R26, R4 ;  /* 0x0000001a1418723c */ /* 0x048fe20000001804 */
[----:B------:R-:W3:Y:S11]  /*35cf0*/  LDL.LU R4, [R1+0x690] ;  /* 0x0006900001047983 */ /* 0x000ef60000300800 */
[----:B------:R-:W-:Y:S11]  /*35d00*/  @!UPT UIADD3 URZ, URZ, URZ, URZ ;  /* 0x0000003f3f3ff290 */ /* 0x000ff6000fffe03f */
[----:B------:R-:W-:Y:S01]  /*35d10*/  STL.64 [R1+0x9c0], R24 ;  /* 0x0009c01801007387 */ /* 0x000fe20000100a00 */
[----:B------:R-:W-:Y:S02]  /*35d20*/  STL.64 [R1+0x9c8], R26 ;  /* 0x0009c81a01007387 */ /* 0x000fe40000100a00 */
[----:B------:R-:W0:Y:S01]  /*35d30*/  LDSM.16.MT88.4 R24, [R28+0x11080] ;  /* 0x011080001c18783b */ /* 0x000e220000004200 */
[C---:B--2---:R-:W-:Y:S11]  /*35d40*/  HMMA.16816.F32 R16, R20.reuse, R14, R16 ;  /* 0x0000000e1410723c */ /* 0x044ff60000001810 */
[----:B------:R-:W-:Y:S11]  /*35d50*/  @!UPT UIADD3 URZ, URZ, URZ, URZ ;  /* 0x0000003f3f3ff290 */ /* 0x000ff6000fffe03f */
[----:B------:R-:W-:Y:S01]  /*35d60*/  @!UPT UIADD3 URZ, URZ, URZ, URZ ;  /* 0x0000003f3f3ff290 */ /* 0x000fe2000fffe03f */
[----:B------:R-:W-:Y:S01]  /*35d70*/  STL.64 [R1+0x9b0], R16 ;  /* 0x0009b01001007387 */ /* 0x000fe20000100a00 */
[----:B------:R-:W-:Y:S02]  /*35d80*/  STL.64 [R1+0x9b8], R18 ;  /* 0x0009b81201007387 */ /* 0x000fe40000100a00 */
[----:B------:R-:W3:Y:S02]  /*35d90*/  LDL.LU R5, [R1+0x694] ;  /* 0x0006940001057983 */ /* 0x000ee40000300800 */
[----:B------:R-:W3:Y:S01]  /*35da0*/  LDL.LU R6, [R1+0x698] ;  /* 0x0006980001067983 */ /* 0x000ee20000300800 */
[----:B------:R-:W3:Y:S01]  /*35db0*/  LDL.LU R7, [R1+0x69c] ;  /* 0x00069c0001077983 */ /* 0x000ee20000300800 */
[----:B------:R1:W-:Y:S03]  /*35dc0*/  STL.64 [R1+0x3048], R14 ;  /* 0x0030480e01007387 */ /* 0x0003e60000100a00 */
[----:B-1----:R-:W2:Y:S04]  /*35dd0*/  LDL.64 R14, [R1+0x78] ;  /* 0x00007800010e7983 */ /* 0x002ea80000100a00 */
[----:B--2---:R1:W-:Y:S01]  /*35de0*/  STL.64 [R1+0x3090], R14 ;  /* 0x0030900e01007387 */ /* 0x0043e20000100a00 */
[----:B------:R-:W2:Y:S02]  /*35df0*/  LDL.LU R16, [R1+0x1f0] ;  /* 0x0001f00001107983 */ /* 0x000ea40000300800 */
[----:B------:R-:W2:Y:S02]  /*35e00*/  LDL.LU R17, [R1+0x1f4] ;  /* 0x0001f40001117983 */ /* 0x000ea40000300800 */
[----:B------:R-:W2:Y:S01]  /*35e10*/  LDL.LU R18, [R1+0x1f8] ;  /* 0x0001f80001127983 */ /* 0x000ea20000300800 */
[----:B------:R-:W2:Y:S04]  /*35e20*/  LDL.LU R19, [R1+0x1fc] ;  /* 0x0001fc0001137983 */ /* 0x000ea80000300800 */
[----:B-1----:R-:W4:Y:S04]  /*35e30*/  LDL.64 R14, [R1+0x98] ;  /* 0x00009800010e7983 */ /* 0x002f280000100a00 */
[----:B----4-:R1:W-:Y:S04]  /*35e40*/  STL.64 [R1+0x3098], R14 ;  /* 0x0030980e01007387 */ /* 0x0103e80000100a00 */
[----:B-1----:R-:W4:Y:S04]  /*35e50*/  LDL.64 R14, [R1+0xa8] ;  /* 0x0000a800010e7983 */ /* 0x002f280000100a00 */
[----:B----4-:R1:W-:Y:S04]  /*35e60*/  STL.64 [R1+0x30b0], R14 ;  /* 0x0030b00e01007387 */ /* 0x0103e80000100a00 */
[----:B-1----:R-:W4:Y:S04]  /*35e70*/  LDL.64 R14, [R1+0xb8] ;  /* 0x0000b800010e7983 */ /* 0x002f280000100a00 */
[----:B----4-:R1:W-:Y:S04]  /*35e80*/  STL.64 [R1+0x30b8], R14 ;  /* 0x0030b80e01007387 */ /* 0x0103e80000100a00 */
[----:B-1----:R-:W4:Y:S01]  /*35e90*/  LDL.64 R14, [R1+0xc8] ;  /* 0x0000c800010e7983 */ /* 0x002f220000100a00 */
[----:B0-----:R-:W-:Y:S02]  /*35ea0*/  STL.64 [R1+0x2fd0], R26 ;  /* 0x002fd01a01007387 */ /* 0x001fe40000100a00 */
[----:B------:R0:W-:Y:S02]  /*35eb0*/  STL.64 [R1+0x2fc8], R24 ;  /* 0x002fc81801007387 */ /* 0x0001e40000100a00 */
[----:B0-----:R-:W2:Y:S01]  /*35ec0*/  LDL.LU R24, [R1+0x470] ;  /* 0x0004700001187983 */ /* 0x001ea20000300800 */
[----:B------:R-:W2:Y:S02]  /*35ed0*/  LDL.LU R25, [R1+0x474] ;  /* 0x0004740001197983 */ /* 0x000ea40000300800 */
[----:B------:R-:W2:Y:S02]  /*35ee0*/  LDL.LU R26, [R1+0x478] ;  /* 0x00047800011a7983 */ /* 0x000ea40000300800 */
[----:B------:R-:W2:Y:S01]  /*35ef0*/  LDL.LU R27, [R1+0x47c] ;  /* 0x00047c00011b7983 */ /* 0x000ea20000300800 */
[C---:B---3--:R-:W-:Y:S01]  /*35f00*/  HMMA.16816.F32 R4, R20.reuse, R10, R4 ;  /* 0x0000000a1404723c */ /* 0x048fe20000001804 */
        /* <DEDUP_REMOVED lines=15> */
[----:B------:R-:W2:Y:S02]  /*36000*/  LDL.LU.64 R4, [R1+0x30e0] ;  /* 0x0030e00001047983 */ /* 0x000ea40000300a00 */
[----:B------:R0:W-:Y:S02]  /*36010*/  STL [R1+0x2fec], R10 ;  /* 0x002fec0a01007387 */ /* 0x0001e40000100800 */
[----:B------:R1:W-:Y:S01]  /*36020*/  STL [R1+0x2fe8], R11 ;  /* 0x002fe80b01007387 */ /* 0x0003e20000100800 */
[----:B------:R-:W2:Y:S01]  /*36030*/  LDL.LU R8, [R1+0x480] ;  /* 0x0004800001087983 */ /* 0x000ea20000300800 */
[----:B------:R-:W2:Y:S03]  /*36040*/  LDL.LU R9, [R1+0x484] ;  /* 0x0004840001097983 */ /* 0x000ea60000300800 */
[----:B0-----:R-:W2:Y:S01]  /*36050*/  LDL.LU R10, [R1+0x488] ;  /* 0x00048800010a7983 */ /* 0x001ea20000300800 */
[----:B-1----:R-:W2:Y:S01]  /*36060*/  LDL.LU R11, [R1+0x48c] ;  /* 0x00048c00010b7983 */ /* 0x002ea20000300800 */
[----:B---3--:R-:W-:Y:S02]  /*36070*/  HMMA.16816.F32 R20, R20, R6, R16 ;  /* 0x000000061414723c */ /* 0x008fe40000001810 */
[----:B------:R-:W3:Y:S01]  /*36080*/  LDL.LU.64 R18, [R1+0x30d8] ;  /* 0x0030d80001127983 */ /* 0x000ee20000300a00 */
[----:B------:R-:W3:Y:S02]  /*36090*/  LDL.LU.64 R16, [R1+0x30d0] ;  /* 0x0030d00001107983 */ /* 0x000ee40000300a00 */
[----:B----4-:R-:W-:-:S02]  /*360a0*/  IMAD.MOV.U32 R3, RZ, RZ, R14 ;  /* 0x000000ffff037224 */ /* 0x010fc400078e000e */
[----:B------:R-:W-:Y:S11]  /*360b0*/  IMAD.MOV.U32 R0, RZ, RZ, R15 ;  /* 0x000000ffff007224 */ /* 0x000ff600078e000f */
[----:B------:R-:W-:Y:S05]  /*360c0*/  @!UPT UIADD3 URZ, URZ, URZ, URZ ;  /* 0x0000003f3f3ff290 */ /* 0x000fea000fffe03f */
[----:B------:R0:W-:Y:S01]  /*360d0*/  STL.64 [R1+0x340], R20 ;  /* 0x0003401401007387 */ /* 0x0001e20000100a00 */
[----:B------:R1:W-:Y:S03]  /*360e0*/  STL.64 [R1+0x348], R22 ;  /* 0x0003481601007387 */ /* 0x0003e60000100a00 */
[----:B0-----:R-:W4:Y:S01]  /*360f0*/  LDL.LU R20, [R1+0x460] ;  /* 0x0004600001147983 */ /* 0x001f220000300800 */
[----:B------:R-:W4:Y:S02]  /*36100*/  LDL.LU R21, [R1+0x464] ;  /* 0x0004640001157983 */ /* 0x000f240000300800 */
[----:B-1----:R-:W4:Y:S02]  /*36110*/  LDL.LU R22, [R1+0x468] ;  /* 0x0004680001167983 */ /* 0x002f240000300800 */
[----:B------:R-:W4:Y:S01]  /*36120*/  LDL.LU R23, [R1+0x46c] ;  /* 0x00046c0001177983 */ /* 0x000f220000300800 */
[----:B------:R-:W-:Y:S01]  /*36130*/  STL.64 [R1+0x2fe0], R6 ;  /* 0x002fe00601007387 */ /* 0x000fe20000100a00 */
[----:B--2---:R0:W-:Y:S03]  /*36140*/  STL.64 [R1+0x2fd8], R4 ;  /* 0x002fd80401007387 */ /* 0x0041e60000100a00 */
[----:B0-----:R-:W2:Y:S01]  /*36150*/  LDL.LU R4, [R1+0x4a0] ;  /* 0x0004a00001047983 */ /* 0x001ea20000300800 */
[----:B------:R-:W2:Y:S02]  /*36160*/  LDL.LU R5, [R1+0x4a4] ;  /* 0x0004a40001057983 */ /* 0x000ea40000300800 */
[----:B------:R-:W2:Y:S02]  /*36170*/  LDL.LU R6, [R1+0x4a8] ;  /* 0x0004a80001067983 */ /* 0x000ea40000300800 */
[----:B------:R-:W2:Y:S01]  /*36180*/  LDL.LU R7, [R1+0x4ac] ;  /* 0x0004ac0001077983 */ /* 0x000ea20000300800 */
[C---:B---3--:R-:W-:Y:S11]  /*36190*/  HMMA.16816.F32 R24, R16.reuse, R14, R24 ;  /* 0x0000000e1018723c */ /* 0x048ff60000001818 */
[----:B------:R-:W-:Y:S11]  /*361a0*/  @!UPT UIADD3 URZ, URZ, URZ, URZ ;  /* 0x0000003f3f3ff290 */ /* 0x000ff6000fffe03f */
[----:B------:R-:W-:Y:S01]  /*361b0*/  @!UPT UIADD3 URZ, URZ, URZ, URZ ;  /* 0x0000003f3f3ff290 */ /* 0x000fe2000fffe03f */
[----:B------:R-:W-:Y:S01]  /*361c0*/  STL.64 [R1+0xc80], R24 ;  /* 0x000c801801007387 */ /* 0x000fe20000100a00 */
[----:B------:R0:W-:Y:S03]  /*361d0*/  STL.64 [R1+0xc88], R26 ;  /* 0x000c881a01007387 */ /* 0x0001e60000100a00 */
[----:B0-----:R-:W3:Y:S01]  /*361e0*/  LDL.LU.64 R26, [R1+0x30c8] ;  /* 0x0030c800011a7983 */ /* 0x001ee20000300a00 */
[----:B------:R-:W3:Y:S02]  /*361f0*/  LDL.LU.64 R24, [R1+0x30c0] ;  /* 0x0030c00001187983 */ /* 0x000ee40000300a00 */
[----:B------:R-:W2:Y:S02]  /*36200*/  LDL.LU.64 R14, [R1+0x30b8] ;  /* 0x0030b800010e7983 */ /* 0x000ea40000300a00 */
[----:B------:R-:W-:Y:S01]  /*36210*/  STL [R1+0x2ff4], R0 ;  /* 0x002ff40001007387 */ /* 0x000fe20000100800 */
[----:B------:R-:W-:Y:S01]  /*36220*/  STL [R1+0x2ff0], R3 ;  /* 0x002ff00301007387 */ /* 0x000fe20000100800 */
[C---:B--2---:R-:W-:Y:S11]  /*36230*/  HMMA.16816.F32 R4, R16.reuse, R14, R4 ;  /* 0x0000000e1004723c */ /* 0x044ff60000001804 */
[----:B------:R-:W-:Y:S11]  /*36240*/  @!UPT UIADD3 URZ, URZ, URZ, URZ ;  /* 0x0000003f3f3ff290 */ /* 0x000ff6000fffe03f */
[----:B------:R-:W-:Y:S01]  /*36250*/  @!UPT UIADD3 URZ, URZ, URZ, URZ ;  /* 0x0000003f3f3ff290 */ /* 0x000fe2000fffe03f */
[----:B------:R0:W-:Y:S01]  /*36260*/  STL.64 [R1+0xc70], R4 ;  /* 0x000c700401007387 */ /* 0x0001e20000100a00 */
[----:B------:R1:W-:Y:S02]  /*36270*/  STL.64 [R1+0xc78], R6 ;  /* 0x000c780601007387 */ /* 0x0003e40000100a00 */
[----:B0-----:R-:W-:Y:S02]  /*36280*/  IMAD.MOV.U32 R5, RZ, RZ, R14 ;  /* 0x000000ffff057224 */ /* 0x001fe400078e000e */
[----:B------:R-:W-:Y:S02]  /*36290*/  IMAD.MOV.U32 R4, RZ, RZ, R15 ;  /* 0x000000ffff047224 */ /* 0x000fe400078e000f */
[----:B------:R-:W3:Y:S02]  /*362a0*/  LDL.LU.64 R14, [R1+0x30b0] ;  /* 0x0030b000010e7983 */ /* 0x000ee40000300a00 */
[----:B---3--:R-:W-:Y:S01]  /*362b0*/  HMMA.16816.F32 R24, R16, R14, R24 ;  /* 0x0000000e1018723c */ /* 0x008fe20000001818 */
[----:B-1----:R-:W-:-:S02]  /*362c0*/  IMAD.MOV.U32 R7, RZ, RZ, R14 ;  /* 0x000000ffff077224 */ /* 0x002fc400078e000e */
[----:B------:R-:W-:Y:S11]  /*362d0*/  IMAD.MOV.U32 R6, RZ, RZ, R15 ;  /* 0x000000ffff067224 */ /* 0x000ff600078e000f */
[----:B------:R-:W-:Y:S09]  /*362e0*/  @!UPT UIADD3 URZ, URZ, URZ, URZ ;  /* 0x0000003f3f3ff290 */ /* 0x000ff2000fffe03f */
[----:B------:R-:W-:Y:S01]  /*362f0*/  STL.64 [R1+0xc60], R24 ;  /* 0x000c601801007387 */ /* 0x000fe20000100a00 */
[----:B------:R0:W-:Y:S03]  /*36300*/  STL.64 [R1+0xc68], R26 ;  /* 0x000c681a01007387 */ /* 0x0001e60000100a00 */
[----:B0-----:R-:W2:Y:S01]  /*36310*/  LDL.LU.64 R26, [R1+0x30a8] ;  /* 0x0030a800011a7983 */ /* 0x001ea20000300a00 */
[----:B------:R-:W2:Y:S02]  /*36320*/  LDL.LU.64 R24, [R1+0x30a0] ;  /* 0x0030a00001187983 */ /* 0x000ea40000300a00 */
[----:B------:R-:W3:Y:S02]  /*36330*/  LDL.LU.64 R14, [R1+0x3098] ;  /* 0x00309800010e7983 */ /* 0x000ee40000300a00 */
[----:B------:R0:W-:Y:S01]  /*36340*/  STL.64 [R1+0x3000], R6 ;  /* 0x0030000601007387 */ /* 0x0001e20000100a00 */
[----:B------:R-:W-:Y:S04]  /*36350*/  STL.64 [R1+0x2ff8], R4 ;  /* 0x002ff80401007387 */ /* 0x000fe80000100a00 */
[----:B0-----:R-:W2:Y:S01]  /*36360*/  LDL.64 R6, [R1+0x88] ;  /* 0x0000880001067983 */ /* 0x001ea20000100a00 */
[C---:B---3--:R-:W-:Y:S11]  /*36370*/  HMMA.16816.F32 R8, R16.reuse, R14, R8 ;  /* 0x0000000e1008723c */ /* 0x048ff60000001808 */
[----:B------:R-:W-:Y:S11]  /*36380*/  @!UPT UIADD3 URZ, URZ, URZ, URZ ;  /* 0x0000003f3f3ff290 */ /* 0x000ff6000fffe03f */
[----:B------:R-:W-:Y:S01]  /*36390*/  @!UPT UIADD3 URZ, URZ, URZ, URZ ;  /* 0x0000003f3f3ff290 */ /* 0x000fe2000fffe03f */
[----:B------:R0:W-:Y:S01]  /*363a0*/  STL.64 [R1+0xc50], R8 ;  /* 0x000c500801007387 */ /* 0x0001e20000100a00 */
[----:B------:R-:W-:Y:S02]  /*363b0*/  STL.64 [R1+0xc58], R10 ;  /* 0x000c580a01007387 */ /* 0x000fe40000100a00 */
[----:B0-----:R-:W-:Y:S02]  /*363c0*/  IMAD.MOV.U32 R9, RZ, RZ, R14 ;  /* 0x000000ffff097224 */ /* 0x001fe400078e000e */
[----:B------:R-:W-:Y:S02]  /*363d0*/  IMAD.MOV.U32 R8, RZ, RZ, R15 ;  /* 0x000000ffff087224 */ /* 0x000fe400078e000f */
[----:B------:R-:W4:Y:S03]  /*363e0*/  LDL.LU.64 R14, [R1+0x3090] ;  /* 0x00309000010e7983 */ /* 0x000f260000300a00 */
[----:B------:R-:W-:Y:S02]  /*363f0*/  STL [R1+0x300c], R8 ;  /* 0x00300c0801007387 */ /* 0x000fe40000100800 */
[----:B------:R2:W-:Y:S02]  /*36400*/  STL [R1+0x3008], R9 ;  /* 0x0030080901007387 */ /* 0x0005e40000100800 */
[----:B--2---:R-:W-:Y:S07]  /*36410*/  HMMA.16816.F32 R8, R16, R6, R24 ;  /* 0x000000061008723c */ /* 0x004fee0000001818 */
[----:B------:R-:W-:-:S02]  /*36420*/  IMAD.MOV.U32 R25, RZ, RZ, R6 ;  /* 0x000000ffff197224 */ /* 0x000fc400078e0006 */
[----:B------:R-:W-:Y:S11]  /*36430*/  IMAD.MOV.U32 R24, RZ, RZ, R7 ;  /* 0x000000ffff187224 */ /* 0x000ff600078e0007 */
[----:B------:R-:W-:Y:S03]  /*36440*/  @!UPT UIADD3 URZ, URZ, URZ, URZ ;  /* 0x0000003f3f3ff290 */ /* 0x000fe6000fffe03f */
[----:B------:R-:W-:Y:S01]  /*36450*/  STL.64 [R1+0xc40], R8 ;  /* 0x000c400801007387 */ /* 0x000fe20000100a00 */
[----:B------:R-:W-:Y:S01]  /*36460*/  STL.64 [R1+0xc48], R10 ;  /* 0x000c480a01007387 */ /* 0x000fe20000100a00 */
[C---:B----4-:R-:W-:Y:S01]  /*36470*/  HMMA.16816.F32 R4, R16.reuse, R14, R20 ;  /* 0x0000000e1004723c */ /* 0x050fe20000001814 */
[----:B------:R-:W-:Y:S02]  /*36480*/  IMAD.MOV.U32 R27, RZ, RZ, R14 ;  /* 0x000000ffff1b7224 */ /* 0x000fe400078e000e */
[----:B------:R-:W-:Y:S11]  /*36490*/  IMAD.MOV.U32 R26, RZ, RZ, R15 ;  /* 0x000000ffff1a7224 */ /* 0x000ff600078e000f */
[----:B------:R-:W-:Y:S09]  /*364a0*/  @!UPT UIADD3 URZ, URZ, URZ, URZ ;  /* 0x0000003f3f3ff290 */ /* 0x000ff2000fffe03f */
[----:B------:R-:W-:Y:S01]  /*364b0*/  STL.64 [R1+0xc30], R4 ;  /* 0x000c300401007387 */ /* 0x000fe20000100a00 */
[----:B------:R-:W-:Y:S02]  /*364c0*/  STL.64 [R1+0xc38], R6 ;  /* 0x000c380601007387 */ /* 0x000fe40000100a00 */
[----:B------:R-:W-:Y:S02]  /*364d0*/  STL.64 [R1+0x3018], R26 ;  /* 0x0030181a01007387 */ /* 0x000fe40000100a00 */
[----:B------:R0:W-:Y:S02]  /*364e0*/  STL.64 [R1+0x3010], R24 ;  /* 0x0030101801007387 */ /* 0x0001e40000100a00 */
        /* <DEDUP_REMOVED lines=8> */
[----:B------:R-:W2:Y:S01]  /*36570*/  LDL.LU R8, [R1+0x790] ;  /* 0x0007900001087983 */ /* 0x000ea20000300800 */
[----:B------:R-:W2:Y:S02]  /*36580*/  LDL.LU R9, [R1+0x794] ;  /* 0x0007940001097983 */ /* 0x000ea40000300800 */
[----:B------:R-:W2:Y:S02]  /*36590*/  LDL.LU R10, [R1+0x798] ;  /* 0x00079800010a7983 */ /* 0x000ea40000300800 */
[----:B------:R-:W2:Y:S01]  /*365a0*/  LDL.LU R11, [R1+0x79c] ;  /* 0x00079c00010b7983 */ /* 0x000ea20000300800 */
[----:B------:R-:W3:Y:S04]  /*365b0*/  LDL.64 R22, [R1+0x68] ;  /* 0x0000680001167983 */ /* 0x000ee80000100a00 */
[----:B--2---:R0:W-:Y:S01]  /*365c0*/  STL.64 [R1+0x3078], R10 ;  /* 0x0030780a01007387 */ /* 0x0041e20000100a00 */
[----:B------:R1:W-:Y:S03]  /*365d0*/  STL.64 [R1+0x3070], R8 ;  /* 0x0030700801007387 */ /* 0x0003e60000100a00 */
[----:B0-----:R-:W2:Y:S04]  /*365e0*/  LDL.64 R10, [R1+0x58] ;  /* 0x00005800010a7983 */ /* 0x001ea80000100a00 */
[----:B--2---:R0:W-:Y:S01]  /*365f0*/  STL.64 [R1+0x3088], R10 ;  /* 0x0030880a01007387 */ /* 0x0041e20000100a00 */
[----:B-1----:R-:W2:Y:S02]  /*36600*/  LDL.LU R8, [R1+0x450] ;  /* 0x0004500001087983 */ /* 0x002ea40000300800 */
[----:B------:R-:W2:Y:S01]  /*36610*/  LDL.LU R9, [R1+0x454] ;  /* 0x0004540001097983 */ /* 0x000ea20000300800 */
[----:B0-----:R-:W2:Y:S01]  /*36620*/  LDL.LU R10, [R1+0x458] ;  /* 0x00045800010a7983 */ /* 0x001ea20000300800 */
[----:B------:R-:W2:Y:S02]  /*36630*/  LDL.LU R11, [R1+0x45c] ;  /* 0x00045c00010b7983 */ /* 0x000ea40000300800 */
[----:B------:R0:W-:Y:S02]  /*36640*/  STL.64 [R1+0x3058], R14 ;  /* 0x0030580e01007387 */ /* 0x0001e40000100a00 */
[----:B----4-:R-:W-:Y:S01]  /*36650*/  STL.64 [R1+0x3050], R12 ;  /* 0x0030500c01007387 */ /* 0x010fe20000100a00 */
[----:B0-----:R-:W4:Y:S04]  /*36660*/  LDL.64 R14, [R1+0x38] ;  /* 0x00003800010e7983 */ /* 0x001f280000100a00 */
[----:B----4-:R0:W-:Y:S04]  /*36670*/  STL.64 [R1+0x3068], R14 ;  /* 0x0030680e01007387 */ /* 0x0101e80000100a00 */
[----:B0-----:R-:W4:Y:S04]  /*36680*/  LDL.64 R14, [R1+0x48] ;  /* 0x00004800010e7983 */ /* 0x001f280000100a00 */
[----:B----4-:R0:W-:Y:S01]  /*36690*/  STL.64 [R1+0x3080], R14 ;  /* 0x0030800e01007387 */ /* 0x0101e20000100a00 */
[----:B------:R-:W4:Y:S02]  /*366a0*/  LDL.LU R12, [R1+0x7a0] ;  /* 0x0007a000010c7983 */ /* 0x000f240000300800 */
[----:B------:R-:W4:Y:S01]  /*366b0*/  LDL.LU R13, [R1+0x7a4] ;  /* 0x0007a400010d7983 */ /* 0x000f220000300800 */
[----:B0-----:R-:W4:Y:S01]  /*366c0*/  LDL.LU R14, [R1+0x7a8] ;  /* 0x0007a800010e7983 */ /* 0x001f220000300800 */
[----:B------:R-:W4:Y:S02]  /*366d0*/  LDL.LU R15, [R1+0x7ac] ;  /* 0x0007ac00010f7983 */ /* 0x000f240000300800 */
[----:B---3--:R0:W-:Y:S02]  /*366e0*/  STL.64 [R1+0x3028], R26 ;  /* 0x0030281a01007387 */ /* 0x0081e40000100a00 */
[----:B------:R-:W-:Y:S01]  /*366f0*/  STL.64 [R1+0x3020], R24 ;  /* 0x0030201801007387 */ /* 0x000fe20000100a00 */
[----:B0-----:R-:W3:Y:S04]  /*36700*/  LDL.64 R26, [R1+0x18] ;  /* 0x00001800011a7983 */ /* 0x001ee80000100a00 */
[----:B---3--:R0:W-:Y:S04]  /*36710*/  STL.64 [R1+0x3040], R26 ;  /* 0x0030401a01007387 */ /* 0x0081e80000100a00 */
[----:B0-----:R-:W3:Y:S01]  /*36720*/  LDL.64 R26, [R1+0x28] ;  /* 0x00002800011a7983 */ /* 0x001ee20000100a00 */
[----:B--2---:R-:W-:Y:S01]  /*36730*/  HMMA.16816.F32 R8, R16, R22, R8 ;  /* 0x000000161008723c */ /* 0x004fe20000001808 */
[----:B------:R-:W-:-:S02]  /*36740*/  IMAD.MOV.U32 R29, RZ, RZ, R22 ;  /* 0x000000ffff1d7224 */ /* 0x000fc400078e0016 */
[----:B------:R-:W-:Y:S02]  /*36750*/  IMAD.MOV.U32 R28, RZ, RZ, R23 ;  /* 0x000000ffff1c7224 */ /* 0x000fe400078e0017 */
[----:B------:R-:W0:Y:S04]  /*36760*/  LDSM.16.MT88.4 R20, [R2+0x11000] ;  /* 0x011000000214783b */ /* 0x000e280000004200 */
[----:B---3--:R1:W-:Y:S01]  /*36770*/  STL.64 [R1+0x3060], R26 ;  /* 0x0030601a01007387 */ /* 0x0083e20000100a00 */
[----:B------:R-:W2:Y:S02]  /*36780*/  LDL.LU R24, [R1+0x780] ;  /* 0x0007800001187983 */ /* 0x000ea40000300800 */
[----:B------:R-:W2:Y:S01]  /*36790*/  LDL.LU R25, [R1+0x784] ;  /* 0x0007840001197983 */ /* 0x000ea20000300800 */
[----:B-1----:R-:W2:Y:S01]  /*367a0*/  LDL.LU R26, [R1+0x788] ;  /* 0x00078800011a7983 */ /* 0x002ea20000300800 */
[----:B------:R-:W2:Y:S02]  /*367b0*/  LDL.LU R27, [R1+0x78c] ;  /* 0x00078c00011b7983 */ /* 0x000ea40000300800 */
[----:B------:R-:W3:Y:S02]  /*367c0*/  LDL.LU R4, [R1+0x740] ;  /* 0x0007400001047983 */ /* 0x000ee40000300800 */
[----:B------:R-:W3:Y:S01]  /*367d0*/  LDL.LU R5, [R1+0x744] ;  /* 0x0007440001057983 */ /* 0x000ee20000300800 */
[----:B------:R-:W2:Y:S01]  /*367e0*/  LDL.LU R6, [R1+0x748] ;  /* 0x0007480001067983 */ /* 0x000ea20000300800 */
[----:B------:R-:W2:Y:S03]  /*367f0*/  LDL.LU R7, [R1+0x74c] ;  /* 0x00074c0001077983 */ /* 0x000ea60000300800 */
[----:B--2---:R-:W-:Y:S01]  /*36800*/  STL.64 [R1+0x3038], R6 ;  /* 0x0030380601007387 */ /* 0x004fe20000100a00 */
[----:B---3--:R1:W-:Y:S03]  /*36810*/  STL.64 [R1+0x3030], R4 ;  /* 0x0030300401007387 */ /* 0x0083e60000100a00 */
[----:B-1----:R-:W2:Y:S01]  /*36820*/  LDL.LU R4, [R1+0x760] ;  /* 0x0007600001047983 */ /* 0x002ea20000300800 */
[----:B------:R-:W2:Y:S02]  /*36830*/  LDL.LU R5, [R1+0x764] ;  /* 0x0007640001057983 */ /* 0x000ea40000300800 */
[----:B------:R-:W2:Y:S02]  /*36840*/  LDL.LU R6, [R1+0x768] ;  /* 0x0007680001067983 */ /* 0x000ea40000300800 */
[----:B------:R-:W2:Y:S01]  /*36850*/  LDL.LU R7, [R1+0x76c] ;  /* 0x00076c0001077983 */ /* 0x000ea20000300800 */
[----:B------:R-:W-:Y:S01]  /*36860*/  STL.64 [R1+0xc20], R8 ;  /* 0x000c200801007387 */ /* 0x000fe20000100a00 */
[----:B------:R1:W-:Y:S03]  /*36870*/  STL.64 [R1+0xc28], R10 ;  /* 0x000c280a01007387 */ /* 0x0003e60000100a00 */
[----:B-1----:R-:W4:Y:S01]  /*36880*/  LDL.LU.64 R10, [R1+0x3088] ;  /* 0x00308800010a7983 */ /* 0x002f220000300a00 */
[----:B0-----:R-:W-:Y:S02]  /*36890*/  STL.64 [R1+0x2e88], R22 ;  /* 0x002e881601007387 */ /* 0x001fe40000100a00 */
[----:B------:R0:W-:Y:S02]  /*368a0*/  STL.64 [R1+0x2e80], R20 ;  /* 0x002e801401007387 */ /* 0x0001e40000100a00 */
[----:B0-----:R-:W3:Y:S01]  /*368b0*/  LDL.LU R20, [R1+0x5b0] ;  /* 0x0005b00001147983 */ /* 0x001ee20000300800 */
[----:B------:R-:W3:Y:S02]  /*368c0*/  LDL.LU R21, [R1+0x5b4] ;  /* 0x0005b40001157983 */ /* 0x000ee40000300800 */
[----:B------:R-:W2:Y:S02]  /*368d0*/  LDL.LU R22, [R1+0x5b8] ;  /* 0x0005b80001167983 */ /* 0x000ea40000300800 */
[----:B------:R-:W2:Y:S01]  /*368e0*/  LDL.LU R23, [R1+0x5bc] ;  /* 0x0005bc0001177983 */ /* 0x000ea20000300800 */
[C---:B----4-:R-:W-:Y:S01]  /*368f0*/  HMMA.16816.F32 R12, R16.reuse, R10, R12 ;  /* 0x0000000a100c723c */ /* 0x050fe2000000180c */
[----:B--2---:R0:W-:Y:S01]  /*36900*/  STL.64 [R1+0x2e98], R22 ;  /* 0x002e981601007387 */ /* 0x0041e20000100a00 */
[----:B---3--:R1:W-:Y:S03]  /*36910*/  STL.64 [R1+0x2e90], R20 ;  /* 0x002e901401007387 */ /* 0x0083e60000100a00 */
[----:B0-----:R-:W2:Y:S04]  /*36920*/  LDL R22, [R1+0x8] ;  /* 0x0000080001167983 */ /* 0x001ea80000100800 */
[----:B------:R-:W2:Y:S11]  /*36930*/  LDL R23, [R1+0xc] ;  /* 0x00000c0001177983 */ /* 0x000eb60000100800 */
[----:B------:R-:W-:Y:S03]  /*36940*/  @!UPT UIADD3 URZ, URZ, URZ, URZ ;  /* 0x0000003f3f3ff290 */ /* 0x000fe6000fffe03f */
[----:B------:R-:W-:Y:S02]  /*36950*/  STL.64 [R1+0x7a0], R12 ;  /* 0x0007a00c01007387 */ /* 0x000fe40000100a00 */
[----:B------:R0:W-:Y:S02]  /*36960*/  STL.64 [R1+0x7a8], R14 ;  /* 0x0007a80e01007387 */ /* 0x0001e40000100a00 */
[----:B-1----:R-:W-:Y:S02]  /*36970*/  IMAD.MOV.U32 R21, RZ, RZ, R10 ;  /* 0x000000ffff157224 */ /* 0x002fe400078e000a */
[----:B------:R-:W-:Y:S01]  /*36980*/  IMAD.MOV.U32 R20, RZ, RZ, R11 ;  /* 0x000000ffff147224 */ /* 0x000fe200078e000b */
[----:B0-----:R-:W3:Y:S01]  /*36990*/  LDL.LU.64 R14, [R1+0x3080] ;  /* 0x00308000010e7983 */ /* 0x001ee20000300a00 */
[----:B------:R-:W3:Y:S02]  /*369a0*/  LDL.LU.64 R10, [R1+0x3078] ;  /* 0x00307800010a7983 */ /* 0x000ee40000300a00 */
[----:B------:R-:W3:Y:S02]  /*369b0*/  LDL.LU.64 R8, [R1+0x3070] ;  /* 0x0030700001087983 */ /* 0x000ee40000300a00 */
[C---:B---3--:R-:W-:Y:S11]  /*369c0*/  HMMA.16816.F32 R8, R16.reuse, R14, R8 ;  /* 0x0000000e1008723c */ /* 0x048ff60000001808 */
[----:B------:R-:W-:Y:S11]  /*369d0*/  @!UPT UIADD3 URZ, URZ, URZ, URZ ;  /* 0x0000003f3f3ff290 */ /* 0x000ff6000fffe03f */
[----:B------:R-:W-:Y:S01]  /*369e0*/  @!UPT UIADD3 URZ, URZ, URZ, URZ ;  /* 0x0000003f3f3ff290 */ /* 0x000fe2000fffe03f */
[----:B------:R-:W-:Y:S01]  /*369f0*/  STL.64 [R1+0x790], R8 ;  /* 0x0007900801007387 */ /* 0x000fe20000100a00 */
[----:B------:R0:W-:Y:S02]  /*36a00*/  STL.64 [R1+0x798], R10 ;  /* 0x0007980a01007387 */ /* 0x0001e40000100a00 */
[----:B0-----:R-:W-:Y:S02]  /*36a10*/  IMAD.MOV.U32 R10, RZ, RZ, R14 ;  /* 0x000000ffff0a7224 */ /* 0x001fe400078e000e */
[----:B------:R-:W-:Y:S02]  /*36a20*/  IMAD.MOV.U32 R11, RZ, RZ, R15 ;  /* 0x000000ffff0b7224 */ /* 0x000fe400078e000f */
[----:B------:R-:W3:Y:S02]  /*36a30*/  LDL.LU.64 R14, [R1+0x3068] ;  /* 0x00306800010e7983 */ /* 0x000ee40000300a00 */
[----:B---3--:R-:W-:Y:S01]  /*36a40*/  HMMA.16816.F32 R24, R16, R14, R24 ;  /* 0x0000000e1018723c */ /* 0x008fe20000001818 */
[----:B------:R-:W-:-:S02]  /*36a50*/  IMAD.MOV.U32 R0, RZ, RZ, R14 ;  /* 0x000000ffff007224 */ /* 0x000fc400078e000e */
[----:B------:R-:W-:Y:S11]  /*36a60*/  IMAD.MOV.U32 R3, RZ, RZ, R15 ;  /* 0x000000ffff037224 */ /* 0x000ff600078e000f */
[----:B------:R-:W-:Y:S09]  /*36a70*/  @!UPT UIADD3 URZ, URZ, URZ, URZ ;  /* 0x0000003f3f3ff290 */ /* 0x000ff2000fffe03f */
        /* <DEDUP_REMOVED lines=14> */
[----:B----4-:R-:W-:Y:S01]  /*36b60*/  HMMA.16816.F32 R4, R16, R26, R4 ;  /* 0x0000001a1004723c */ /* 0x010fe20000001804 */
[----:B------:R-:W-:-:S02]  /*36b70*/  IMAD.MOV.U32 R8, RZ, RZ, R26 ;  /* 0x000000ffff087224 */ /* 0x000fc400078e001a */
[----:B------:R-:W-:Y:S11]  /*36b80*/  IMAD.MOV.U32 R9, RZ, RZ, R27 ;  /* 0x000000ffff097224 */ /* 0x000ff600078e001b */
[----:B------:R-:W-:Y:S09]  /*36b90*/  @!UPT UIADD3 URZ, URZ, URZ, URZ ;  /* 0x0000003f3f3ff290 */ /* 0x000ff2000fffe03f */
[----:B------:R-:W-:Y:S01]  /*36ba0*/  STL.64 [R1+0x760], R4 ;  /* 0x0007600401007387 */ /* 0x000fe20000100a00 */
[----:B------:R0:W-:Y:S03]  /*36bb0*/  STL.64 [R1+0x768], R6 ;  /* 0x0007680601007387 */ /* 0x0001e60000100a00 */
[----:B0-----:R-:W3:Y:S01]  /*36bc0*/  LDL.LU.64 R6, [R1+0x3038] ;  /* 0x0030380001067983 */ /* 0x001ee20000300a00 */
[----:B------:R-:W3:Y:S02]  /*36bd0*/  LDL.LU.64 R4, [R1+0x3030] ;  /* 0x0030300001047983 */ /* 0x000ee40000300a00 */
[----:B------:R-:W2:Y:S02]  /*36be0*/  LDL.LU.64 R26, [R1+0x3028] ;  /* 0x00302800011a7983 */ /* 0x000ea40000300a00 */
[----:B------:R-:W2:Y:S02]  /*36bf0*/  LDL.LU.64 R24, [R1+0x3020] ;  /* 0x0030200001187983 */ /* 0x000ea40000300a00 */
[C---:B--2---:R-:W-:Y:S08]  /*36c00*/  HMMA.16816.F32 R24, R16.reuse, R22, R24 ;  /* 0x000000161018723c */ /* 0x044ff00000001818 */
[----:B---3--:R-:W-:Y:S11]  /*36c10*/  HMMA.16816.F32 R4, R16, R14, R4 ;  /* 0x0000000e1004723c */ /* 0x008ff60000001804 */
[----:B------:R-:W-:Y:S04]  /*36c20*/  @!UPT UIADD3 URZ, URZ, URZ, URZ ;  /* 0x0000003f3f3ff290 */ /* 0x000fe8000fffe03f */
[----:B------:R-:W-:Y:S01]  /*36c30*/  STL.64 [R1+0x750], R24 ;  /* 0x0007501801007387 */ /* 0x000fe20000100a00 */
[----:B------:R0:W-:Y:S03]  /*36c40*/  STL.64 [R1+0x758], R26 ;  /* 0x0007581a01007387 */ /* 0x0001e60000100a00 */
[----:B0-----:R-:W2:Y:S01]  /*36c50*/  LDL.LU.64 R26, [R1+0x3018] ;  /* 0x00301800011a7983 */ /* 0x001ea20000300a00 */
[----:B------:R-:W3:Y:S02]  /*36c60*/  LDL.LU.64 R24, [R1+0x3010] ;  /* 0x0030100001187983 */ /* 0x000ee40000300a00 */
[----:B------:R0:W-:Y:S02]  /*36c70*/  STL.64 [R1+0x2ea8], R22 ;  /* 0x002ea81601007387 */ /* 0x0001e40000100a00 */
[----:B0-----:R-:W-:Y:S02]  /*36c80*/  IMAD.MOV.U32 R22, RZ, RZ, R8 ;  /* 0x000000ffff167224 */ /* 0x001fe400078e0008 */
[----:B------:R-:W-:Y:S01]  /*36c90*/  IMAD.MOV.U32 R23, RZ, RZ, R9 ;  /* 0x000000ffff177224 */ /* 0x000fe200078e0009 */
[----:B------:R-:W4:Y:S01]  /*36ca0*/  LDL.LU R8, [R1+0x300c] ;  /* 0x00300c0001087983 */ /* 0x000f220000300800 */
[----:B------:R-:W2:Y:S03]  /*36cb0*/  LDL.LU R9, [R1+0x3008] ;  /* 0x0030080001097983 */ /* 0x000ea60000300800 */
[----:B------:R0:W-:Y:S01]  /*36cc0*/  STL.64 [R1+0x2ec0], R22 ;  /* 0x002ec01601007387 */ /* 0x0001e20000100a00 */
[----:B------:R-:W-:Y:S02]  /*36cd0*/  STL.64 [R1+0x740], R4 ;  /* 0x0007400401007387 */ /* 0x000fe40000100a00 */
[----:B------:R1:W-:Y:S02]  /*36ce0*/  STL.64 [R1+0x748], R6 ;  /* 0x0007480601007387 */ /* 0x0003e40000100a00 */
[----:B0-----:R-:W-:-:S02]  /*36cf0*/  IMAD.MOV.U32 R22, RZ, RZ, R13 ;  /* 0x000000ffff167224 */ /* 0x001fc400078e000d */
[----:B------:R-:W-:Y:S01]  /*36d00*/  IMAD.MOV.U32 R23, RZ, RZ, R12 ;  /* 0x000000ffff177224 */ /* 0x000fe200078e000c */
[----:B-1----:R-:W2:Y:S01]  /*36d10*/  LDL.LU.64 R6, [R1+0x3000] ;  /* 0x0030000001067983 */ /* 0x002ea20000300a00 */
[----:B------:R-:W2:Y:S03]  /*36d20*/  LDL.LU.64 R4, [R1+0x2ff8] ;  /* 0x002ff80001047983 */ /* 0x000ea60000300a00 */
[----:B------:R-:W-:Y:S01]  /*36d30*/  STL.64 [R1+0x2ed8], R22 ;  /* 0x002ed81601007387 */ /* 0x000fe20000100a00 */
[----:B------:R0:W-:Y:S02]  /*36d40*/  STL.64 [R1+0x2ea0], R14 ;  /* 0x002ea00e01007387 */ /* 0x0001e40000100a00 */
[----:B------:R-:W2:Y:S02]  /*36d50*/  LDL.LU R12, [R1+0x5c0] ;  /* 0x0005c000010c7983 */ /* 0x000ea40000300800 */
[----:B------:R-:W2:Y:S01]  /*36d60*/  LDL.LU R13, [R1+0x5c4] ;  /* 0x0005c400010d7983 */ /* 0x000ea20000300800 */
[----:B0-----:R-:W2:Y:S01]  /*36d70*/  LDL.LU R14, [R1+0x5c8] ;  /* 0x0005c800010e7983 */ /* 0x001ea20000300800 */
[----:B------:R-:W2:Y:S02]  /*36d80*/  LDL.LU R15, [R1+0x5cc] ;  /* 0x0005cc00010f7983 */ /* 0x000ea40000300800 */
[----:B------:R-:W-:-:S02]  /*36d90*/  IMAD.MOV.U32 R22, RZ, RZ, R0 ;  /* 0x000000ffff167224 */ /* 0x000fc400078e0000 */
[----:B------:R-:W-:Y:S01]  /*36da0*/  IMAD.MOV.U32 R23, RZ, RZ, R3 ;  /* 0x000000ffff177224 */ /* 0x000fe200078e0003 */
[----:B------:R-:W3:Y:S01]  /*36db0*/  LDL.LU R0, [R1+0x2ff4] ;  /* 0x002ff40001007983 */ /* 0x000ee20000300800 */
[----:B------:R-:W3:Y:S03]  /*36dc0*/  LDL.LU R3, [R1+0x2ff0] ;  /* 0x002ff00001037983 */ /* 0x000ee60000300800 */
[----:B------:R0:W-:Y:S02]  /*36dd0*/  STL.64 [R1+0x2ef0], R22 ;  /* 0x002ef01601007387 */ /* 0x0001e40000100a00 */
        /* <DEDUP_REMOVED lines=11> */
[----:B------:R-:W-:-:S02]  /*36e90*/  IMAD.MOV.U32 R22, RZ, RZ, R21 ;  /* 0x000000ffff167224 */ /* 0x000fc400078e0015 */
[----:B------:R-:W-:-:S05]  /*36ea0*/  IMAD.MOV.U32 R23, RZ, RZ, R20 ;  /* 0x000000ffff177224 */ /* 0x000fca00078e0014 */
        /* <DEDUP_REMOVED lines=26> */
[----:B------:R-:W-:-:S05]  /*37050*/  IMAD.MOV.U32 R23, RZ, RZ, R24 ;  /* 0x000000ffff177224 */ /* 0x000fca00078e0018 */
[----:B------:R-:W-:Y:S04]  /*37060*/  STL.64 [R1+0x2f68], R22 ;  /* 0x002f681601007387 */ /* 0x000fe80000100a00 */
[----:B--2---:R-:W-:Y:S01]  /*37070*/  STL.64 [R1+0x2f18], R14 ;  /* 0x002f180e01007387 */ /* 0x004fe20000100a00 */
[----:B------:R0:W-:Y:S03]  /*37080*/  STL.64 [R1+0x2f10], R12 ;  /* 0x002f100c01007387 */ /* 0x0001e60000100a00 */
[----:B0-----:R-:W2:Y:S01]  /*37090*/  LDL.LU R12, [R1+0x610] ;  /* 0x00061000010c7983 */ /* 0x001ea20000300800 */
[----:B------:R-:W2:Y:S02]  /*370a0*/  LDL.LU R13, [R1+0x614] ;  /* 0x00061400010d7983 */ /* 0x000ea40000300800 */
[----:B------:R-:W3:Y:S02]  /*370b0*/  LDL.LU R14, [R1+0x618] ;  /* 0x00061800010e7983 */ /* 0x000ee40000300800 */
[----:B------:R-:W3:Y:S02]  /*370c0*/  LDL.LU R15, [R1+0x61c] ;  /* 0x00061c00010f7983 */ /* 0x000ee40000300800 */
[----:B------:R-:W-:-:S02]  /*370d0*/  IMAD.MOV.U32 R22, RZ, RZ, R9 ;  /* 0x000000ffff167224 */ /* 0x000fc400078e0009 */
[----:B----4-:R-:W-:-:S05]  /*370e0*/  IMAD.MOV.U32 R23, RZ, RZ, R8 ;  /* 0x000000ffff177224 */ /* 0x010fca00078e0008 */
        /* <DEDUP_REMOVED lines=45> */
[----:B----4-:R-:W-:Y:S01]  /*373c0*/  HMMA.16816.F32 R4, R16, R10, R4 ;  /* 0x0000000a1004723c */ /* 0x010fe20000001804 */
        /* <DEDUP_REMOVED lines=15> */
[----:B------:R-:W4:Y:S02]  /*374c0*/  LDL.LU.64 R4, [R1+0x2fd8] ;  /* 0x002fd80001047983 */ /* 0x000f240000300a00 */
[----:B------:R-:W-:-:S02]  /*374d0*/  IMAD.MOV.U32 R22, RZ, RZ, R3 ;  /* 0x000000ffff167224 */ /* 0x000fc400078e0003 */
[----:B------:R-:W-:Y:S01]  /*374e0*/  IMAD.MOV.U32 R23, RZ, RZ, R0 ;  /* 0x000000ffff177224 */ /* 0x000fe200078e0000 */
[----:B---3--:R-:W-:Y:S01]  /*374f0*/  HMMA.16816.F32 R16, R16, R6, R24 ;  /* 0x000000061010723c */ /* 0x008fe20000001818 */
[----:B------:R-:W2:Y:S01]  /*37500*/  LDL.LU.64 R26, [R1+0x2fd0] ;  /* 0x002fd000011a7983 */ /* 0x000ea20000300a00 */
[----:B------:R-:W2:Y:S11]  /*37510*/  LDL.LU.64 R24, [R1+0x2fc8] ;  /* 0x002fc80001187983 */ /* 0x000eb60000300a00 */
[----:B------:R-:W-:Y:S10]  /*37520*/  @!UPT UIADD3 URZ, URZ, URZ, URZ ;  /* 0x0000003f3f3ff290 */ /* 0x000ff4000fffe03f */
[----:B------:R-:W-:Y:S01]  /*37530*/  STL.64 [R1+0xb00], R16 ;  /* 0x000b001001007387 */ /* 0x000fe20000100a00 */
[----:B------:R-:W-:Y:S02]  /*37540*/  STL.64 [R1+0xb08], R18 ;  /* 0x000b081201007387 */ /* 0x000fe40000100a00 */
[----:B------:R-:W0:Y:S02]  /*37550*/  LDSM.16.MT88.4 R16, [R2+0x11080] ;  /* 0x011080000210783b */ /* 0x000e240000004200 */
[----:B0-----:R-:W-:Y:S02]  /*37560*/  STL.64 [R1+0x2d20], R18 ;  /* 0x002d201201007387 */ /* 0x001fe40000100a00 */
[----:B------:R0:W-:Y:S02]  /*37570*/  STL.64 [R1+0x2d18], R16 ;  /* 0x002d181001007387 */ /* 0x0001e40000100a00 */
        /* <DEDUP_REMOVED lines=102> */
[----:B------:R0:W-:Y:S02]  /*37be0*/  STL.64 [R1+0x2de8], R14 ;  /* 0x002de80e01007387 */ /* 0x0001e40000100a00 */
[----:B------:R-:W2:Y:S01]  /*37bf0*/  LDL.LU R12, [R1+0x5a0] ;  /* 0x0005a000010c7983 */ /* 0x000ea20000300800 */
[----:B------:R-:W2:Y:S04]  /*37c00*/  LDL.LU R13, [R1+0x5a4] ;  /* 0x0005a400010d7983 */ /* 0x000ea80000300800 */
[----:B0-----:R-:W2:Y:S01]  /*37c10*/  LDL.LU R14, [R1+0x5a8] ;  /* 0x0005a800010e7983 */ /* 0x001ea20000300800 */
[----:B------:R-:W2:Y:S02]  /*37c20*/  LDL.LU R15, [R1+0x5ac] ;  /* 0x0005ac00010f7983 */ /* 0x000ea40000300800 */
[----:B------:R0:W-:Y:S02]  /*37c30*/  STL [R1+0x2d84], R10 ;  /* 0x002d840a01007387 */ /* 0x0001e40000100800 */
[----:B------:R1:W-:Y:S01]  /*37c40*/  STL [R1+0x2d80], R11 ;  /* 0x002d800b01007387 */ /* 0x0003e20000100800 */
[C---:B--2---:R-:W-:Y:S11]  /*37c50*/  HMMA.16816.F32 R12, R24.reuse, R10, R12 ;  /* 0x0000000a180c723c */ /* 0x044ff6000000180c */
[----:B------:R-:W-:Y:S11]  /*37c60*/  @!UPT UIADD3 URZ, URZ, URZ, URZ ;  /* 0x0000003f3f3ff290 */ /* 0x000ff6000fffe03f */
[----:B------:R-:W-:Y:S01]  /*37c70*/  @!UPT UIADD3 URZ, URZ, URZ, URZ ;  /* 0x0000003f3f3ff290 */ /* 0x000fe2000fffe03f */
[----:B------:R-:W-:Y:S01]  /*37c80*/  STL.64 [R1+0x5a0], R12 ;  /* 0x0005a00c01007387 */ /* 0x000fe20000100a00 */
[----:B------:R-:W-:Y:S02]  /*37c90*/  STL.64 [R1+0x5a8], R14 ;  /* 0x0005a80e01007387 */ /* 0x000fe40000100a00 */
[----:B------:R-:W2:Y:S02]  /*37ca0*/  LDL.LU R8, [R1+0x3d0] ;  /* 0x0003d00001087983 */ /* 0x000ea40000300800 */
[----:B------:R-:W2:Y:S01]  /*37cb0*/  LDL.LU R9, [R1+0x3d4] ;  /* 0x0003d40001097983 */ /* 0x000ea20000300800 */
[----:B0-----:R-:W2:Y:S01]  /*37cc0*/  LDL.LU R10, [R1+0x3d8] ;  /* 0x0003d800010a7983 */ /* 0x001ea20000300800 */
[----:B-1----:R-:W2:Y:S01]  /*37cd0*/  LDL.LU R11, [R1+0x3dc] ;  /* 0x0003dc00010b7983 */ /* 0x002ea20000300800 */
[----:B---3--:R-:W-:Y:S02]  /*37ce0*/  HMMA.16816.F32 R24, R24, R6, R16 ;  /* 0x000000061818723c */ /* 0x008fe40000001810 */
        /* <DEDUP_REMOVED lines=8> */
[----:B------:R-:W2:Y:S02]  /*37d70*/  LDL.LU R18, [R1+0x418] ;  /* 0x0004180001127983 */ /* 0x000ea40000300800 */
[----:B------:R-:W2:Y:S02]  /*37d80*/  LDL.LU R19, [R1+0x41c] ;  /* 0x00041c0001137983 */ /* 0x000ea40000300800 */
[----:B--2---:R0:W-:Y:S01]  /*37d90*/  STL.64 [R1+0x2e70], R18 ;  /* 0x002e701201007387 */ /* 0x0041e20000100a00 */
[----:B------:R-:W-:Y:S03]  /*37da0*/  STL.64 [R1+0x2e68], R16 ;  /* 0x002e681001007387 */ /* 0x000fe60000100a00 */
[----:B0-----:R-:W2:Y:S04]  /*37db0*/  LDL.LU.64 R18, [R1+0xb8] ;  /* 0x0000b80001127983 */ /* 0x001ea80000300a00 */
[----:B--2---:R0:W-:Y:S04]  /*37dc0*/  STL.64 [R1+0x2e78], R18 ;  /* 0x002e781201007387 */ /* 0x0041e80000100a00 */
[----:B0-----:R-:W2:Y:S01]  /*37dd0*/  LDL.LU.64 R18, [R1+0xc8] ;  /* 0x0000c80001127983 */ /* 0x001ea20000300a00 */
[----:B---3--:R0:W-:Y:S02]  /*37de0*/  STL.64 [R1+0x2e38], R10 ;  /* 0x002e380a01007387 */ /* 0x0081e40000100a00 */
[----:B------:R-:W-:Y:S01]  /*37df0*/  STL.64 [R1+0x2e30], R8 ;  /* 0x002e300801007387 */ /* 0x000fe20000100a00 */
[----:B0-----:R-:W3:Y:S04]  /*37e00*/  LDL.LU.64 R10, [R1+0x88] ;  /* 0x00008800010a7983 */ /* 0x001ee80000300a00 */
[----:B---3--:R0:W-:Y:S04]  /*37e10*/  STL.64 [R1+0x2e48], R10 ;  /* 0x002e480a01007387 */ /* 0x0081e80000100a00 */
[----:B0-----:R-:W3:Y:S04]  /*37e20*/  LDL.LU.64 R10, [R1+0x98] ;  /* 0x00009800010a7983 */ /* 0x001ee80000300a00 */
[----:B---3--:R0:W-:Y:S04]  /*37e30*/  STL.64 [R1+0x2e60], R10 ;  /* 0x002e600a01007387 */ /* 0x0081e80000100a00 */
[----:B0-----:R-:W3:Y:S01]  /*37e40*/  LDL.LU.64 R10, [R1+0xa8] ;  /* 0x0000a800010a7983 */ /* 0x001ee20000300a00 */
[----:B------:R-:W2:Y:S03]  /*37e50*/  LDL.LU.64 R14, [R1+0x58] ;  /* 0x00005800010e7983 */ /* 0x000ea60000300a00 */
[----:B--2---:R0:W-:Y:S01]  /*37e60*/  STL.64 [R1+0x2e40], R14 ;  /* 0x002e400e01007387 */ /* 0x0041e20000100a00 */
[----:B------:R-:W2:Y:S02]  /*37e70*/  LDL.LU R12, [R1+0x3f0] ;  /* 0x0003f000010c7983 */ /* 0x000ea40000300800 */
[----:B------:R-:W2:Y:S01]  /*37e80*/  LDL.LU R13, [R1+0x3f4] ;  /* 0x0003f400010d7983 */ /* 0x000ea20000300800 */
[----:B0-----:R-:W2:Y:S01]  /*37e90*/  LDL.LU R14, [R1+0x3f8] ;  /* 0x0003f800010e7983 */ /* 0x001ea20000300800 */
[----:B------:R-:W2:Y:S03]  /*37ea0*/  LDL.LU R15, [R1+0x3fc] ;  /* 0x0003fc00010f7983 */ /* 0x000ea60000300800 */
[----:B--2---:R-:W-:Y:S01]  /*37eb0*/  STL.64 [R1+0x2e58], R14 ;  /* 0x002e580e01007387 */ /* 0x004fe20000100a00 */
[----:B------:R0:W-:Y:S03]  /*37ec0*/  STL.64 [R1+0x2e50], R12 ;  /* 0x002e500c01007387 */ /* 0x0001e60000100a00 */
[----:B0-----:R-:W2:Y:S01]  /*37ed0*/  LDL.LU R12, [R1+0x400] ;  /* 0x00040000010c7983 */ /* 0x001ea20000300800 */
[----:B------:R-:W2:Y:S02]  /*37ee0*/  LDL.LU R13, [R1+0x404] ;  /* 0x00040400010d7983 */ /* 0x000ea40000300800 */
[----:B------:R-:W2:Y:S02]  /*37ef0*/  LDL.LU R14, [R1+0x408] ;  /* 0x00040800010e7983 */ /* 0x000ea40000300800 */
[----:B------:R-:W2:Y:S01]  /*37f00*/  LDL.LU R15, [R1+0x40c] ;  /* 0x00040c00010f7983 */ /* 0x000ea20000300800 */
[----:B------:R-:W-:Y:S01]  /*37f10*/  STL.64 [R1+0x2d30], R6 ;  /* 0x002d300601007387 */ /* 0x000fe20000100a00 */
[----:B----4-:R0:W-:Y:S03]  /*37f20*/  STL.64 [R1+0x2d28], R4 ;  /* 0x002d280401007387 */ /* 0x0101e60000100a00 */
[----:B0-----:R-:W4:Y:S01]  /*37f30*/  LDL.LU R4, [R1+0x430] ;  /* 0x0004300001047983 */ /* 0x001f220000300800 */
[----:B------:R-:W4:Y:S02]  /*37f40*/  LDL.LU R5, [R1+0x434] ;  /* 0x0004340001057983 */ /* 0x000f240000300800 */
[----:B------:R-:W4:Y:S02]  /*37f50*/  LDL.LU R6, [R1+0x438] ;  /* 0x0004380001067983 */ /* 0x000f240000300800 */
[----:B------:R-:W4:Y:S01]  /*37f60*/  LDL.LU R7, [R1+0x43c] ;  /* 0x00043c0001077983 */ /* 0x000f220000300800 */
[----:B------:R-:W-:Y:S01]  /*37f70*/  STL.64 [R1+0x24d0], R26 ;  /* 0x0024d01a01007387 */ /* 0x000fe20000100a00 */
[----:B------:R0:W-:Y:S02]  /*37f80*/  STL.64 [R1+0x24c8], R24 ;  /* 0x0024c81801007387 */ /* 0x0001e40000100a00 */
[----:B------:R-:W-:Y:S01]  /*37f90*/  IMAD.MOV.U32 R3, RZ, RZ, R19 ;  /* 0x000000ffff037224 */ /* 0x000fe200078e0013 */
[----:B0-----:R-:W2:Y:S01]  /*37fa0*/  LDL.LU R24, [R1+0x3c0] ;  /* 0x0003c00001187983 */ /* 0x001ea20000300800 */
[----:B------:R-:W2:Y:S02]  /*37fb0*/  LDL.LU R25, [R1+0x3c4] ;  /* 0x0003c40001197983 */ /* 0x000ea40000300800 */
[----:B------:R-:W2:Y:S02]  /*37fc0*/  LDL.LU R26, [R1+0x3c8] ;  /* 0x0003c800011a7983 */ /* 0x000ea40000300800 */
[----:B------:R-:W2:Y:S01]  /*37fd0*/  LDL.LU R27, [R1+0x3cc] ;  /* 0x0003cc00011b7983 */ /* 0x000ea20000300800 */
[C---:B----4-:R-:W-:Y:S11]  /*37fe0*/  HMMA.16816.F32 R4, R20.reuse, R18, R4 ;  /* 0x000000121404723c */ /* 0x050ff60000001804 */
[----:B------:R-:W-:Y:S11]  /*37ff0*/  @!UPT UIADD3 URZ, URZ, URZ, URZ ;  /* 0x0000003f3f3ff290 */ /* 0x000ff6000fffe03f */
[----:B------:R-:W-:Y:S01]  /*38000*/  @!UPT UIADD3 URZ, URZ, URZ, URZ ;  /* 0x0000003f3f3ff290 */ /* 0x000fe2000fffe03f */
[----:B------:R0:W-:Y:S01]  /*38010*/  STL.64 [R1+0xc10], R4 ;  /* 0x000c100401007387 */ /* 0x0001e20000100a00 */
[----:B------:R-:W-:Y:S02]  /*38020*/  STL.64 [R1+0xc18], R6 ;  /* 0x000c180601007387 */ /* 0x000fe40000100a00 */
[----:B0-----:R-:W-:Y:S02]  /*38030*/  IMAD.MOV.U32 R4, RZ, RZ, R18 ;  /* 0x000000ffff047224 */ /* 0x001fe400078e0012 */
[----:B------:R-:W4:Y:S01]  /*38040*/  LDL.LU.64 R18, [R1+0x2e78] ;  /* 0x002e780001127983 */ /* 0x000f220000300a00 */
[----:B------:R-:W-:Y:S02]  /*38050*/  STL [R1+0x2da8], R3 ;  /* 0x002da80301007387 */ /* 0x000fe40000100800 */
[----:B------:R0:W-:Y:S02]  /*38060*/  STL [R1+0x2d88], R4 ;  /* 0x002d880401007387 */ /* 0x0001e40000100800 */
        /* <DEDUP_REMOVED lines=8> */
[----:B------:R1:W-:Y:S02]  /*380f0*/  STL.64 [R1+0xc08], R6 ;  /* 0x000c080601007387 */ /* 0x0003e40000100a00 */
[----:B0-----:R-:W-:Y:S02]  /*38100*/  IMAD.MOV.U32 R5, RZ, RZ, R19 ;  /* 0x000000ffff057224 */ /* 0x001fe400078e0013 */
[----:B-1----:R-:W-:Y:S02]  /*38110*/  IMAD.MOV.U32 R6, RZ, RZ, R18 ;  /* 0x000000ffff067224 */ /* 0x002fe400078e0012 */
[----:B------:R-:W4:Y:S01]  /*38120*/  LDL.LU.64 R18, [R1+0x2e70] ;  /* 0x002e700001127983 */ /* 0x000f220000300a00 */
[----:B------:R-:W4:Y:S02]  /*38130*/  LDL.LU.64 R16, [R1+0x2e68] ;  /* 0x002e680001107983 */ /* 0x000f240000300a00 */
[----:B------:R-:W-:Y:S02]  /*38140*/  STL [R1+0x2dac], R6 ;  /* 0x002dac0601007387 */ /* 0x000fe40000100800 */
[----:B---3--:R-:W-:Y:S01]  /*38150*/  IMAD.MOV.U32 R7, RZ, RZ, R11 ;  /* 0x000000ffff077224 */ /* 0x008fe200078e000b */
[C---:B----4-:R-:W-:Y:S11]  /*38160*/  HMMA.16816.F32 R16, R20.reuse, R10, R16 ;  /* 0x0000000a1410723c */ /* 0x050ff60000001810 */
[----:B------:R-:W-:Y:S11]  /*38170*/  @!UPT UIADD3 URZ, URZ, URZ, URZ ;  /* 0x0000003f3f3ff290 */ /* 0x000ff6000fffe03f */
[----:B------:R-:W-:Y:S01]  /*38180*/  @!UPT UIADD3 URZ, URZ, URZ, URZ ;  /* 0x0000003f3f3ff290 */ /* 0x000fe2000fffe03f */
[----:B------:R0:W-:Y:S01]  /*38190*/  STL.64 [R1+0xbf0], R16 ;  /* 0x000bf01001007387 */ /* 0x0001e20000100a00 */
[----:B------:R-:W-:Y:S02]  /*381a0*/  STL.64 [R1+0xbf8], R18 ;  /* 0x000bf81201007387 */ /* 0x000fe40000100a00 */
[----:B0-----:R-:W-:Y:S02]  /*381b0*/  IMAD.MOV.U32 R16, RZ, RZ, R10 ;  /* 0x000000ffff107224 */ /* 0x001fe400078e000a */
[----:B------:R-:W2:Y:S01]  /*381c0*/  LDL.LU.64 R10, [R1+0x2e60] ;  /* 0x002e6000010a7983 */ /* 0x000ea20000300a00 */
[----:B------:R0:W-:Y:S02]  /*381d0*/  STL [R1+0x2e00], R7 ;  /* 0x002e000701007387 */ /* 0x0001e40000100800 */
[----:B------:R-:W-:Y:S01]  /*381e0*/  STL [R1+0x2dfc], R5 ;  /* 0x002dfc0501007387 */ /* 0x000fe20000100800 */
[----:B0-----:R-:W3:Y:S01]  /*381f0*/  LDL.LU.64 R6, [R1+0x68] ;  /* 0x0000680001067983 */ /* 0x001ee20000300a00 */
        /* <DEDUP_REMOVED lines=16> */
[----:B------:R-:W4:Y:S02]  /*38300*/  LDL.LU.64 R10, [R1+0x2e38] ;  /* 0x002e3800010a7983 */ /* 0x000f240000300a00 */
[----:B------:R-:W4:Y:S02]  /*38310*/  LDL.LU.64 R8, [R1+0x2e30] ;  /* 0x002e300001087983 */ /* 0x000f240000300a00 */
[----:B------:R0:W-:Y:S01]  /*38320*/  STL.64 [R1+0x2d98], R18 ;  /* 0x002d981201007387 */ /* 0x0001e20000100a00 */
[----:B------:R-:W-:Y:S04]  /*38330*/  STL.64 [R1+0x2d90], R16 ;  /* 0x002d901001007387 */ /* 0x000fe80000100a00 */
[----:B0-----:R-:W4:Y:S02]  /*38340*/  LDL.LU.64 R18, [R1+0x78] ;  /* 0x0000780001127983 */ /* 0x001f240000300a00 */
[C---:B----4-:R-:W-:Y:S11]  /*38350*/  HMMA.16816.F32 R8, R20.reuse, R18, R8 ;  /* 0x000000121408723c */ /* 0x050ff60000001808 */
[----:B------:R-:W-:Y:S11]  /*38360*/  @!UPT UIADD3 URZ, URZ, URZ, URZ ;  /* 0x0000003f3f3ff290 */ /* 0x000ff6000fffe03f */
[----:B------:R-:W-:Y:S01]  /*38370*/  @!UPT UIADD3 URZ, URZ, URZ, URZ ;  /* 0x0000003f3f3ff290 */ /* 0x000fe2000fffe03f */
[----:B------:R-:W-:Y:S01]  /*38380*/  STL.64 [R1+0xbc0], R8 ;  /* 0x000bc00801007387 */ /* 0x000fe20000100a00 */
[----:B------:R0:W-:Y:S03]  /*38390*/  STL.64 [R1+0xbc8], R10 ;  /* 0x000bc80a01007387 */ /* 0x0001e60000100a00 */
[----:B0-----:R-:W4:Y:S01]  /*383a0*/  LDL.LU.64 R10, [R1+0x2e28] ;  /* 0x002e2800010a7983 */ /* 0x001f220000300a00 */
[----:B------:R-:W4:Y:S02]  /*383b0*/  LDL.LU.64 R8, [R1+0x2e20] ;  /* 0x002e200001087983 */ /* 0x000f240000300a00 */
[----:B------:R-:W-:Y:S02]  /*383c0*/  IMAD.MOV.U32 R2, RZ, RZ, R18 ;  /* 0x000000ffff027224 */ /* 0x000fe400078e0012 */
[----:B------:R-:W-:Y:S02]  /*383d0*/  IMAD.MOV.U32 R28, RZ, RZ, R19 ;  /* 0x000000ffff1c7224 */ /* 0x000fe400078e0013 */
[----:B---3--:R-:W-:Y:S01]  /*383e0*/  IMAD.MOV.U32 R29, RZ, RZ, R7 ;  /* 0x000000ffff1d7224 */ /* 0x008fe200078e0007 */
[----:B----4-:R-:W-:Y:S07]  /*383f0*/  HMMA.16816.F32 R16, R20, R6, R8 ;  /* 0x000000061410723c */ /* 0x010fee0000001808 */
[----:B------:R-:W-:-:S02]  /*38400*/  IMAD.MOV.U32 R8, RZ, RZ, R6 ;  /* 0x000000ffff087224 */ /* 0x000fc400078e0006 */
[----:B--2---:R-:W-:Y:S01]  /*38410*/  HMMA.16816.F32 R4, R20, R14, R24 ;  /* 0x0000000e1404723c */ /* 0x004fe20000001818 */
[----:B------:R-:W-:Y:S02]  /*38420*/  IMAD.MOV.U32 R11, RZ, RZ, R14 ;  /* 0x000000ffff0b7224 */ /* 0x000fe400078e000e */
[----:B------:R-:W-:-:S11]  /*38430*/  IMAD.MOV.U32 R9, RZ, RZ, R15 ;  /* 0x000000ffff097224 */ /* 0x000fd600078e000f */
[----:B------:R0:W-:Y:S01]  /*38440*/  STL.64 [R1+0xbb0], R16 ;  /* 0x000bb01001007387 */ /* 0x0001e20000100a00 */
[----:B------:R1:W-:Y:S08]  /*38450*/  STL.64 [R1+0xbb8], R18 ;  /* 0x000bb81201007387 */ /* 0x0003f00000100a00 */
[----:B------:R-:W-:Y:S01]  /*38460*/  STL.64 [R1+0xba0], R4 ;  /* 0x000ba00401007387 */ /* 0x000fe20000100a00 */
[----:B------:R-:W-:Y:S02]  /*38470*/  STL.64 [R1+0xba8], R6 ;  /* 0x000ba80601007387 */ /* 0x000fe40000100a00 */
[----:B------:R-:W-:Y:S02]  /*38480*/  STL [R1+0x2df8], R11 ;  /* 0x002df80b01007387 */ /* 0x000fe40000100800 */
[----:B------:R-:W-:Y:S01]  /*38490*/  STL.64 [R1+0x2df0], R8 ;  /* 0x002df00801007387 */ /* 0x000fe20000100a00 */
[----:B0-----:R-:W2:Y:S01]  /*384a0*/  LDL.LU R16, [R1+0x360] ;  /* 0x0003600001107983 */ /* 0x001ea20000300800 */
[----:B------:R-:W2:Y:S02]  /*384b0*/  LDL.LU R17, [R1+0x364] ;  /* 0x0003640001117983 */ /* 0x000ea40000300800 */
[----:B-1----:R-:W3:Y:S02]  /*384c0*/  LDL.LU R18, [R1+0x368] ;  /* 0x0003680001127983 */ /* 0x002ee40000300800 */
[----:B------:R-:W3:Y:S02]  /*384d0*/  LDL.LU R19, [R1+0x36c] ;  /* 0x00036c0001137983 */ /* 0x000ee40000300800 */
        /* <DEDUP_REMOVED lines=8> */
[----:B------:R-:W2:Y:S02]  /*38560*/  LDL.LU R6, [R1+0x3a8] ;  /* 0x0003a80001067983 */ /* 0x000ea40000300800 */
[----:B------:R-:W2:Y:S02]  /*38570*/  LDL.LU R7, [R1+0x3ac] ;  /* 0x0003ac0001077983 */ /* 0x000ea40000300800 */
[----:B--2---:R0:W-:Y:S01]  /*38580*/  STL.64 [R1+0x2e10], R6 ;  /* 0x002e100601007387 */ /* 0x0041e20000100a00 */
[----:B----4-:R-:W-:Y:S03]  /*38590*/  STL.64 [R1+0x2e08], R4 ;  /* 0x002e080401007387 */ /* 0x010fe60000100a00 */
[----:B0-----:R-:W2:Y:S01]  /*385a0*/  LDL.LU.64 R6, [R1+0x48] ;  /* 0x0000480001067983 */ /* 0x001ea20000300a00 */
[----:B------:R-:W4:Y:S03]  /*385b0*/  LDL.LU.64 R10, [R1+0x38] ;  /* 0x00003800010a7983 */ /* 0x000f260000300a00 */
[----:B----4-:R0:W-:Y:S01]  /*385c0*/  STL.64 [R1+0x2e18], R10 ;  /* 0x002e180a01007387 */ /* 0x0101e20000100a00 */
[----:B------:R-:W2:Y:S02]  /*385d0*/  LDL.LU R8, [R1+0x3b0] ;  /* 0x0003b00001087983 */ /* 0x000ea40000300800 */
[----:B------:R-:W2:Y:S01]  /*385e0*/  LDL.LU R9, [R1+0x3b4] ;  /* 0x0003b40001097983 */ /* 0x000ea20000300800 */
[----:B0-----:R-:W2:Y:S01]  /*385f0*/  LDL.LU R10, [R1+0x3b8] ;  /* 0x0003b800010a7983 */ /* 0x001ea20000300800 */
[----:B------:R-:W2:Y:S02]  /*38600*/  LDL.LU R11, [R1+0x3bc] ;  /* 0x0003bc00010b7983 */ /* 0x000ea40000300800 */
[----:B------:R-:W4:Y:S02]  /*38610*/  LDL.LU R12, [R1+0x390] ;  /* 0x00039000010c7983 */ /* 0x000f240000300800 */
[----:B------:R-:W4:Y:S01]  /*38620*/  LDL.LU R13, [R1+0x394] ;  /* 0x00039400010d7983 */ /* 0x000f220000300800 */
[----:B------:R-:W4:Y:S01]  /*38630*/  LDL.LU R14, [R1+0x398] ;  /* 0x00039800010e7983 */ /* 0x000f220000300800 */
[----:B------:R-:W4:Y:S02]  /*38640*/  LDL.LU R15, [R1+0x39c] ;  /* 0x00039c00010f7983 */ /* 0x000f240000300800 */
[----:B---3--:R0:W-:Y:S02]  /*38650*/  STL.64 [R1+0x2dc8], R18 ;  /* 0x002dc81201007387 */ /* 0x0081e40000100a00 */
[----:B------:R-:W-:Y:S01]  /*38660*/  STL.64 [R1+0x2dc0], R16 ;  /* 0x002dc01001007387 */ /* 0x000fe20000100a00 */
[----:B0-----:R-:W3:Y:S04]  /*38670*/  LDL.LU.64 R18, [R1+0x18] ;  /* 0x0000180001127983 */ /* 0x001ee80000300a00 */
[----:B---3--:R0:W-:Y:S04]  /*38680*/  STL.64 [R1+0x2de0], R18 ;  /* 0x002de01201007387 */ /* 0x0081e80000100a00 */
[----:B0-----:R-:W4:Y:S01]  /*38690*/  LDL.LU.64 R18, [R1+0x28] ;  /* 0x0000280001127983 */ /* 0x001f220000300a00 */
[----:B------:R-:W3:Y:S02]  /*386a0*/  LDL.LU R24, [R1+0xd0] ;  /* 0x0000d00001187983 */ /* 0x000ee40000300800 */
[----:B------:R-:W3:Y:S02]  /*386b0*/  LDL.LU R25, [R1+0xd4] ;  /* 0x0000d40001197983 */ /* 0x000ee40000300800 */
[----:B------:R-:W3:Y:S01]  /*386c0*/  LDL.LU R26, [R1+0xd8] ;  /* 0x0000d800011a7983 */ /* 0x000ee20000300800 */
[----:B------:R-:W3:Y:S01]  /*386d0*/  LDL.LU R27, [R1+0xdc] ;  /* 0x0000dc00011b7983 */ /* 0x000ee20000300800 */
[----:B--2---:R-:W-:Y:S03]  /*386e0*/  HMMA.16816.F32 R8, R20, R6, R8 ;  /* 0x000000061408723c */ /* 0x004fe60000001808 */
[----:B---3--:R-:W-:Y:S01]  /*386f0*/  STL.64 [R1+0x2bd0], R26 ;  /* 0x002bd01a01007387 */ /* 0x008fe20000100a00 */
[----:B------:R0:W-:Y:S03]  /*38700*/  STL.64 [R1+0x2bc8], R24 ;  /* 0x002bc81801007387 */ /* 0x0001e60000100a00 */
[----:B0-----:R-:W2:Y:S01]  /*38710*/  LDL.LU R24, [R1+0xf0] ;  /* 0x0000f00001187983 */ /* 0x001ea20000300800 */
[----:B------:R-:W2:Y:S02]  /*38720*/  LDL.LU R25, [R1+0xf4] ;  /* 0x0000f40001197983 */ /* 0x000ea40000300800 */
[----:B------:R-:W3:Y:S02]  /*38730*/  LDL.LU R26, [R1+0xf8] ;  /* 0x0000f800011a7983 */ /* 0x000ee40000300800 */
[----:B------:R-:W3:Y:S02]  /*38740*/  LDL.LU R27, [R1+0xfc] ;  /* 0x0000fc00011b7983 */ /* 0x000ee40000300800 */
[----:B---3--:R0:W-:Y:S01]  /*38750*/  STL.64 [R1+0x2be0], R26 ;  /* 0x002be01a01007387 */ /* 0x0081e20000100a00 */
[----:B--2---:R1:W-:Y:S03]  /*38760*/  STL.64 [R1+0x2bd8], R24 ;  /* 0x002bd81801007387 */ /* 0x0043e60000100a00 */
[----:B0-----:R-:W2:Y:S01]  /*38770*/  LDL.LU R26, [R1+0x8] ;  /* 0x00000800011a7983 */ /* 0x001ea20000300800 */
[----:B------:R-:W2:Y:S04]  /*38780*/  LDL.LU R27, [R1+0xc] ;  /* 0x00000c00011b7983 */ /* 0x000ea80000300800 */
[----:B------:R-:W-:Y:S02]  /*38790*/  STL.64 [R1+0xb90], R8 ;  /* 0x000b900801007387 */ /* 0x000fe40000100a00 */
[----:B------:R0:W-:Y:S02]  /*387a0*/  STL.64 [R1+0xb98], R10 ;  /* 0x000b980a01007387 */ /* 0x0001e40000100a00 */
[----:B-1----:R-:W-:-:S02]  /*387b0*/  IMAD.MOV.U32 R25, RZ, RZ, R6 ;  /* 0x000000ffff197224 */ /* 0x002fc400078e0006 */
[----:B------:R-:W-:Y:S01]  /*387c0*/  IMAD.MOV.U32 R24, RZ, RZ, R7 ;  /* 0x000000ffff187224 */ /* 0x000fe200078e0007 */
[----:B0-----:R-:W3:Y:S01]  /*387d0*/  LDL.LU.64 R10, [R1+0x2e18] ;  /* 0x002e1800010a7983 */ /* 0x001ee20000300a00 */
[----:B------:R-:W3:Y:S02]  /*387e0*/  LDL.LU.64 R6, [R1+0x2e10] ;  /* 0x002e100001067983 */ /* 0x000ee40000300a00 */
[----:B------:R-:W3:Y:S01]  /*387f0*/  LDL.LU.64 R4, [R1+0x2e08] ;  /* 0x002e080001047983 */ /* 0x000ee20000300a00 */
[C---:B----4-:R-:W-:Y:S08]  /*38800*/  HMMA.16816.F32 R12, R20.reuse, R18, R12 ;  /* 0x00000012140c723c */ /* 0x050ff0000000180c */
[----:B---3--:R-:W-:Y:S01]  /*38810*/  HMMA.16816.F32 R4, R20, R10, R4 ;  /* 0x0000000a1404723c */ /* 0x008fe20000001804 */
[----:B--2---:R-:W-:Y:S01]  /*38820*/  STL.64 [R1+0x2dd8], R26 ;  /* 0x002dd81a01007387 */ /* 0x004fe20000100a00 */
[----:B------:R0:W-:Y:S03]  /*38830*/  STL.64 [R1+0x2dd0], R24 ;  /* 0x002dd01801007387 */ /* 0x0001e60000100a00 */
[----:B0-----:R-:W2:Y:S01]  /*38840*/  LDL.LU R24, [R1+0x380] ;  /* 0x0003800001187983 */ /* 0x001ea20000300800 */
[----:B------:R-:W2:Y:S02]  /*38850*/  LDL.LU R25, [R1+0x384] ;  /* 0x0003840001197983 */ /* 0x000ea40000300800 */
[----:B------:R-:W2:Y:S02]  /*38860*/  LDL.LU R26, [R1+0x388] ;  /* 0x00038800011a7983 */ /* 0x000ea40000300800 */
[----:B------:R-:W2:Y:S11]  /*38870*/  LDL.LU R27, [R1+0x38c] ;  /* 0x00038c00011b7983 */ /* 0x000eb60000300800 */
[----:B------:R-:W-:Y:S02]  /*38880*/  @!UPT UIADD3 URZ, URZ, URZ, URZ ;  /* 0x0000003f3f3ff290 */ /* 0x000fe4000fffe03f */
[----:B------:R0:W-:Y:S01]  /*38890*/  STL.64 [R1+0xb80], R4 ;  /* 0x000b800401007387 */ /* 0x0001e20000100a00 */
[----:B------:R1:W-:Y:S02]  /*388a0*/  STL.64 [R1+0xb88], R6 ;  /* 0x000b880601007387 */ /* 0x0003e40000100a00 */
[----:B0-----:R-:W-:Y:S01]  /*388b0*/  IMAD.MOV.U32 R4, RZ, RZ, R10 ;  /* 0x000000ffff047224 */ /* 0x001fe200078e000a */
[----:B-1----:R-:W3:Y:S01]  /*388c0*/  LDL.LU R7, [R1+0x2e00] ;  /* 0x002e000001077983 */ /* 0x002ee20000300800 */
[----:B------:R-:W4:Y:S02]  /*388d0*/  LDL.LU R5, [R1+0x2dfc] ;  /* 0x002dfc0001057983 */ /* 0x000f240000300800 */
[----:B------:R-:W-:Y:S02]  /*388e0*/  IMAD.MOV.U32 R10, RZ, RZ, R11 ;  /* 0x000000ffff0a7224 */ /* 0x000fe400078e000b */
[----:B------:R-:W2:Y:S01]  /*388f0*/  LDL.LU R11, [R1+0x2df8] ;  /* 0x002df800010b7983 */ /* 0x000ea20000300800 */
[----:B------:R-:W2:Y:S02]  /*38900*/  LDL.LU.64 R8, [R1+0x2df0] ;  /* 0x002df00001087983 */ /* 0x000ea40000300a00 */
[----:B------:R0:W-:Y:S02]  /*38910*/  STL.64 [R1+0xb70], R12 ;  /* 0x000b700c01007387 */ /* 0x0001e40000100a00 */
[----:B------:R1:W-:Y:S02]  /*38920*/  STL.64 [R1+0xb78], R14 ;  /* 0x000b780e01007387 */ /* 0x0003e40000100a00 */
[----:B0-----:R-:W-:Y:S01]  /*38930*/  IMAD.MOV.U32 R13, RZ, RZ, R18 ;  /* 0x000000ffff0d7224 */ /* 0x001fe200078e0012 */
[----:B-1----:R-:W2:Y:S01]  /*38940*/  LDL.LU.64 R14, [R1+0x2de8] ;  /* 0x002de800010e7983 */ /* 0x002ea20000300a00 */
[----:B------:R-:W-:-:S02]  /*38950*/  IMAD.MOV.U32 R12, RZ, RZ, R19 ;  /* 0x000000ffff0c7224 */ /* 0x000fc400078e0013 */
[----:B------:R-:W2:Y:S02]  /*38960*/  LDL.LU.64 R18, [R1+0x2de0] ;  /* 0x002de00001127983 */ /* 0x000ea40000300a00 */
        /* <DEDUP_REMOVED lines=9> */
[----:B------:R-:W2:Y:S02]  /*38a00*/  LDL.LU.64 R16, [R1+0x2dc0] ;  /* 0x002dc00001107983 */ /* 0x000ea40000300a00 */
[----:B--2---:R-:W-:Y:S11]  /*38a10*/  HMMA.16816.F32 R16, R20, R26, R16 ;  /* 0x0000001a1410723c */ /* 0x004ff60000001810 */
[----:B------:R-:W-:Y:S11]  /*38a20*/  @!UPT UIADD3 URZ, URZ, URZ, URZ ;  /* 0x0000003f3f3ff290 */ /* 0x000ff6000fffe03f */
[----:B------:R-:W-:Y:S01]  /*38a30*/  @!UPT UIADD3 URZ, URZ, URZ, URZ ;  /* 0x0000003f3f3ff290 */ /* 0x000fe2000fffe03f */
[----:B------:R-:W-:Y:S01]  /*38a40*/  STL.64 [R1+0xb50], R16 ;  /* 0x000b501001007387 */ /* 0x000fe20000100a00 */
[----:B------:R0:W-:Y:S03]  /*38a50*/  STL.64 [R1+0xb58], R18 ;  /* 0x000b581201007387 */ /* 0x0001e60000100a00 */
[----:B0-----:R-:W2:Y:S01]  /*38a60*/  LDL.LU.64 R18, [R1+0x2db8] ;  /* 0x002db80001127983 */ /* 0x001ea20000300a00 */
[----:B------:R-:W2:Y:S02]  /*38a70*/  LDL.LU.64 R16, [R1+0x2db0] ;  /* 0x002db00001107983 */ /* 0x000ea40000300a00 */
[----:B------:R0:W-:Y:S02]  /*38a80*/  STL.64 [R1+0x2bf8], R26 ;  /* 0x002bf81a01007387 */ /* 0x0001e40000100a00 */
[----:B0-----:R-:W-:Y:S02]  /*38a90*/  IMAD.MOV.U32 R26, RZ, RZ, R6 ;  /* 0x000000ffff1a7224 */ /* 0x001fe400078e0006 */
[----:B------:R-:W-:Y:S01]  /*38aa0*/  IMAD.MOV.U32 R27, RZ, RZ, R3 ;  /* 0x000000ffff1b7224 */ /* 0x000fe200078e0003 */
[----:B------:R-:W3:Y:S01]  /*38ab0*/  LDL.LU R6, [R1+0x2dac] ;  /* 0x002dac0001067983 */ /* 0x000ee20000300800 */
[----:B------:R-:W3:Y:S03]  /*38ac0*/  LDL.LU R3, [R1+0x2da8] ;  /* 0x002da80001037983 */ /* 0x000ee60000300800 */
[----:B------:R0:W-:Y:S02]  /*38ad0*/  STL.64 [R1+0x2c10], R26 ;  /* 0x002c101a01007387 */ /* 0x0001e40000100a00 */
[----:B0-----:R-:W-:-:S02]  /*38ae0*/  IMAD.MOV.U32 R26, RZ, RZ, R13 ;  /* 0x000000ffff1a7224 */ /* 0x001fc400078e000d */
[----:B------:R-:W-:Y:S01]  /*38af0*/  IMAD.MOV.U32 R27, RZ, RZ, R12 ;  /* 0x000000ffff1b7224 */ /* 0x000fe200078e000c */
[----:B------:R-:W3:Y:S01]  /*38b00*/  LDL.LU R13, [R1+0x2da4] ;  /* 0x002da400010d7983 */ /* 0x000ee20000300800 */
[----:B------:R-:W3:Y:S03]  /*38b10*/  LDL.LU R12, [R1+0x2da0] ;  /* 0x002da000010c7983 */ /* 0x000ee60000300800 */
[----:B------:R0:W-:Y:S02]  /*38b20*/  STL.64 [R1+0x2c28], R26 ;  /* 0x002c281a01007387 */ /* 0x0001e40000100a00 */
[----:B0-----:R-:W-:Y:S02]  /*38b30*/  IMAD.MOV.U32 R26, RZ, RZ, R4 ;  /* 0x000000ffff1a7224 */ /* 0x001fe400078e0004 */
[----:B------:R-:W-:Y:S01]  /*38b40*/  IMAD.MOV.U32 R27, RZ, RZ, R10 ;  /* 0x000000ffff1b7224 */ /* 0x000fe200078e000a */
[----:B--2---:R-:W-:Y:S11]  /*38b50*/  HMMA.16816.F32 R16, R20, R14, R16 ;  /* 0x0000000e1410723c */ /* 0x004ff60000001810 */
[----:B------:R-:W-:Y:S11]  /*38b60*/  @!UPT UIADD3 URZ, URZ, URZ, URZ ;  /* 0x0000003f3f3ff290 */ /* 0x000ff6000fffe03f */
[----:B------:R-:W-:Y:S01]  /*38b70*/  @!UPT UIADD3 URZ, URZ, URZ, URZ ;  /* 0x0000003f3f3ff290 */ /* 0x000fe2000fffe03f */
[----:B------:R-:W-:Y:S01]  /*38b80*/  STL.64 [R1+0xb40], R16 ;  /* 0x000b401001007387 */ /* 0x000fe20000100a00 */
[----:B------:R0:W-:Y:S03]  /*38b90*/  STL.64 [R1+0xb48], R18 ;  /* 0x000b481201007387 */ /* 0x0001e60000100a00 */
[----:B0-----:R-:W2:Y:S01]  /*38ba0*/  LDL.LU.64 R18, [R1+0x2d98] ;  /* 0x002d980001127983 */ /* 0x001ea20000300a00 */
[----:B------:R-:W2:Y:S02]  /*38bb0*/  LDL.LU.64 R16, [R1+0x2d90] ;  /* 0x002d900001107983 */ /* 0x000ea40000300a00 */
[----:B------:R-:W2:Y:S02]  /*38bc0*/  LDL.LU R4, [R1+0x2d88] ;  /* 0x002d880001047983 */ /* 0x000ea40000300800 */
[----:B------:R-:W2:Y:S01]  /*38bd0*/  LDL.LU R10, [R1+0x2d84] ;  /* 0x002d8400010a7983 */ /* 0x000ea20000300800 */
[----:B------:R0:W-:Y:S02]  /*38be0*/  STL.64 [R1+0x2c40], R26 ;  /* 0x002c401a01007387 */ /* 0x0001e40000100a00 */
[----:B0-----:R-:W-:-:S02]  /*38bf0*/  IMAD.MOV.U32 R26, RZ, RZ, R25 ;  /* 0x000000ffff1a7224 */ /* 0x001fc400078e0019 */
[----:B------:R-:W-:-:S05]  /*38c00*/  IMAD.MOV.U32 R27, RZ, RZ, R24 ;  /* 0x000000ffff1b7224 */ /* 0x000fca00078e0018 */
[----:B------:R-:W-:Y:S01]  /*38c10*/  STL.64 [R1+0x2c58], R26 ;  /* 0x002c581a01007387 */ /* 0x000fe20000100a00 */
[----:B------:R-:W-:Y:S02]  /*38c20*/  STL.64 [R1+0x2bf0], R14 ;  /* 0x002bf00e01007387 */ /* 0x000fe40000100a00 */
[----:B---3--:R0:W-:Y:S02]  /*38c30*/  STL.64 [R1+0x2be8], R12 ;  /* 0x002be80c01007387 */ /* 0x0081e40000100a00 */
[----:B0-----:R-:W3:Y:S01]  /*38c40*/  LDL.LU R12, [R1+0x100] ;  /* 0x00010000010c7983 */ /* 0x001ee20000300800 */
[----:B------:R-:W3:Y:S02]  /*38c50*/  LDL.LU R13, [R1+0x104] ;  /* 0x00010400010d7983 */ /* 0x000ee40000300800 */
[----:B------:R-:W2:Y:S02]  /*38c60*/  LDL.LU R14, [R1+0x108] ;  /* 0x00010800010e7983 */ /* 0x000ea40000300800 */
[----:B------:R-:W2:Y:S02]  /*38c70*/  LDL.LU R15, [R1+0x10c] ;  /* 0x00010c00010f7983 */ /* 0x000ea40000300800 */
[----:B------:R-:W-:-:S02]  /*38c80*/  IMAD.MOV.U32 R26, RZ, RZ, R11 ;  /* 0x000000ffff1a7224 */ /* 0x000fc400078e000b */
[----:B------:R-:W-:Y:S01]  /*38c90*/  IMAD.MOV.U32 R27, RZ, RZ, R9 ;  /* 0x000000ffff1b7224 */ /* 0x000fe200078e0009 */
[----:B------:R-:W4:Y:S01]  /*38ca0*/  LDL.LU R11, [R1+0x2d80] ;  /* 0x002d8000010b7983 */ /* 0x000f220000300800 */
[----:B------:R-:W4:Y:S03]  /*38cb0*/  LDL.LU R9, [R1+0x2d7c] ;  /* 0x002d7c0001097983 */ /* 0x000f260000300800 */
        /* <DEDUP_REMOVED lines=9> */
[----:B------:R-:W4:Y:S01]  /*38d50*/  LDL.LU R8, [R1+0x2d78] ;  /* 0x002d780001087983 */ /* 0x000f220000300800 */
[----:B------:R-:W4:Y:S03]  /*38d60*/  LDL.LU R29, [R1+0x2d74] ;  /* 0x002d7400011d7983 */ /* 0x000f260000300800 */
        /* <DEDUP_REMOVED lines=19> */
[----:B------:R-:W4:Y:S01]  /*38ea0*/  LDL.LU R0, [R1+0x2d68] ;  /* 0x002d680001007983 */ /* 0x000f220000300800 */
[----:B------:R-:W-:-:S05]  /*38eb0*/  IMAD.MOV.U32 R27, RZ, RZ, R19 ;  /* 0x000000ffff1b7224 */ /* 0x000fca00078e0013 */
[----:B------:R-:W-:Y:S04]  /*38ec0*/  STL.64 [R1+0x2cb8], R26 ;  /* 0x002cb81a01007387 */ /* 0x000fe80000100a00 */
[----:B---3--:R-:W-:Y:S01]  /*38ed0*/  STL.64 [R1+0x2c50], R14 ;  /* 0x002c500e01007387 */ /* 0x008fe20000100a00 */
[----:B--2---:R0:W-:Y:S03]  /*38ee0*/  STL.64 [R1+0x2c48], R12 ;  /* 0x002c480c01007387 */ /* 0x0041e60000100a00 */
[----:B0-----:R-:W2:Y:S01]  /*38ef0*/  LDL.LU R12, [R1+0x140] ;  /* 0x00014000010c7983 */ /* 0x001ea20000300800 */
[----:B------:R-:W-:Y:S02]  /*38f00*/  IMAD.MOV.U32 R26, RZ, RZ, R18 ;  /* 0x000000ffff1a7224 */ /* 0x000fe400078e0012 */
[----:B------:R-:W-:-:S02]  /*38f10*/  IMAD.MOV.U32 R27, RZ, RZ, R17 ;  /* 0x000000ffff1b7224 */ /* 0x000fc400078e0011 */
[----:B----4-:R-:W-:Y:S02]  /*38f20*/  IMAD.MOV.U32 R13, RZ, RZ, R28 ;  /* 0x000000ffff0d7224 */ /* 0x010fe400078e001c */
[----:B------:R-:W-:Y:S01]  /*38f30*/  IMAD.MOV.U32 R14, RZ, RZ, R2 ;  /* 0x000000ffff0e7224 */ /* 0x000fe200078e0002 */
[----:B------:R-:W3:Y:S01]  /*38f40*/  LDL.LU R28, [R1+0x2d64] ;  /* 0x002d6400011c7983 */ /* 0x000ee20000300800 */
[----:B------:R-:W4:Y:S02]  /*38f50*/  LDL.LU R2, [R1+0x2d60] ;  /* 0x002d600001027983 */ /* 0x000f240000300800 */
[----:B------:R-:W-:Y:S02]  /*38f60*/  IMAD.MOV.U32 R15, RZ, RZ, R0 ;  /* 0x000000ffff0f7224 */ /* 0x000fe400078e0000 */
[----:B------:R-:W3:Y:S01]  /*38f70*/  LDL.LU R0, [R1+0x2d5c] ;  /* 0x002d5c0001007983 */ /* 0x000ee20000300800 */
[----:B------:R0:W-:Y:S02]  /*38f80*/  STL.64 [R1+0x2cd0], R26 ;  /* 0x002cd01a01007387 */ /* 0x0001e40000100a00 */
[----:B0-----:R-:W-:-:S02]  /*38f90*/  IMAD.MOV.U32 R26, RZ, RZ, R16 ;  /* 0x000000ffff1a7224 */ /* 0x001fc400078e0010 */
[----:B------:R-:W-:-:S05]  /*38fa0*/  IMAD.MOV.U32 R27, RZ, RZ, R7 ;  /* 0x000000ffff1b7224 */ /* 0x000fca00078e0007 */
[----:B------:R-:W-:Y:S01]  /*38fb0*/  STL.64 [R1+0x2ce8], R26 ;  /* 0x002ce81a01007387 */ /* 0x000fe20000100a00 */
[----:B------:R-:W-:Y:S03]  /*38fc0*/  STL.64 [R1+0x2c68], R14 ;  /* 0x002c680e01007387 */ /* 0x000fe60000100a00 */
[----:B--2---:R0:W-:Y:S04]  /*38fd0*/  STL.64 [R1+0x2c60], R12 ;  /* 0x002c600c01007387 */ /* 0x0041e80000100a00 */
        /* <DEDUP_REMOVED lines=10> */
[----:B----4-:R-:W-:Y:S02]  /*39080*/  IMAD.MOV.U32 R14, RZ, RZ, R2 ;  /* 0x000000ffff0e7224 */ /* 0x010fe400078e0002 */
[----:B---3--:R-:W-:-:S02]  /*39090*/  IMAD.MOV.U32 R15, RZ, RZ, R28 ;  /* 0x000000ffff0f7224 */ /* 0x008fc400078e001c */
[----:B------:R-:W-:Y:S02]  /*390a0*/  IMAD.MOV.U32 R13, RZ, RZ, R0 ;  /* 0x000000ffff0d7224 */ /* 0x000fe400078e0000 */
[----:B------:R-:W3:Y:S01]  /*390b0*/  LDL.LU R0, [R1+0x2d58] ;  /* 0x002d580001007983 */ /* 0x000ee20000300800 */
[----:B------:R-:W4:Y:S02]  /*390c0*/  LDL.LU R2, [R1+0x2d54] ;  /* 0x002d540001027983 */ /* 0x000f240000300800 */
[----:B------:R-:W3:Y:S02]  /*390d0*/  LDL.LU R28, [R1+0x2d50] ;  /* 0x002d5000011c7983 */ /* 0x000ee40000300800 */
[----:B------:R-:W-:Y:S01]  /*390e0*/  STL.64 [R1+0x2c98], R14 ;  /* 0x002c980e01007387 */ /* 0x000fe20000100a00 */
[----:B--2---:R0:W-:Y:S04]  /*390f0*/  STL.64 [R1+0x2c90], R12 ;  /* 0x002c900c01007387 */ /* 0x0041e80000100a00 */
[----:B0-----:R-:W2:Y:S01]  /*39100*/  LDL.LU R12, [R1+0x170] ;  /* 0x00017000010c7983 */ /* 0x001ea20000300800 */
[----:B------:R-:W2:Y:S02]  /*39110*/  LDL.LU R13, [R1+0x174] ;  /* 0x00017400010d7983 */ /* 0x000ea40000300800 */
[----:B------:R-:W2:Y:S02]  /*39120*/  LDL.LU R14, [R1+0x178] ;  /* 0x00017800010e7983 */ /* 0x000ea40000300800 */
[----:B------:R-:W2:Y:S01]  /*39130*/  LDL.LU R15, [R1+0x17c] ;  /* 0x00017c00010f7983 */ /* 0x000ea20000300800 */
[----:B------:R-:W3:Y:S01]  /*39140*/  LDL.LU R16, [R1+0x1d0] ;  /* 0x0001d00001107983 */ /* 0x000ee20000300800 */
[----:B------:R-:W3:Y:S02]  /*39150*/  LDL.LU R17, [R1+0x1d4] ;  /* 0x0001d40001117983 */ /* 0x000ee40000300800 */
[----:B------:R-:W3:Y:S02]  /*39160*/  LDL.LU R18, [R1+0x1d8] ;  /* 0x0001d80001127983 */ /* 0x000ee40000300800 */
[----:B------:R-:W-:Y:S01]  /*39170*/  IMAD.MOV.U32 R26, RZ, RZ, R4 ;  /* 0x000000ffff1a7224 */ /* 0x000fe200078e0004 */
[----:B------:R-:W3:Y:S01]  /*39180*/  LDL.LU R19, [R1+0x1dc] ;  /* 0x0001dc0001137983 */ /* 0x000ee20000300800 */
[----:B------:R-:W3:Y:S02]  /*39190*/  LDL.LU R4, [R1+0x350] ;  /* 0x0003500001047983 */ /* 0x000ee40000300800 */
[----:B------:R-:W3:Y:S02]  /*391a0*/  LDL.LU R5, [R1+0x354] ;  /* 0x0003540001057983 */ /* 0x000ee40000300800 */
[----:B------:R-:W3:Y:S01]  /*391b0*/  LDL.LU R6, [R1+0x358] ;  /* 0x0003580001067983 */ /* 0x000ee20000300800 */
[----:B------:R-:W3:Y:S04]  /*391c0*/  LDL.LU R7, [R1+0x35c] ;  /* 0x00035c0001077983 */ /* 0x000ee80000300800 */
[----:B--2---:R-:W-:Y:S01]  /*391d0*/  STL.64 [R1+0x2cb0], R14 ;  /* 0x002cb00e01007387 */ /* 0x004fe20000100a00 */
[----:B------:R0:W-:Y:S03]  /*391e0*/  STL.64 [R1+0x2ca8], R12 ;  /* 0x002ca80c01007387 */ /* 0x0001e60000100a00 */
[----:B0-----:R-:W2:Y:S01]  /*391f0*/  LDL.LU R12, [R1+0x180] ;  /* 0x00018000010c7983 */ /* 0x001ea20000300800 */
[----:B----4-:R-:W-:-:S02]  /*39200*/  IMAD.MOV.U32 R14, RZ, RZ, R2 ;  /* 0x000000ffff0e7224 */ /* 0x010fc400078e0002 */
[----:B---3--:R-:W-:Y:S02]  /*39210*/  IMAD.MOV.U32 R15, RZ, RZ, R0 ;  /* 0x000000ffff0f7224 */ /* 0x008fe400078e0000 */
        /* <DEDUP_REMOVED lines=9> */
[----:B------:R-:W2:Y:S02]  /*392b0*/  LDL.LU R15, [R1+0x19c] ;  /* 0x00019c00010f7983 */ /* 0x000ea40000300800 */
        /* <DEDUP_REMOVED lines=10> */
[----:B------:R-:W-:Y:S01]  /*39360*/  HMMA.16816.F32 R4, R20, R10, R4 ;  /* 0x0000000a1404723c */ /* 0x000fe20000001804 */
[----:B--2---:R0:W-:Y:S04]  /*39370*/  STL.64 [R1+0x2cf0], R12 ;  /* 0x002cf00c01007387 */ /* 0x0041e80000100a00 */
[----:B0-----:R-:W2:Y:S01]  /*39380*/  LDL.LU R12, [R1+0x1b0] ;  /* 0x0001b000010c7983 */ /* 0x001ea20000300800 */
[----:B------:R-:W2:Y:S02]  /*39390*/  LDL.LU R13, [R1+0x1b4] ;  /* 0x0001b400010d7983 */ /* 0x000ea40000300800 */
[----:B------:R-:W2:Y:S02]  /*393a0*/  LDL.LU R14, [R1+0x1b8] ;  /* 0x0001b800010e7983 */ /* 0x000ea40000300800 */
[----:B------:R-:W2:Y:S02]  /*393b0*/  LDL.LU R15, [R1+0x1bc] ;  /* 0x0001bc00010f7983 */ /* 0x000ea40000300800 */
[----:B--2---:R-:W-:Y:S01]  /*393c0*/  STL.64 [R1+0x2d10], R14 ;  /* 0x002d100e01007387 */ /* 0x004fe20000100a00 */
[----:B------:R0:W-:Y:S03]  /*393d0*/  STL.64 [R1+0x2d08], R12 ;  /* 0x002d080c01007387 */ /* 0x0001e60000100a00 */
[----:B0-----:R-:W2:Y:S07]  /*393e0*/  LDL.LU R12, [R1+0x1c0] ;  /* 0x0001c000010c7983 */ /* 0x001eae0000300800 */
[----:B------:R-:W-:Y:S02]  /*393f0*/  STL.64 [R1+0xb30], R4 ;  /* 0x000b300401007387 */ /* 0x000fe40000100a00 */
[----:B------:R0:W-:Y:S02]  /*39400*/  STL.64 [R1+0xb38], R6 ;  /* 0x000b380601007387 */ /* 0x0001e40000100a00 */
[----:B0-----:R-:W2:Y:S01]  /*39410*/  LDL.LU.64 R6, [R1+0x2d30] ;  /* 0x002d300001067983 */ /* 0x001ea20000300a00 */
[----:B------:R-:W2:Y:S02]  /*39420*/  LDL.LU.64 R4, [R1+0x2d28] ;  /* 0x002d280001047983 */ /* 0x000ea40000300a00 */
[----:B------:R-:W-:-:S02]  /*39430*/  IMAD.MOV.U32 R27, RZ, RZ, R3 ;  /* 0x000000ffff1b7224 */ /* 0x000fc400078e0003 */
[----:B---3--:R-:W-:Y:S02]  /*39440*/  IMAD.MOV.U32 R13, RZ, RZ, R28 ;  /* 0x000000ffff0d7224 */ /* 0x008fe400078e001c */
[----:B----4-:R-:W-:Y:S02]  /*39450*/  IMAD.MOV.U32 R14, RZ, RZ, R2 ;  /* 0x000000ffff0e7224 */ /* 0x010fe400078e0002 */
[----:B------:R-:W-:Y:S01]  /*39460*/  IMAD.MOV.U32 R15, RZ, RZ, R0 ;  /* 0x000000ffff0f7224 */ /* 0x000fe200078e0000 */
[----:B--2---:R-:W-:Y:S01]  /*39470*/  HMMA.16816.F32 R20, R20, R6, R16 ;  /* 0x000000061414723c */ /* 0x004fe20000001810 */
[----:B------:R-:W2:Y:S01]  /*39480*/  LDL.LU.64 R18, [R1+0x2d20] ;  /* 0x002d200001127983 */ /* 0x000ea20000300a00 */
[----:B------:R-:W2:Y:S11]  /*39490*/  LDL.LU.64 R16, [R1+0x2d18] ;  /* 0x002d180001107983 */ /* 0x000eb60000300a00 */
[----:B------:R-:W-:Y:S10]  /*394a0*/  @!UPT UIADD3 URZ, URZ, URZ, URZ ;  /* 0x0000003f3f3ff290 */ /* 0x000ff4000fffe03f */
[----:B------:R-:W-:Y:S01]  /*394b0*/  STL.64 [R1+0xaf0], R20 ;  /* 0x000af01401007387 */ /* 0x000fe20000100a00 */
[----:B------:R0:W-:Y:S03]  /*394c0*/  STL.64 [R1+0xaf8], R22 ;  /* 0x000af81601007387 */ /* 0x0001e60000100a00 */
[----:B0-----:R-:W3:Y:S01]  /*394d0*/  LDL R23, [R1+0xd50] ;  /* 0x000d500001177983 */ /* 0x001ee20000100800 */
[C---:B--2---:R-:W-:Y:S03]  /*394e0*/  HMMA.16816.F32 R24, R16.reuse, R26, R12 ;  /* 0x0000001a1018723c */ /* 0x044fe6000000180c */
[----:B------:R-:W2:Y:S01]  /*394f0*/  LDL.LU.64 R14, [R1+0x2d10] ;  /* 0x002d1000010e7983 */ /* 0x000ea20000300a00 */
[----:B------:R-:W2:Y:S11]  /*39500*/  LDL.LU.64 R12, [R1+0x2d08] ;  /* 0x002d0800010c7983 */ /* 0x000eb60000300a00 */
[----:B------:R-:W-:Y:S08]  /*39510*/  @!UPT UIADD3 URZ, URZ, URZ, URZ ;  /* 0x0000003f3f3ff290 */ /* 0x000ff0000fffe03f */
        /* <DEDUP_REMOVED lines=82> */
[----:B------:R-:W4:Y:S11]  /*39a40*/  LDL.LU.64 R12, [R1+0x2be8] ;  /* 0x002be800010c7983 */ /* 0x000f360000300a00 */
[----:B------:R-:W-:Y:S09]  /*39a50*/  @!UPT UIADD3 URZ, URZ, URZ, URZ ;  /* 0x0000003f3f3ff290 */ /* 0x000ff2000fffe03f */
[----:B------:R-:W-:Y:S01]  /*39a60*/  STL.64 [R1+0x8d0], R24 ;  /* 0x0008d01801007387 */ /* 0x000fe20000100a00 */
[----:B------:R0:W-:Y:S03]  /*39a70*/  STL.64 [R1+0x8d8], R26 ;  /* 0x0008d81a01007387 */ /* 0x0001e60000100a00 */
[----:B0-----:R-:W2:Y:S01]  /*39a80*/  LDL.LU.64 R26, [R1+0x2be0] ;  /* 0x002be000011a7983 */ /* 0x001ea20000300a00 */
[----:B------:R-:W2:Y:S02]  /*39a90*/  LDL.LU.64 R24, [R1+0x2bd8] ;  /* 0x002bd80001187983 */ /* 0x000ea40000300a00 */
[C---:B--2---:R-:W-:Y:S07]  /*39aa0*/  HMMA.16816.F32 R24, R16.reuse, R14, R24 ;  /* 0x0000000e1018723c */ /* 0x044fee0000001818 */
[----:B------:R-:W-:Y:S11]  /*39ab0*/  IMAD.MOV.U32 R14, RZ, RZ, R29 ;  /* 0x000000ffff0e7224 */ /* 0x000ff600078e001d */
[----:B------:R-:W-:Y:S05]  /*39ac0*/  @!UPT UIADD3 URZ, URZ, URZ, URZ ;  /* 0x0000003f3f3ff290 */ /* 0x000fea000fffe03f */
[----:B------:R0:W-:Y:S01]  /*39ad0*/  STL [R1+0x1c0], R24 ;  /* 0x0001c01801007387 */ /* 0x0001e20000100800 */
[----:B------:R-:W-:Y:S02]  /*39ae0*/  IMAD.MOV.U32 R2, RZ, RZ, R26 ;  /* 0x000000ffff027224 */ /* 0x000fe400078e001a */
[----:B------:R-:W-:Y:S02]  /*39af0*/  IMAD.MOV.U32 R0, RZ, RZ, R27 ;  /* 0x000000ffff007224 */ /* 0x000fe400078e001b */
[----:B------:R-:W-:Y:S01]  /*39b00*/  IMAD.MOV.U32 R28, RZ, RZ, R25 ;  /* 0x000000ffff1c7224 */ /* 0x000fe200078e0019 */
[----:B------:R-:W2:Y:S04]  /*39b10*/  LDL.LU.64 R26, [R1+0x2bd0] ;  /* 0x002bd000011a7983 */ /* 0x000ea80000300a00 */
[----:B0-----:R-:W2:Y:S01]  /*39b20*/  LDL.LU.64 R24, [R1+0x2bc8] ;  /* 0x002bc80001187983 */ /* 0x001ea20000300a00 */
[----:B------:R-:W2:Y:S02]  /*39b30*/  LDL.LU R29, [R1+0x2bc0] ;  /* 0x002bc000011d7983 */ /* 0x000ea40000300800 */
[----:B------:R-:W4:Y:S02]  /*39b40*/  LDL.LU R15, [R1+0xec] ;  /* 0x0000ec00010f7983 */ /* 0x000f240000300800 */
[----:B------:R-:W-:Y:S01]  /*39b50*/  STL [R1+0x23c8], R0 ;  /* 0x0023c80001007387 */ /* 0x000fe20000100800 */
[----:B------:R-:W-:Y:S01]  /*39b60*/  STL [R1+0x23c4], R2 ;  /* 0x0023c40201007387 */ /* 0x000fe20000100800 */
[----:B------:R-:W-:Y:S01]  /*39b70*/  STL [R1+0x23c0], R28 ;  /* 0x0023c01c01007387 */ /* 0x000fe20000100800 */
[C---:B----4-:R-:W-:Y:S08]  /*39b80*/  HMMA.16816.F32 R12, R16.reuse, R10, R12 ;  /* 0x0000000a100c723c */ /* 0x050ff0000000180c */
[----:B--2---:R-:W-:Y:S01]  /*39b90*/  HMMA.16816.F32 R24, R16, R6, R24 ;  /* 0x000000061018723c */ /* 0x004fe20000001818 */
[----:B---3--:R-:W-:Y:S02]  /*39ba0*/  LDSM.16.MT88.4 R16, [R23+0x12000] ;  /* 0x012000001710783b */ /* 0x008fe40000004200 */
[----:B------:R-:W-:Y:S11]  /*39bb0*/  LDSM.16.MT88.4 R20, [R23+0x12080] ;  /* 0x012080001714783b */ /* 0x000ff60000004200 */
[----:B------:R-:W-:Y:S01]  /*39bc0*/  @!UPT UIADD3 URZ, URZ, URZ, URZ ;  /* 0x0000003f3f3ff290 */ /* 0x000fe2000fffe03f */
[----:B------:R-:W-:Y:S01]  /*39bd0*/  STL.64 [R1+0x590], R12 ;  /* 0x0005900c01007387 */ /* 0x000fe20000100a00 */
[----:B------:R-:W-:Y:S02]  /*39be0*/  STL.64 [R1+0x598], R14 ;  /* 0x0005980e01007387 */ /* 0x000fe40000100a00 */
[----:B------:R-:W0:Y:S05]  /*39bf0*/  LDSM.16.M88.4 R12, [R29] ;  /* 0x000000001d0c783b */ /* 0x000e2a0000000200 */
[----:B------:R-:W-:Y:S01]  /*39c00*/  STL.64 [R1+0x1b0], R24 ;  /* 0x0001b01801007387 */ /* 0x000fe20000100a00 */
[----:B------:R-:W-:Y:S02]  /*39c10*/  STL.64 [R1+0x1b8], R26 ;  /* 0x0001b81a01007387 */ /* 0x000fe40000100a00 */
[----:B------:R-:W1:Y:S02]  /*39c20*/  LDSM.16.M88.4 R24, [R29+0x1000] ;  /* 0x001000001d18783b */ /* 0x000e640000000200 */
[----:B0-----:R-:W-:Y:S02]  /*39c30*/  STL.64 [R1+0xc0], R12 ;  /* 0x0000c00c01007387 */ /* 0x001fe40000100a00 */
[----:B------:R-:W-:-:S02]  /*39c40*/  IMAD.MOV.U32 R7, RZ, RZ, R12 ;  /* 0x000000ffff077224 */ /* 0x000fc400078e000c */
[----:B------:R-:W-:Y:S02]  /*39c50*/  STL.64 [R1+0xc8], R14 ;  /* 0x0000c80e01007387 */ /* 0x000fe40000100a00 */
[----:B------:R-:W-:Y:S02]  /*39c60*/  IMAD.MOV.U32 R6, RZ, RZ, R13 ;  /* 0x000000ffff067224 */ /* 0x000fe400078e000d */
[----:B------:R-:W0:Y:S04]  /*39c70*/  LDSM.16.M88.4 R12, [R29+0x2000] ;  /* 0x002000001d0c783b */ /* 0x000e280000000200 */
[----:B-1----:R-:W-:Y:S01]  /*39c80*/  STL.64 [R1+0xb0], R24 ;  /* 0x0000b01801007387 */ /* 0x002fe20000100a00 */
[----:B------:R-:W-:Y:S02]  /*39c90*/  STL.64 [R1+0xb8], R26 ;  /* 0x0000b81a01007387 */ /* 0x000fe40000100a00 */
[----:B------:R-:W1:Y:S01]  /*39ca0*/  LDSM.16.M88.4 R24, [R29+0x3000] ;  /* 0x003000001d18783b */ /* 0x000e620000000200 */
[----:B0-----:R-:W-:Y:S03]  /*39cb0*/  STL.64 [R1+0xa0], R12 ;  /* 0x0000a00c01007387 */ /* 0x001fe60000100a00 */
[----:B------:R-:W-:Y:S02]  /*39cc0*/  STL.64 [R1+0xa8], R14 ;  /* 0x0000a80e01007387 */ /* 0x000fe40000100a00 */
[----:B------:R-:W0:Y:S04]  /*39cd0*/  LDSM.16.M88.4 R12, [R29+0x4000] ;  /* 0x004000001d0c783b */ /* 0x000e280000000200 */
[----:B-1----:R-:W-:Y:S01]  /*39ce0*/  STL.64 [R1+0x90], R24 ;  /* 0x0000901801007387 */ /* 0x002fe20000100a00 */
[----:B------:R-:W-:Y:S02]  /*39cf0*/  STL.64 [R1+0x98], R26 ;  /* 0x0000981a01007387 */ /* 0x000fe40000100a00 */
[----:B------:R-:W-:Y:S02]  /*39d00*/  LDSM.16.M88.4 R24, [R29+0x5000] ;  /* 0x005000001d18783b */ /* 0x000fe40000000200 */
[----:B0-----:R-:W-:Y:S02]  /*39d10*/  STL.64 [R1+0x80], R12 ;  /* 0x0000800c01007387 */ /* 0x001fe40000100a00 */
[----:B------:R-:W-:Y:S02]  /*39d20*/  STL.64 [R1+0x88], R14 ;  /* 0x0000880e01007387 */ /* 0x000fe40000100a00 */
[----:B------:R-:W0:Y:S02]  /*39d30*/  LDSM.16.M88.4 R12, [R29+0x6000] ;  /* 0x006000001d0c783b */ /* 0x000e240000000200 */
[----:B0-----:R-:W-:Y:S02]  /*39d40*/  STL.64 [R1+0x60], R12 ;  /* 0x0000600c01007387 */ /* 0x001fe40000100a00 */
[----:B------:R-:W-:Y:S02]  /*39d50*/  STL.64 [R1+0x68], R14 ;  /* 0x0000680e01007387 */ /* 0x000fe40000100a00 */
[----:B------:R-:W0:Y:S02]  /*39d60*/  LDSM.16.M88.4 R12, [R29+0x7000] ;  /* 0x007000001d0c783b */ /* 0x000e240000000200 */
[----:B0-----:R-:W-:Y:S02]  /*39d70*/  STL.64 [R1+0x50], R12 ;  /* 0x0000500c01007387 */ /* 0x001fe40000100a00 */
[----:B------:R-:W-:Y:S02]  /*39d80*/  STL.64 [R1+0x58], R14 ;  /* 0x0000580e01007387 */ /* 0x000fe40000100a00 */
[----:B------:R-:W0:Y:S04]  /*39d90*/  LDSM.16.M88.4 R12, [R29+0x8000] ;  /* 0x008000001d0c783b */ /* 0x000e280000000200 */
[----:B------:R-:W-:Y:S01]  /*39da0*/  STL.64 [R1+0x70], R24 ;  /* 0x0000701801007387 */ /* 0x000fe20000100a00 */
[----:B------:R-:W-:Y:S04]  /*39db0*/  STL.64 [R1+0x78], R26 ;  /* 0x0000781a01007387 */ /* 0x000fe80000100a00 */
[----:B0-----:R-:W-:Y:S01]  /*39dc0*/  STL.64 [R1+0x40], R12 ;  /* 0x0000400c01007387 */ /* 0x001fe20000100a00 */
[----:B------:R-:W-:Y:S02]  /*39dd0*/  STL.64 [R1+0x48], R14 ;  /* 0x0000480e01007387 */ /* 0x000fe40000100a00 */
[----:B------:R-:W0:Y:S02]  /*39de0*/  LDSM.16.M88.4 R12, [R29+0x9000] ;  /* 0x009000001d0c783b */ /* 0x000e240000000200 */
[----:B0-----:R-:W-:Y:S02]  /*39df0*/  STL.64 [R1+0x30], R12 ;  /* 0x0000300c01007387 */ /* 0x001fe40000100a00 */
[----:B------:R-:W-:-:S02]  /*39e00*/  IMAD.MOV.U32 R2, RZ, RZ, R12 ;  /* 0x000000ffff027224 */ /* 0x000fc400078e000c */
[----:B------:R-:W-:Y:S02]  /*39e10*/  STL.64 [R1+0x38], R14 ;  /* 0x0000380e01007387 */ /* 0x000fe40000100a00 */
[----:B------:R-:W-:Y:S02]  /*39e20*/  IMAD.MOV.U32 R0, RZ, RZ, R13 ;  /* 0x000000ffff007224 */ /* 0x000fe400078e000d */
[----:B------:R-:W0:Y:S04]  /*39e30*/  LDSM.16.M88.4 R12, [R29+0xa000] ;  /* 0x00a000001d0c783b */ /* 0x000e280000000200 */
[----:B0-----:R-:W-:Y:S01]  /*39e40*/  STL.64 [R1+0x20], R12 ;  /* 0x0000200c01007387 */ /* 0x001fe20000100a00 */
[----:B------:R-:W-:Y:S02]  /*39e50*/  STL.64 [R1+0x28], R14 ;  /* 0x0000280e01007387 */ /* 0x000fe40000100a00 */
[----:B------:R-:W0:Y:S02]  /*39e60*/  LDSM.16.M88.4 R12, [R29+0xb000] ;  /* 0x00b000001d0c783b */ /* 0x000e240000000200 */
[----:B0-----:R-:W-:Y:S02]  /*39e70*/  STL.64 [R1+0x10], R12 ;  /* 0x0000100c01007387 */ /* 0x001fe40000100a00 */
[----:B------:R-:W-:Y:S02]  /*39e80*/  STL.64 [R1+0x18], R14 ;  /* 0x0000180e01007387 */ /* 0x000fe40000100a00 */
[----:B------:R-:W0:Y:S04]  /*39e90*/  LDSM.16.M88.4 R12, [R29+0xc000] ;  /* 0x00c000001d0c783b */ /* 0x000e280000000200 */
[----:B0-----:R-:W-:Y:S01]  /*39ea0*/  IMAD.MOV.U32 R26, RZ, RZ, R13 ;  /* 0x000000ffff1a7224 */ /* 0x001fe200078e000d */
[----:B------:R-:W-:Y:S01]  /*39eb0*/  STL.64 [R1], R12 ;  /* 0x0000000c01007387 */ /* 0x000fe20000100a00 */
[----:B------:R-:W-:Y:S03]  /*39ec0*/  STL.64 [R1+0x8], R14 ;  /* 0x0000080e01007387 */ /* 0x000fe60000100a00 */
[----:B------:R-:W-:Y:S01]  /*39ed0*/  STL [R1+0x2b68], R26 ;  /* 0x002b681a01007387 */ /* 0x000fe20000100800 */
[----:B------:R0:W-:Y:S03]  /*39ee0*/  STL.64 [R1+0x2b60], R24 ;  /* 0x002b601801007387 */ /* 0x0001e60000100a00 */
[----:B0-----:R-:W2:Y:S01]  /*39ef0*/  LDL.64 R24, [R1+0xa0] ;  /* 0x0000a00001187983 */ /* 0x001ea20000100a00 */
[----:B------:R-:W-:-:S02]  /*39f00*/  IMAD.MOV.U32 R3, RZ, RZ, R12 ;  /* 0x000000ffff037224 */ /* 0x000fc400078e000c */
[----:B------:R-:W0:Y:S01]  /*39f10*/  LDSM.16.M88.4 R12, [R29+0xd000] ;  /* 0x00d000001d0c783b */ /* 0x000e220000000200 */
[----:B--2---:R1:W-:Y:S04]  /*39f20*/  STL.64 [R1+0x2b80], R24 ;  /* 0x002b801801007387 */ /* 0x0043e80000100a00 */
[----:B-1----:R-:W2:Y:S04]  /*39f30*/  LDL.64 R24, [R1+0xb0] ;  /* 0x0000b00001187983 */ /* 0x002ea80000100a00 */
[----:B--2---:R-:W-:Y:S01]  /*39f40*/  STL.64 [R1+0x2b98], R24 ;  /* 0x002b981801007387 */ /* 0x004fe20000100a00 */
[----:B0-----:R-:W-:Y:S02]  /*39f50*/  STL [R1+0x2654], R14 ;  /* 0x0026540e01007387 */ /* 0x001fe40000100800 */
[----:B------:R-:W-:Y:S02]  /*39f60*/  STL [R1+0x2650], R15 ;  /* 0x0026500f01007387 */ /* 0x000fe40000100800 */
[----:B------:R0:W-:Y:S02]  /*39f70*/  STL.64 [R1+0x2af0], R12 ;  /* 0x002af00c01007387 */ /* 0x0001e40000100a00 */
[----:B0-----:R-:W2:Y:S01]  /*39f80*/  LDL.LU R12, [R1+0xd10] ;  /* 0x000d1000010c7983 */ /* 0x001ea20000300800 */
[----:B------:R-:W2:Y:S02]  /*39f90*/  LDL.LU R13, [R1+0xd14] ;  /* 0x000d1400010d7983 */ /* 0x000ea40000300800 */
[----:B------:R-:W3:Y:S02]  /*39fa0*/  LDL.LU R14, [R1+0xd18] ;  /* 0x000d1800010e7983 */ /* 0x000ee40000300800 */
[----:B------:R-:W3:Y:S02]  /*39fb0*/  LDL.LU R15, [R1+0xd1c] ;  /* 0x000d1c00010f7983 */ /* 0x000ee40000300800 */
[----:B---3--:R0:W-:Y:S01]  /*39fc0*/  STL.64 [R1+0x2b78], R14 ;  /* 0x002b780e01007387 */ /* 0x0081e20000100a00 */
[----:B--2---:R1:W-:Y:S02]  /*39fd0*/  STL.64 [R1+0x2b70], R12 ;  /* 0x002b700c01007387 */ /* 0x0043e40000100a00 */
[----:B0-----:R-:W-:-:S02]  /*39fe0*/  IMAD.MOV.U32 R14, RZ, RZ, R8 ;  /* 0x000000ffff0e7224 */ /* 0x001fc400078e0008 */
[----:B-1----:R-:W-:Y:S02]  /*39ff0*/  IMAD.MOV.U32 R12, RZ, RZ, R4 ;  /* 0x000000ffff0c7224 */ /* 0x002fe400078e0004 */
[----:B------:R-:W-:Y:S01]  /*3a000*/  IMAD.MOV.U32 R15, RZ, RZ, R9 ;  /* 0x000000ffff0f7224 */ /* 0x000fe200078e0009 */
[----:B------:R-:W2:Y:S01]  /*3a010*/  LDL.LU R4, [R1+0x2bbc] ;  /* 0x002bbc0001047983 */ /* 0x000ea20000300800 */
[----:B------:R-:W-:Y:S02]  /*3a020*/  IMAD.MOV.U32 R13, RZ, RZ, R5 ;  /* 0x000000ffff0d7224 */ /* 0x000fe400078e0005 */
[----:B------:R-:W3:Y:S02]  /*3a030*/  LDL.LU R5, [R1+0x2bb8] ;  /* 0x002bb80001057983 */ /* 0x000ee40000300800 */
[----:B------:R-:W4:Y:S01]  /*3a040*/  LDL.LU R8, [R1+0x2bb4] ;  /* 0x002bb40001087983 */ /* 0x000f220000300800 */
[----:B------:R-:W2:Y:S01]  /*3a050*/  LDL.LU R9, [R1+0x2bb0] ;  /* 0x002bb00001097983 */ /* 0x000ea20000300800 */
[----:B------:R-:W-:Y:S02]  /*3a060*/  STL.64 [R1+0x2b90], R14 ;  /* 0x002b900e01007387 */ /* 0x000fe40000100a00 */
[----:B------:R0:W-:Y:S02]  /*3a070*/  STL.64 [R1+0x2b88], R12 ;  /* 0x002b880c01007387 */ /* 0x0001e40000100a00 */
[----:B0-----:R-:W2:Y:S01]  /*3a080*/  LDL.LU R12, [R1+0xd30] ;  /* 0x000d3000010c7983 */ /* 0x001ea20000300800 */
[----:B------:R-:W2:Y:S02]  /*3a090*/  LDL.LU R13, [R1+0xd34] ;  /* 0x000d3400010d7983 */ /* 0x000ea40000300800 */
[----:B------:R-:W2:Y:S02]  /*3a0a0*/  LDL.LU R14, [R1+0xd38] ;  /* 0x000d3800010e7983 */ /* 0x000ea40000300800 */
[----:B------:R-:W2:Y:S02]  /*3a0b0*/  LDL.LU R15, [R1+0xd3c] ;  /* 0x000d3c00010f7983 */ /* 0x000ea40000300800 */
[----:B------:R-:W-:-:S02]  /*3a0c0*/  IMAD.MOV.U32 R24, RZ, RZ, R7 ;  /* 0x000000ffff187224 */ /* 0x000fc400078e0007 */
[----:B------:R-:W-:Y:S01]  /*3a0d0*/  IMAD.MOV.U32 R25, RZ, RZ, R6 ;  /* 0x000000ffff197224 */ /* 0x000fe200078e0006 */
[----:B--2---:R-:W-:Y:S01]  /*3a0e0*/  STL.64 [R1+0x2ba8], R14 ;  /* 0x002ba80e01007387 */ /* 0x004fe20000100a00 */
[----:B------:R0:W-:Y:S02]  /*3a0f0*/  STL.64 [R1+0x2ba0], R12 ;  /* 0x002ba00c01007387 */ /* 0x0001e40000100a00 */
[----:B0-----:R-:W-:Y:S02]  /*3a100*/  IMAD.MOV.U32 R12, RZ, RZ, R9 ;  /* 0x000000ffff0c7224 */ /* 0x001fe400078e0009 */
[----:B----4-:R-:W-:Y:S02]  /*3a110*/  IMAD.MOV.U32 R13, RZ, RZ, R8 ;  /* 0x000000ffff0d7224 */ /* 0x010fe400078e0008 */
[----:B---3--:R-:W-:Y:S01]  /*3a120*/  IMAD.MOV.U32 R14, RZ, RZ, R5 ;  /* 0x000000ffff0e7224 */ /* 0x008fe200078e0005 */
[----:B------:R-:W0:Y:S01]  /*3a130*/  LDSM.16.M88.4 R8, [R29+0xe000] ;  /* 0x00e000001d08783b */ /* 0x000e220000000200 */
[----:B------:R-:W-:-:S02]  /*3a140*/  IMAD.MOV.U32 R15, RZ, RZ, R4 ;  /* 0x000000ffff0f7224 */ /* 0x000fc400078e0004 */
[----:B------:R-:W1:Y:S05]  /*3a150*/  LDSM.16.M88.4 R4, [R29+0xf000] ;  /* 0x00f000001d04783b */ /* 0x000e6a0000000200 */
[C---:B------:R-:W-:Y:S01]  /*3a160*/  HMMA.16816.F32 R24, R16.reuse, R24, R12 ;  /* 0x000000181018723c */ /* 0x040fe2000000180c */
[----:B0-----:R-:W-:Y:S01]  /*3a170*/  STL [R1+0x2154], R10 ;  /* 0x0021540a01007387 */ /* 0x001fe20000100800 */
[----:B------:R-:W-:Y:S02]  /*3a180*/  STL [R1+0x2150], R11 ;  /* 0x0021500b01007387 */ /* 0x000fe40000100800 */
[----:B-1----:R-:W-:Y:S02]  /*3a190*/  STL [R1+0x227c], R6 ;  /* 0x00227c0601007387 */ /* 0x002fe40000100800 */
[----:B------:R-:W-:Y:S01]  /*3a1a0*/  STL [R1+0x2278], R7 ;  /* 0x0022780701007387 */ /* 0x000fe20000100800 */
[----:B------:R-:W-:Y:S01]  /*3a1b0*/  STL [R1+0x17b8], R29 ;  /* 0x0017b81d01007387 */ /* 0x000fe20000100800 */
[----:B------:R-:W-:Y:S02]  /*3a1c0*/  STL.64 [R1+0x2a60], R22 ;  /* 0x002a601601007387 */ /* 0x000fe40000100a00 */
[----:B------:R0:W-:Y:S02]  /*3a1d0*/  STL.64 [R1+0x2a58], R20 ;  /* 0x002a581401007387 */ /* 0x0001e40000100a00 */
[----:B0-----:R-:W2:Y:S01]  /*3a1e0*/  LDL.64 R20, [R1+0x90] ;  /* 0x0000900001147983 */ /* 0x001ea20000100a00 */
[----:B------:R-:W3:Y:S02]  /*3a1f0*/  LDL.LU.64 R14, [R1+0x2ba8] ;  /* 0x002ba800010e7983 */ /* 0x000ee40000300a00 */
[----:B------:R-:W3:Y:S08]  /*3a200*/  LDL.LU.64 R12, [R1+0x2ba0] ;  /* 0x002ba000010c7983 */ /* 0x000ef00000300a00 */
[----:B------:R0:W-:Y:S01]  /*3a210*/  STL.64 [R1+0x580], R24 ;  /* 0x0005801801007387 */ /* 0x0001e20000100a00 */
[----:B------:R-:W-:Y:S04]  /*3a220*/  STL.64 [R1+0x588], R26 ;  /* 0x0005881a01007387 */ /* 0x000fe80000100a00 */
[----:B0-----:R-:W3:Y:S02]  /*3a230*/  LDL.LU.64 R24, [R1+0x2b98] ;  /* 0x002b980001187983 */ /* 0x001ee40000300a00 */
        /* <DEDUP_REMOVED lines=9> */
[----:B------:R-:W-:Y:S01]  /*3a2d0*/  STL [R1+0x2a4c], R11 ;  /* 0x002a4c0b01007387 */ /* 0x000fe20000100800 */
[----:B------:R-:W-:Y:S01]  /*3a2e0*/  STL [R1+0x2a48], R10 ;  /* 0x002a480a01007387 */ /* 0x000fe20000100800 */
[----:B---3--:R-:W-:Y:S11]  /*3a2f0*/  HMMA.16816.F32 R12, R16, R24, R12 ;  /* 0x00000018100c723c */ /* 0x008ff6000000180c */
[----:B------:R-:W-:Y:S11]  /*3a300*/  @!UPT UIADD3 URZ, URZ, URZ, URZ ;  /* 0x0000003f3f3ff290 */ /* 0x000ff6000fffe03f */
[----:B------:R-:W-:Y:S01]  /*3a310*/  @!UPT UIADD3 URZ, URZ, URZ, URZ ;  /* 0x0000003f3f3ff290 */ /* 0x000fe2000fffe03f */
[----:B------:R-:W-:Y:S01]  /*3a320*/  STL.64 [R1+0x560], R12 ;  /* 0x0005600c01007387 */ /* 0x000fe20000100a00 */
[----:B------:R0:W-:Y:S03]  /*3a330*/  STL.64 [R1+0x568], R14 ;  /* 0x0005680e01007387 */ /* 0x0001e60000100a00 */
[----:B0-----:R-:W3:Y:S01]  /*3a340*/  LDL.LU.64 R14, [R1+0x2b78] ;  /* 0x002b7800010e7983 */ /* 0x001ee20000300a00 */
[----:B------:R-:W3:Y:S02]  /*3a350*/  LDL.LU.64 R12, [R1+0x2b70] ;  /* 0x002b7000010c7983 */ /* 0x000ee40000300a00 */
[----:B------:R-:W-:Y:S02]  /*3a360*/  IMAD.MOV.U32 R28, RZ, RZ, R24 ;  /* 0x000000ffff1c7224 */ /* 0x000fe400078e0018 */
[----:B------:R-:W-:Y:S01]  /*3a370*/  IMAD.MOV.U32 R27, RZ, RZ, R25 ;  /* 0x000000ffff1b7224 */ /* 0x000fe200078e0019 */
[----:B------:R-:W4:Y:S01]  /*3a380*/  LDL.LU R26, [R1+0x2b68] ;  /* 0x002b6800011a7983 */ /* 0x000f220000300800 */
[----:B------:R-:W4:Y:S02]  /*3a390*/  LDL.LU.64 R24, [R1+0x2b60] ;  /* 0x002b600001187983 */ /* 0x000f240000300a00 */
[----:B--2---:R-:W-:-:S02]  /*3a3a0*/  IMAD.MOV.U32 R11, RZ, RZ, R20 ;  /* 0x000000ffff0b7224 */ /* 0x004fc400078e0014 */
[----:B------:R-:W-:Y:S01]  /*3a3b0*/  IMAD.MOV.U32 R10, RZ, RZ, R21 ;  /* 0x000000ffff0a7224 */ /* 0x000fe200078e0015 */
[----:B------:R-:W-:Y:S01]  /*3a3c0*/  STL [R1+0x2a54], R27 ;  /* 0x002a541b01007387 */ /* 0x000fe20000100800 */
[----:B---3--:R-:W-:Y:S03]  /*3a3d0*/  HMMA.16816.F32 R12, R16, R20, R12 ;  /* 0x00000014100c723c */ /* 0x008fe6000000180c */
[----:B----4-:R-:W-:Y:S01]  /*3a3e0*/  STL.64 [R1+0x2b48], R24 ;  /* 0x002b481801007387 */ /* 0x010fe20000100a00 */
[----:B------:R-:W-:Y:S11]  /*3a3f0*/  STL [R1+0x2a50], R28 ;  /* 0x002a501c01007387 */ /* 0x000ff60000100800 */
[----:B------:R-:W-:Y:S08]  /*3a400*/  @!UPT UIADD3 URZ, URZ, URZ, URZ ;  /* 0x0000003f3f3ff290 */ /* 0x000ff0000fffe03f */
[----:B------:R-:W-:Y:S01]  /*3a410*/  STL.64 [R1+0x550], R12 ;  /* 0x0005500c01007387 */ /* 0x000fe20000100a00 */
[----:B------:R-:W-:Y:S02]  /*3a420*/  STL.64 [R1+0x2a80], R10 ;  /* 0x002a800a01007387 */ /* 0x000fe40000100a00 */
[----:B------:R0:W-:Y:S02]  /*3a430*/  STL.64 [R1+0x2a78], R8 ;  /* 0x002a780801007387 */ /* 0x0001e40000100a00 */
[----:B------:R-:W2:Y:S01]  /*3a440*/  LDL.LU R20, [R1+0xb20] ;  /* 0x000b200001147983 */ /* 0x000ea20000300800 */
[----:B------:R-:W2:Y:S01]  /*3a450*/  LDL.LU R21, [R1+0xb24] ;  /* 0x000b240001157983 */ /* 0x000ea20000300800 */
[----:B------:R-:W3:Y:S02]  /*3a460*/  LDL.LU R22, [R1+0xb28] ;  /* 0x000b280001167983 */ /* 0x000ee40000300800 */
[----:B------:R-:W3:Y:S01]  /*3a470*/  LDL.LU R23, [R1+0xb2c] ;  /* 0x000b2c0001177983 */ /* 0x000ee20000300800 */
[----:B0-----:R-:W4:Y:S01]  /*3a480*/  LDL.LU R8, [R1+0x850] ;  /* 0x0008500001087983 */ /* 0x001f220000300800 */
[----:B------:R-:W4:Y:S02]  /*3a490*/  LDL.LU R9, [R1+0x854] ;  /* 0x0008540001097983 */ /* 0x000f240000300800 */
[----:B------:R-:W2:Y:S02]  /*3a4a0*/  LDL.LU R10, [R1+0x858] ;  /* 0x00085800010a7983 */ /* 0x000ea40000300800 */
[----:B------:R-:W2:Y:S02]  /*3a4b0*/  LDL.LU R11, [R1+0x85c] ;  /* 0x00085c00010b7983 */ /* 0x000ea40000300800 */
[----:B--2---:R-:W-:Y:S01]  /*3a4c0*/  STL.64 [R1+0x2a90], R10 ;  /* 0x002a900a01007387 */ /* 0x004fe20000100a00 */
[----:B----4-:R0:W-:Y:S02]  /*3a4d0*/  STL.64 [R1+0x2a88], R8 ;  /* 0x002a880801007387 */ /* 0x0101e40000100a00 */
[----:B0-----:R-:W-:-:S02]  /*3a4e0*/  IMAD.MOV.U32 R8, RZ, RZ, R3 ;  /* 0x000000ffff087224 */ /* 0x001fc400078e0003 */
[----:B------:R-:W-:Y:S01]  /*3a4f0*/  IMAD.MOV.U32 R9, RZ, RZ, R26 ;  /* 0x000000ffff097224 */ /* 0x000fe200078e001a */
[----:B------:R-:W2:Y:S04]  /*3a500*/  LDL.LU R3, [R1+0x2b58] ;  /* 0x002b580001037983 */ /* 0x000ea80000300800 */
[----:B------:R0:W-:Y:S04]  /*3a510*/  STL.64 [R1+0x2aa8], R8 ;  /* 0x002aa80801007387 */ /* 0x0001e80000100a00 */
[----:B0-----:R-:W4:Y:S04]  /*3a520*/  LDL.64 R8, [R1+0x10] ;  /* 0x0000100001087983 */ /* 0x001f280000100a00 */
[----:B----4-:R-:W-:Y:S01]  /*3a530*/  STL.64 [R1+0x2ac0], R8 ;  /* 0x002ac00801007387 */ /* 0x010fe20000100a00 */
[----:B---3--:R-:W-:Y:S02]  /*3a540*/  STL.64 [R1+0x2a70], R22 ;  /* 0x002a701601007387 */ /* 0x008fe40000100a00 */
[----:B------:R0:W-:Y:S02]  /*3a550*/  STL.64 [R1+0x2a68], R20 ;  /* 0x002a681401007387 */ /* 0x0001e40000100a00 */
[----:B0-----:R-:W3:Y:S01]  /*3a560*/  LDL.LU R20, [R1+0x840] ;  /* 0x0008400001147983 */ /* 0x001ee20000300800 */
[----:B------:R-:W3:Y:S02]  /*3a570*/  LDL.LU R21, [R1+0x844] ;  /* 0x0008440001157983 */ /* 0x000ee40000300800 */
[----:B------:R-:W4:Y:S02]  /*3a580*/  LDL.LU R22, [R1+0x848] ;  /* 0x0008480001167983 */ /* 0x000f240000300800 */
[----:B--2---:R-:W-:-:S02]  /*3a590*/  IMAD.MOV.U32 R23, RZ, RZ, R3 ;  /* 0x000000ffff177224 */ /* 0x004fc400078e0003 */
[----:B------:R-:W2:Y:S01]  /*3a5a0*/  LDL.LU R3, [R1+0x2b54] ;  /* 0x002b540001037983 */ /* 0x000ea20000300800 */
[----:B------:R-:W2:Y:S03]  /*3a5b0*/  LDL.64 R8, [R1+0x20] ;  /* 0x0000200001087983 */ /* 0x000ea60000100a00 */
[----:B--2---:R0:W-:Y:S02]  /*3a5c0*/  STL.64 [R1+0x2ad8], R8 ;  /* 0x002ad80801007387 */ /* 0x0041e40000100a00 */
[----:B0-----:R-:W-:Y:S02]  /*3a5d0*/  IMAD.MOV.U32 R8, RZ, RZ, R2 ;  /* 0x000000ffff087224 */ /* 0x001fe400078e0002 */
[----:B------:R-:W-:-:S05]  /*3a5e0*/  IMAD.MOV.U32 R9, RZ, RZ, R0 ;  /* 0x000000ffff097224 */ /* 0x000fca00078e0000 */
[----:B------:R-:W-:Y:S01]  /*3a5f0*/  STL.64 [R1+0x2af8], R8 ;  /* 0x002af80801007387 */ /* 0x000fe20000100a00 */
[----:B----4-:R-:W-:Y:S02]  /*3a600*/  STL.64 [R1+0x2aa0], R22 ;  /* 0x002aa01601007387 */ /* 0x010fe40000100a00 */
[----:B---3--:R0:W-:Y:S02]  /*3a610*/  STL.64 [R1+0x2a98], R20 ;  /* 0x002a981401007387 */ /* 0x0081e40000100a00 */
        /* <DEDUP_REMOVED lines=8> */
[----:B--2---:R-:W-:Y:S01]  /*3a6a0*/  STL.64 [R1+0x2b08], R10 ;  /* 0x002b080a01007387 */ /* 0x004fe20000100a00 */
[----:B----4-:R0:W-:Y:S03]  /*3a6b0*/  STL.64 [R1+0x2b00], R8 ;  /* 0x002b000801007387 */ /* 0x0101e60000100a00 */
[----:B0-----:R-:W2:Y:S04]  /*3a6c0*/  LDL.64 R8, [R1+0x50] ;  /* 0x0000500001087983 */ /* 0x001ea80000100a00 */
[----:B--2---:R0:W-:Y:S04]  /*3a6d0*/  STL.64 [R1+0x2b18], R8 ;  /* 0x002b180801007387 */ /* 0x0041e80000100a00 */
[----:B0-----:R-:W2:Y:S04]  /*3a6e0*/  LDL.64 R8, [R1+0x60] ;  /* 0x0000600001087983 */ /* 0x001ea80000100a00 */
[----:B--2---:R0:W-:Y:S04]  /*3a6f0*/  STL.64 [R1+0x2b30], R8 ;  /* 0x002b300801007387 */ /* 0x0041e80000100a00 */
[----:B0-----:R-:W2:Y:S01]  /*3a700*/  LDL.LU R8, [R1+0xcf0] ;  /* 0x000cf00001087983 */ /* 0x001ea20000300800 */
[----:B------:R-:W2:Y:S02]  /*3a710*/  LDL.LU R9, [R1+0xcf4] ;  /* 0x000cf40001097983 */ /* 0x000ea40000300800 */
[----:B------:R-:W4:Y:S02]  /*3a720*/  LDL.LU R10, [R1+0xcf8] ;  /* 0x000cf800010a7983 */ /* 0x000f240000300800 */
[----:B------:R-:W4:Y:S01]  /*3a730*/  LDL.LU R11, [R1+0xcfc] ;  /* 0x000cfc00010b7983 */ /* 0x000f220000300800 */
[----:B------:R-:W2:Y:S01]  /*3a740*/  LDL.LU R24, [R1+0xd00] ;  /* 0x000d000001187983 */ /* 0x000ea20000300800 */
[----:B------:R-:W3:Y:S02]  /*3a750*/  LDL.LU R25, [R1+0xd04] ;  /* 0x000d040001197983 */ /* 0x000ee40000300800 */
[----:B------:R-:W3:Y:S02]  /*3a760*/  LDL.LU R26, [R1+0xd08] ;  /* 0x000d0800011a7983 */ /* 0x000ee40000300800 */
[----:B------:R-:W3:Y:S01]  /*3a770*/  LDL.LU R27, [R1+0xd0c] ;  /* 0x000d0c00011b7983 */ /* 0x000ee20000300800 */
[----:B----4-:R-:W-:Y:S01]  /*3a780*/  STL.64 [R1+0x2b40], R10 ;  /* 0x002b400a01007387 */ /* 0x010fe20000100a00 */
[----:B--2---:R0:W-:Y:S02]  /*3a790*/  STL.64 [R1+0x2b38], R8 ;  /* 0x002b380801007387 */ /* 0x0041e40000100a00 */
[----:B------:R-:W2:Y:S02]  /*3a7a0*/  LDL.64 R12, [R1+0x40] ;  /* 0x00004000010c7983 */ /* 0x000ea40000100a00 */
[----:B------:R-:W-:-:S02]  /*3a7b0*/  IMAD.MOV.U32 R6, RZ, RZ, R14 ;  /* 0x000000ffff067224 */ /* 0x000fc400078e000e */
[----:B------:R-:W-:Y:S01]  /*3a7c0*/  IMAD.MOV.U32 R7, RZ, RZ, R15 ;  /* 0x000000ffff077224 */ /* 0x000fe200078e000f */
[----:B0-----:R-:W4:Y:S04]  /*3a7d0*/  LDL.64 R8, [R1+0x80] ;  /* 0x0000800001087983 */ /* 0x001f280000100a00 */
        /* <DEDUP_REMOVED lines=8> */
[----:B------:R-:W2:Y:S02]  /*3a860*/  LDL.LU R13, [R1+0x8c4] ;  /* 0x0008c400010d7983 */ /* 0x000ea40000300800 */
[----:B------:R-:W2:Y:S02]  /*3a870*/  LDL.LU R14, [R1+0x8c8] ;  /* 0x0008c800010e7983 */ /* 0x000ea40000300800 */
[----:B------:R-:W2:Y:S01]  /*3a880*/  LDL.LU R15, [R1+0x8cc] ;  /* 0x0008cc00010f7983 */ /* 0x000ea20000300800 */
[----:B---3--:R-:W-:Y:S01]  /*3a890*/  STL.64 [R1+0x2ab8], R22 ;  /* 0x002ab81601007387 */ /* 0x008fe20000100a00 */
[----:B------:R0:W-:Y:S03]  /*3a8a0*/  STL.64 [R1+0x2ab0], R20 ;  /* 0x002ab01401007387 */ /* 0x0001e60000100a00 */
[----:B0-----:R-:W3:Y:S01]  /*3a8b0*/  LDL.LU R20, [R1+0x870] ;  /* 0x0008700001147983 */ /* 0x001ee20000300800 */
[----:B------:R-:W3:Y:S02]  /*3a8c0*/  LDL.LU R21, [R1+0x874] ;  /* 0x0008740001157983 */ /* 0x000ee40000300800 */
[----:B------:R-:W2:Y:S02]  /*3a8d0*/  LDL.LU R22, [R1+0x878] ;  /* 0x0008780001167983 */ /* 0x000ea40000300800 */
[----:B------:R-:W-:-:S02]  /*3a8e0*/  IMAD.MOV.U32 R23, RZ, RZ, R3 ;  /* 0x000000ffff177224 */ /* 0x000fc400078e0003 */
[----:B------:R-:W3:Y:S01]  /*3a8f0*/  LDL.LU R3, [R1+0x2b50] ;  /* 0x002b500001037983 */ /* 0x000ee20000300800 */
[----:B----4-:R-:W-:Y:S03]  /*3a900*/  HMMA.16816.F32 R24, R16, R8, R24 ;  /* 0x000000081018723c */ /* 0x010fe60000001818 */
[----:B--2---:R-:W-:Y:S01]  /*3a910*/  STL.64 [R1+0x2ad0], R22 ;  /* 0x002ad01601007387 */ /* 0x004fe20000100a00 */
[----:B---3--:R0:W-:Y:S03]  /*3a920*/  STL.64 [R1+0x2ac8], R20 ;  /* 0x002ac81401007387 */ /* 0x0081e60000100a00 */
[----:B0-----:R-:W2:Y:S01]  /*3a930*/  LDL.LU R20, [R1+0x880] ;  /* 0x0008800001147983 */ /* 0x001ea20000300800 */
[----:B------:R-:W2:Y:S02]  /*3a940*/  LDL.LU R21, [R1+0x884] ;  /* 0x0008840001157983 */ /* 0x000ea40000300800 */
[----:B------:R-:W3:Y:S02]  /*3a950*/  LDL.LU R22, [R1+0x888] ;  /* 0x0008880001167983 */ /* 0x000ee40000300800 */
[----:B------:R-:W3:Y:S02]  /*3a960*/  LDL.LU R23, [R1+0x88c] ;  /* 0x00088c0001177983 */ /* 0x000ee40000300800 */
[----:B------:R-:W-:Y:S01]  /*3a970*/  IMAD.MOV.U32 R28, RZ, RZ, R9 ;  /* 0x000000ffff1c7224 */ /* 0x000fe200078e0009 */
[----:B---3--:R-:W-:Y:S01]  /*3a980*/  STL.64 [R1+0x2ae8], R22 ;  /* 0x002ae81601007387 */ /* 0x008fe20000100a00 */
[----:B--2---:R0:W-:Y:S03]  /*3a990*/  STL.64 [R1+0x2ae0], R20 ;  /* 0x002ae01401007387 */ /* 0x0041e60000100a00 */
[----:B0-----:R-:W2:Y:S01]  /*3a9a0*/  LDL.LU R20, [R1+0x890] ;  /* 0x0008900001147983 */ /* 0x001ea20000300800 */
[----:B------:R-:W2:Y:S02]  /*3a9b0*/  LDL.LU R21, [R1+0x894] ;  /* 0x0008940001157983 */ /* 0x000ea40000300800 */
[----:B------:R-:W2:Y:S02]  /*3a9c0*/  LDL.LU R22, [R1+0x898] ;  /* 0x0008980001167983 */ /* 0x000ea40000300800 */
[----:B------:R-:W-:Y:S01]  /*3a9d0*/  STL [R1+0x23d0], R7 ;  /* 0x0023d00701007387 */ /* 0x000fe20000100800 */
[----:B------:R-:W-:Y:S01]  /*3a9e0*/  STL [R1+0x23cc], R6 ;  /* 0x0023cc0601007387 */ /* 0x000fe20000100800 */
[----:B------:R0:W-:Y:S02]  /*3a9f0*/  STL.64 [R1+0x540], R24 ;  /* 0x0005401801007387 */ /* 0x0001e40000100a00 */
[----:B------:R1:W-:Y:S01]  /*3aa00*/  STL.64 [R1+0x548], R26 ;  /* 0x0005481a01007387 */ /* 0x0003e20000100a00 */
[----:B0-----:R-:W3:Y:S01]  /*3aa10*/  LDL.LU.64 R24, [R1+0x2b48] ;  /* 0x002b480001187983 */ /* 0x001ee20000300a00 */
[----:B-1----:R-:W-:-:S02]  /*3aa20*/  IMAD.MOV.U32 R27, RZ, RZ, R8 ;  /* 0x000000ffff1b7224 */ /* 0x002fc400078e0008 */
[----:B------:R-:W3:Y:S02]  /*3aa30*/  LDL.LU.64 R10, [R1+0x2b40] ;  /* 0x002b4000010a7983 */ /* 0x000ee40000300a00 */
[----:B------:R-:W3:Y:S02]  /*3aa40*/  LDL.LU.64 R8, [R1+0x2b38] ;  /* 0x002b380001087983 */ /* 0x000ee40000300a00 */
[C---:B---3--:R-:W-:Y:S11]  /*3aa50*/  HMMA.16816.F32 R8, R16.reuse, R24, R8 ;  /* 0x000000181008723c */ /* 0x048ff60000001808 */
[----:B------:R-:W-:Y:S11]  /*3aa60*/  @!UPT UIADD3 URZ, URZ, URZ, URZ ;  /* 0x0000003f3f3ff290 */ /* 0x000ff6000fffe03f */
[----:B------:R-:W-:Y:S01]  /*3aa70*/  @!UPT UIADD3 URZ, URZ, URZ, URZ ;  /* 0x0000003f3f3ff290 */ /* 0x000fe2000fffe03f */
[----:B------:R0:W-:Y:S01]  /*3aa80*/  STL.64 [R1+0x530], R8 ;  /* 0x0005300801007387 */ /* 0x0001e20000100a00 */
[----:B------:R-:W-:Y:S03]  /*3aa90*/  STL [R1+0x538], R10 ;  /* 0x0005380a01007387 */ /* 0x000fe60000100800 */
[----:B0-----:R-:W3:Y:S01]  /*3aaa0*/  LDL.LU.64 R8, [R1+0x2b30] ;  /* 0x002b300001087983 */ /* 0x001ee20000300a00 */
[----:B------:R-:W-:Y:S02]  /*3aab0*/  IMAD.MOV.U32 R23, RZ, RZ, R3 ;  /* 0x000000ffff177224 */ /* 0x000fe400078e0003 */
[----:B------:R-:W-:Y:S02]  /*3aac0*/  IMAD.MOV.U32 R3, RZ, RZ, R11 ;  /* 0x000000ffff037224 */ /* 0x000fe400078e000b */
[----:B------:R-:W-:Y:S03]  /*3aad0*/  STL.64 [R1+0x29f0], R24 ;  /* 0x0029f01801007387 */ /* 0x000fe60000100a00 */
[----:B------:R-:W-:Y:S01]  /*3aae0*/  STL [R1+0x23d4], R3 ;  /* 0x0023d40301007387 */ /* 0x000fe20000100800 */
[C---:B---3--:R-:W-:Y:S01]  /*3aaf0*/  HMMA.16816.F32 R12, R16.reuse, R8, R12 ;  /* 0x00000008100c723c */ /* 0x048fe2000000180c */
[----:B------:R-:W-:Y:S11]  /*3ab00*/  IMAD.MOV.U32 R29, RZ, RZ, R9 ;  /* 0x000000ffff1d7224 */ /* 0x000ff600078e0009 */
[----:B------:R-:W-:Y:S11]  /*3ab10*/  @!UPT UIADD3 URZ, URZ, URZ, URZ ;  /* 0x0000003f3f3ff290 */ /* 0x000ff6000fffe03f */
[----:B------:R-:W-:Y:S01]  /*3ab20*/  STL.64 [R1+0x8c0], R12 ;  /* 0x0008c00c01007387 */ /* 0x000fe20000100a00 */
[----:B------:R0:W-:Y:S03]  /*3ab30*/  STL.64 [R1+0x8c8], R14 ;  /* 0x0008c80e01007387 */ /* 0x0001e60000100a00 */
[----:B0-----:R-:W3:Y:S01]  /*3ab40*/  LDL.LU.64 R14, [R1+0x2b28] ;  /* 0x002b2800010e7983 */ /* 0x001ee20000300a00 */
[----:B------:R-:W3:Y:S02]  /*3ab50*/  LDL.LU.64 R12, [R1+0x2b20] ;  /* 0x002b2000010c7983 */ /* 0x000ee40000300a00 */
[----:B------:R-:W3:Y:S02]  /*3ab60*/  LDL.LU.64 R8, [R1+0x2b18] ;  /* 0x002b180001087983 */ /* 0x000ee40000300a00 */
[----:B---3--:R-:W-:Y:S01]  /*3ab70*/  HMMA.16816.F32 R12, R16, R8, R12 ;  /* 0x00000008100c723c */ /* 0x008fe2000000180c */
[----:B------:R-:W-:-:S02]  /*3ab80*/  IMAD.MOV.U32 R25, RZ, RZ, R8 ;  /* 0x000000ffff197224 */ /* 0x000fc400078e0008 */
[----:B------:R-:W-:Y:S11]  /*3ab90*/  IMAD.MOV.U32 R24, RZ, RZ, R9 ;  /* 0x000000ffff187224 */ /* 0x000ff600078e0009 */
[----:B------:R-:W-:Y:S09]  /*3aba0*/  @!UPT UIADD3 URZ, URZ, URZ, URZ ;  /* 0x0000003f3f3ff290 */ /* 0x000ff2000fffe03f */
[----:B------:R0:W-:Y:S01]  /*3abb0*/  STL.64 [R1+0x8b0], R12 ;  /* 0x0008b00c01007387 */ /* 0x0001e20000100a00 */
[----:B------:R-:W-:Y:S03]  /*3abc0*/  STL.64 [R1+0x8b8], R14 ;  /* 0x0008b80e01007387 */ /* 0x000fe60000100a00 */
[----:B0-----:R-:W3:Y:S01]  /*3abd0*/  LDL.LU.64 R12, [R1+0x2b10] ;  /* 0x002b1000010c7983 */ /* 0x001ee20000300a00 */
[----:B------:R-:W3:Y:S02]  /*3abe0*/  LDL.LU.64 R10, [R1+0x2b08] ;  /* 0x002b0800010a7983 */ /* 0x000ee40000300a00 */
[----:B------:R-:W3:Y:S02]  /*3abf0*/  LDL.LU.64 R8, [R1+0x2b00] ;  /* 0x002b000001087983 */ /* 0x000ee40000300a00 */
[C---:B---3--:R-:W-:Y:S11]  /*3ac00*/  HMMA.16816.F32 R8, R16.reuse, R12, R8 ;  /* 0x0000000c1008723c */ /* 0x048ff60000001808 */
[----:B------:R-:W-:Y:S11]  /*3ac10*/  @!UPT UIADD3 URZ, URZ, URZ, URZ ;  /* 0x0000003f3f3ff290 */ /* 0x000ff6000fffe03f */
[----:B------:R-:W-:Y:S01]  /*3ac20*/  @!UPT UIADD3 URZ, URZ, URZ, URZ ;  /* 0x0000003f3f3ff290 */ /* 0x000fe2000fffe03f */
[----:B------:R0:W-:Y:S01]  /*3ac30*/  STL.64 [R1+0x8a0], R8 ;  /* 0x0008a00801007387 */ /* 0x0001e20000100a00 */
[----:B------:R2:W-:Y:S03]  /*3ac40*/  STL.64 [R1+0x8a8], R10 ;  /* 0x0008a80a01007387 */ /* 0x0005e60000100a00 */
[----:B0-----:R-:W2:Y:S01]  /*3ac50*/  LDL.LU.64 R8, [R1+0x2af8] ;  /* 0x002af80001087983 */ /* 0x001ea20000300a00 */
[----:B------:R-:W-:Y:S02]  /*3ac60*/  IMAD.MOV.U32 R26, RZ, RZ, R12 ;  /* 0x000000ffff1a7224 */ /* 0x000fe400078e000c */
[----:B------:R-:W-:Y:S02]  /*3ac70*/  IMAD.MOV.U32 R15, RZ, RZ, R13 ;  /* 0x000000ffff0f7224 */ /* 0x000fe400078e000d */
[----:B------:R-:W3:Y:S01]  /*3ac80*/  LDL.LU.64 R12, [R1+0x2af0] ;  /* 0x002af000010c7983 */ /* 0x000ee20000300a00 */
[C---:B--2---:R-:W-:Y:S03]  /*3ac90*/  HMMA.16816.F32 R8, R16.reuse, R8, R20 ;  /* 0x000000081008723c */ /* 0x044fe60000001814 */
[----:B------:R-:W2:Y:S01]  /*3aca0*/  LDL.LU.64 R22, [R1+0x2ae8] ;  /* 0x002ae80001167983 */ /* 0x000ea20000300a00 */
[----:B------:R-:W2:Y:S11]  /*3acb0*/  LDL.LU.64 R20, [R1+0x2ae0] ;  /* 0x002ae00001147983 */ /* 0x000eb60000300a00 */
[----:B------:R-:W-:Y:S08]  /*3acc0*/  @!UPT UIADD3 URZ, URZ, URZ, URZ ;  /* 0x0000003f3f3ff290 */ /* 0x000ff0000fffe03f */
        /* <DEDUP_REMOVED lines=36> */
[----:B------:R0:W-:Y:S02]  /*3af10*/  STL.64 [R1+0x2978], R12 ;  /* 0x0029780c01007387 */ /* 0x0001e40000100a00 */
[----:B------:R-:W-:Y:S01]  /*3af20*/  STL [R1+0x29b0], R14 ;  /* 0x0029b00e01007387 */ /* 0x000fe20000100800 */
[----:B------:R-:W-:Y:S04]  /*3af30*/  STL [R1+0x2a20], R15 ;  /* 0x002a200f01007387 */ /* 0x000fe80000100800 */
[----:B0-----:R-:W4:Y:S01]  /*3af40*/  LDL.64 R12, [R1+0xc0] ;  /* 0x0000c000010c7983 */ /* 0x001f220000100a00 */
[C---:B--2---:R-:W-:Y:S11]  /*3af50*/  HMMA.16816.F32 R20, R16.reuse, R8, R20 ;  /* 0x000000081014723c */ /* 0x044ff60000001814 */
[----:B------:R-:W-:Y:S11]  /*3af60*/  @!UPT UIADD3 URZ, URZ, URZ, URZ ;  /* 0x0000003f3f3ff290 */ /* 0x000ff6000fffe03f */
[----:B------:R-:W-:Y:S01]  /*3af70*/  @!UPT UIADD3 URZ, URZ, URZ, URZ ;  /* 0x0000003f3f3ff290 */ /* 0x000fe2000fffe03f */
[----:B------:R-:W-:Y:S01]  /*3af80*/  STL.64 [R1+0x840], R20 ;  /* 0x0008401401007387 */ /* 0x000fe20000100a00 */
[----:B------:R0:W-:Y:S03]  /*3af90*/  STL.64 [R1+0x848], R22 ;  /* 0x0008481601007387 */ /* 0x0001e60000100a00 */
[----:B0-----:R-:W2:Y:S01]  /*3afa0*/  LDL.LU.64 R22, [R1+0x2a70] ;  /* 0x002a700001167983 */ /* 0x001ea20000300a00 */
[----:B------:R-:W2:Y:S02]  /*3afb0*/  LDL.LU.64 R20, [R1+0x2a68] ;  /* 0x002a680001147983 */ /* 0x000ea40000300a00 */
[----:B------:R-:W-:Y:S01]  /*3afc0*/  STL.64 [R1+0x2a40], R8 ;  /* 0x002a400801007387 */ /* 0x000fe20000100a00 */
[----:B--2---:R-:W-:Y:S01]  /*3afd0*/  HMMA.16816.F32 R16, R16, R4, R20 ;  /* 0x000000041010723c */ /* 0x004fe20000001814 */
[----:B------:R-:W4:Y:S01]  /*3afe0*/  LDL.LU.64 R22, [R1+0x2a60] ;  /* 0x002a600001167983 */ /* 0x000f220000300a00 */
[----:B------:R-:W4:Y:S11]  /*3aff0*/  LDL.LU.64 R20, [R1+0x2a58] ;  /* 0x002a580001147983 */ /* 0x000f360000300a00 */
[----:B------:R-:W-:Y:S10]  /*3b000*/  @!UPT UIADD3 URZ, URZ, URZ, URZ ;  /* 0x0000003f3f3ff290 */ /* 0x000ff4000fffe03f */
[----:B------:R0:W-:Y:S01]  /*3b010*/  STL.64 [R1+0x520], R16 ;  /* 0x0005201001007387 */ /* 0x0001e20000100a00 */
[----:B------:R1:W-:Y:S03]  /*3b020*/  STL.64 [R1+0x528], R18 ;  /* 0x0005281201007387 */ /* 0x0003e60000100a00 */
[----:B0-----:R-:W4:Y:S01]  /*3b030*/  LDL.LU R16, [R1+0xae0] ;  /* 0x000ae00001107983 */ /* 0x001f220000300800 */
[----:B------:R-:W4:Y:S02]  /*3b040*/  LDL.LU R17, [R1+0xae4] ;  /* 0x000ae40001117983 */ /* 0x000f240000300800 */
[----:B-1----:R-:W4:Y:S02]  /*3b050*/  LDL.LU R18, [R1+0xae8] ;  /* 0x000ae80001127983 */ /* 0x002f240000300800 */
[----:B------:R-:W4:Y:S01]  /*3b060*/  LDL.LU R19, [R1+0xaec] ;  /* 0x000aec0001137983 */ /* 0x000f220000300800 */
[----:B------:R-:W-:Y:S01]  /*3b070*/  STL.64 [R1+0x2960], R4 ;  /* 0x0029600401007387 */ /* 0x000fe20000100a00 */
[----:B------:R4:W-:Y:S02]  /*3b080*/  STL.64 [R1+0x29c8], R6 ;  /* 0x0029c80601007387 */ /* 0x0009e40000100a00 */
[----:B----4-:R-:W-:Y:S07]  /*3b090*/  HMMA.16816.F32 R4, R20, R12, R16 ;  /* 0x0000000c1404723c */ /* 0x010fee0000001810 */
[----:B------:R-:W-:-:S02]  /*3b0a0*/  IMAD.MOV.U32 R17, RZ, RZ, R24 ;  /* 0x000000ffff117224 */ /* 0x000fc400078e0018 */
[----:B------:R-:W-:Y:S02]  /*3b0b0*/  IMAD.MOV.U32 R16, RZ, RZ, R25 ;  /* 0x000000ffff107224 */ /* 0x000fe400078e0019 */
[----:B------:R-:W-:Y:S02]  /*3b0c0*/  IMAD.MOV.U32 R24, RZ, RZ, R27 ;  /* 0x000000ffff187224 */ /* 0x000fe400078e001b */
[----:B------:R-:W-:-:S10]  /*3b0d0*/  IMAD.MOV.U32 R25, RZ, RZ, R28 ;  /* 0x000000ffff197224 */ /* 0x000fd400078e001c */
[----:B------:R-:W-:Y:S01]  /*3b0e0*/  STL.64 [R1+0x330], R4 ;  /* 0x0003300401007387 */ /* 0x000fe20000100a00 */
[----:B------:R-:W-:Y:S02]  /*3b0f0*/  STL.64 [R1+0x338], R6 ;  /* 0x0003380601007387 */ /* 0x000fe40000100a00 */
[----:B------:R-:W2:Y:S02]  /*3b100*/  LDL.LU R27, [R1+0x2a54] ;  /* 0x002a5400011b7983 */ /* 0x000ea40000300800 */
[----:B------:R-:W4:Y:S01]  /*3b110*/  LDL.LU R28, [R1+0x2a50] ;  /* 0x002a5000011c7983 */ /* 0x000f220000300800 */
[----:B------:R3:W-:Y:S02]  /*3b120*/  STL.64 [R1+0x2a08], R24 ;  /* 0x002a081801007387 */ /* 0x0007e40000100a00 */
[----:B---3--:R-:W-:Y:S02]  /*3b130*/  IMAD.MOV.U32 R24, RZ, RZ, R11 ;  /* 0x000000ffff187224 */ /* 0x008fe400078e000b */
[----:B------:R-:W-:Y:S01]  /*3b140*/  IMAD.MOV.U32 R25, RZ, RZ, R10 ;  /* 0x000000ffff197224 */ /* 0x000fe200078e000a */
[----:B------:R-:W3:Y:S01]  /*3b150*/  LDL.LU R11, [R1+0x2a4c] ;  /* 0x002a4c00010b7983 */ /* 0x000ee20000300800 */
[----:B------:R-:W3:Y:S02]  /*3b160*/  LDL.LU R10, [R1+0x2a48] ;  /* 0x002a4800010a7983 */ /* 0x000ee40000300800 */
[----:B------:R-:W-:Y:S01]  /*3b170*/  STL [R1+0x2a30], R26 ;  /* 0x002a301a01007387 */ /* 0x000fe20000100800 */
[----:B------:R-:W-:Y:S01]  /*3b180*/  STL.64 [R1+0x2a28], R24 ;  /* 0x002a281801007387 */ /* 0x000fe20000100a00 */
[----:B------:R0:W-:Y:S03]  /*3b190*/  STL.64 [R1+0x29d0], R16 ;  /* 0x0029d01001007387 */ /* 0x0001e60000100a00 */
[----:B0-----:R-:W3:Y:S01]  /*3b1a0*/  LDL R16, [R1+0x60] ;  /* 0x0000600001107983 */ /* 0x001ee20000100800 */
[----:B------:R-:W-:-:S02]  /*3b1b0*/  IMAD.MOV.U32 R2, RZ, RZ, R12 ;  /* 0x000000ffff027224 */ /* 0x000fc400078e000c */
[----:B------:R-:W-:Y:S02]  /*3b1c0*/  IMAD.MOV.U32 R0, RZ, RZ, R13 ;  /* 0x000000ffff007224 */ /* 0x000fe400078e000d */
[----:B------:R-:W-:Y:S02]  /*3b1d0*/  IMAD.MOV.U32 R17, RZ, RZ, R29 ;  /* 0x000000ffff117224 */ /* 0x000fe400078e001d */
[----:B--2---:R-:W-:Y:S02]  /*3b1e0*/  IMAD.MOV.U32 R13, RZ, RZ, R27 ;  /* 0x000000ffff0d7224 */ /* 0x004fe400078e001b */
[----:B----4-:R-:W-:-:S05]  /*3b1f0*/  IMAD.MOV.U32 R12, RZ, RZ, R28 ;  /* 0x000000ffff0c7224 */ /* 0x010fca00078e001c */
[----:B------:R3:W-:Y:S01]  /*3b200*/  STL.64 [R1+0x2a38], R12 ;  /* 0x002a380c01007387 */ /* 0x0007e20000100a00 */
[----:B------:R-:W2:Y:S02]  /*3b210*/  LDL.LU R8, [R1+0xad0] ;  /* 0x000ad00001087983 */ /* 0x000ea40000300800 */
[----:B------:R-:W2:Y:S02]  /*3b220*/  LDL.LU R9, [R1+0xad4] ;  /* 0x000ad40001097983 */ /* 0x000ea40000300800 */
[----:B---3--:R-:W-:Y:S02]  /*3b230*/  IMAD.MOV.U32 R13, RZ, RZ, R10 ;  /* 0x000000ffff0d7224 */ /* 0x008fe400078e000a */
[----:B------:R-:W-:Y:S01]  /*3b240*/  IMAD.MOV.U32 R12, RZ, RZ, R11 ;  /* 0x000000ffff0c7224 */ /* 0x000fe200078e000b */
[----:B------:R-:W2:Y:S01]  /*3b250*/  LDL.LU R10, [R1+0xad8] ;  /* 0x000ad800010a7983 */ /* 0x000ea20000300800 */
[----:B------:R-:W2:Y:S02]  /*3b260*/  LDL.LU R11, [R1+0xadc] ;  /* 0x000adc00010b7983 */ /* 0x000ea40000300800 */
[----:B------:R-:W3:Y:S02]  /*3b270*/  LDL.LU R24, [R1+0xac0] ;  /* 0x000ac00001187983 */ /* 0x000ee40000300800 */
[----:B------:R-:W3:Y:S01]  /*3b280*/  LDL.LU R25, [R1+0xac4] ;  /* 0x000ac40001197983 */ /* 0x000ee20000300800 */
[----:B------:R-:W3:Y:S01]  /*3b290*/  LDL.LU R26, [R1+0xac8] ;  /* 0x000ac800011a7983 */ /* 0x000ee20000300800 */
[----:B------:R-:W3:Y:S03]  /*3b2a0*/  LDL.LU R27, [R1+0xacc] ;  /* 0x000acc00011b7983 */ /* 0x000ee60000300800 */
[----:B------:R0:W-:Y:S04]  /*3b2b0*/  STL.64 [R1+0x29e8], R16 ;  /* 0x0029e81001007387 */ /* 0x0001e80000100a00 */
[----:B0-----:R-:W4:Y:S01]  /*3b2c0*/  LDL.LU R16, [R1+0xa90] ;  /* 0x000a900001107983 */ /* 0x001f220000300800 */
[----:B------:R-:W4:Y:S02]  /*3b2d0*/  LDL.LU R17, [R1+0xa94] ;  /* 0x000a940001117983 */ /* 0x000f240000300800 */
[----:B------:R-:W2:Y:S02]  /*3b2e0*/  LDL.LU R18, [R1+0xa98] ;  /* 0x000a980001127983 */ /* 0x000ea40000300800 */
[----:B------:R-:W2:Y:S02]  /*3b2f0*/  LDL.LU R19, [R1+0xa9c] ;  /* 0x000a9c0001137983 */ /* 0x000ea40000300800 */
[----:B--2---:R-:W-:Y:S01]  /*3b300*/  STL.64 [R1+0x2a00], R18 ;  /* 0x002a001201007387 */ /* 0x004fe20000100a00 */
[----:B----4-:R0:W-:Y:S03]  /*3b310*/  STL.64 [R1+0x29f8], R16 ;  /* 0x0029f81001007387 */ /* 0x0101e60000100a00 */
[----:B0-----:R-:W2:Y:S01]  /*3b320*/  LDL.LU R16, [R1+0xaa0] ;  /* 0x000aa00001107983 */ /* 0x001ea20000300800 */
[----:B------:R-:W2:Y:S02]  /*3b330*/  LDL.LU R17, [R1+0xaa4] ;  /* 0x000aa40001117983 */ /* 0x000ea40000300800 */
[----:B------:R-:W4:Y:S02]  /*3b340*/  LDL.LU R18, [R1+0xaa8] ;  /* 0x000aa80001127983 */ /* 0x000f240000300800 */
[----:B------:R-:W4:Y:S01]  /*3b350*/  LDL.LU R19, [R1+0xaac] ;  /* 0x000aac0001137983 */ /* 0x000f220000300800 */
[----:B------:R-:W-:Y:S01]  /*3b360*/  HMMA.16816.F32 R12, R20, R12, R8 ;  /* 0x0000000c140c723c */ /* 0x000fe20000001808 */
[----:B----4-:R-:W-:Y:S01]  /*3b370*/  STL.64 [R1+0x2a18], R18 ;  /* 0x002a181201007387 */ /* 0x010fe20000100a00 */
[----:B--2---:R0:W-:Y:S03]  /*3b380*/  STL.64 [R1+0x2a10], R16 ;  /* 0x002a101001007387 */ /* 0x0041e60000100a00 */
[----:B0-----:R-:W2:Y:S01]  /*3b390*/  LDL.LU R16, [R1+0xab0] ;  /* 0x000ab00001107983 */ /* 0x001ea20000300800 */
[----:B------:R-:W2:Y:S02]  /*3b3a0*/  LDL.LU R17, [R1+0xab4] ;  /* 0x000ab40001117983 */ /* 0x000ea40000300800 */
[----:B------:R-:W2:Y:S02]  /*3b3b0*/  LDL.LU R18, [R1+0xab8] ;  /* 0x000ab80001127983 */ /* 0x000ea40000300800 */
[----:B------:R-:W2:Y:S01]  /*3b3c0*/  LDL.LU R19, [R1+0xabc] ;  /* 0x000abc0001137983 */ /* 0x000ea20000300800 */
[----:B------:R-:W4:Y:S01]  /*3b3d0*/  LDL.LU R4, [R1+0x710] ;  /* 0x0007100001047983 */ /* 0x000f220000300800 */
[----:B------:R-:W4:Y:S02]  /*3b3e0*/  LDL.LU R5, [R1+0x714] ;  /* 0x0007140001057983 */ /* 0x000f240000300800 */
[----:B------:R-:W2:Y:S02]  /*3b3f0*/  LDL.LU R6, [R1+0x718] ;  /* 0x0007180001067983 */ /* 0x000ea40000300800 */
[----:B------:R-:W2:Y:S02]  /*3b400*/  LDL.LU R7, [R1+0x71c] ;  /* 0x00071c0001077983 */ /* 0x000ea40000300800 */
[----:B--2---:R-:W-:Y:S01]  /*3b410*/  STL.64 [R1+0x29e0], R6 ;  /* 0x0029e00601007387 */ /* 0x004fe20000100a00 */
[----:B----4-:R0:W-:Y:S03]  /*3b420*/  STL.64 [R1+0x29d8], R4 ;  /* 0x0029d80401007387 */ /* 0x0101e60000100a00 */
[----:B0-----:R-:W2:Y:S01]  /*3b430*/  LDL.LU R4, [R1+0x720] ;  /* 0x0007200001047983 */ /* 0x001ea20000300800 */
[----:B------:R-:W2:Y:S02]  /*3b440*/  LDL.LU R5, [R1+0x724] ;  /* 0x0007240001057983 */ /* 0x000ea40000300800 */
[----:B------:R-:W2:Y:S02]  /*3b450*/  LDL.LU R6, [R1+0x728] ;  /* 0x0007280001067983 */ /* 0x000ea40000300800 */
[----:B------:R-:W2:Y:S01]  /*3b460*/  LDL.LU R7, [R1+0x72c] ;  /* 0x00072c0001077983 */ /* 0x000ea20000300800 */
[----:B------:R-:W4:Y:S01]  /*3b470*/  LDL.LU.64 R8, [R1+0x2a40] ;  /* 0x002a400001087983 */ /* 0x000f220000300a00 */
[----:B------:R0:W-:Y:S03]  /*3b480*/  STL.64 [R1+0x320], R12 ;  /* 0x0003200c01007387 */ /* 0x0001e60000100a00 */
[----:B0-----:R-:W3:Y:S01]  /*3b490*/  LDL.LU.64 R12, [R1+0x2a38] ;  /* 0x002a3800010c7983 */ /* 0x001ee20000300a00 */
[----:B------:R-:W-:-:S02]  /*3b4a0*/  IMAD.MOV.U32 R11, RZ, RZ, R15 ;  /* 0x000000ffff0b7224 */ /* 0x000fc400078e000f */
[----:B------:R-:W-:-:S03]  /*3b4b0*/  IMAD.MOV.U32 R10, RZ, RZ, R14 ;  /* 0x000000ffff0a7224 */ /* 0x000fc600078e000e */
[----:B------:R-:W-:Y:S02]  /*3b4c0*/  STL [R1+0x215c], R11 ;  /* 0x00215c0b01007387 */ /* 0x000fe40000100800 */
[----:B------:R-:W-:Y:S01]  /*3b4d0*/  STL [R1+0x2158], R10 ;  /* 0x0021580a01007387 */ /* 0x000fe20000100800 */
[C---:B---3--:R-:W-:Y:S01]  /*3b4e0*/  HMMA.16816.F32 R12, R20.reuse, R12, R24 ;  /* 0x0000000c140c723c */ /* 0x048fe20000001818 */
[----:B------:R-:W3:Y:S01]  /*3b4f0*/  LDL.LU R26, [R1+0x2a30] ;  /* 0x002a3000011a7983 */ /* 0x000ee20000300800 */
[----:B------:R-:W2:Y:S11]  /*3b500*/  LDL.LU.64 R24, [R1+0x2a28] ;  /* 0x002a280001187983 */ /* 0x000eb60000300a00 */
[----:B------:R-:W-:Y:S10]  /*3b510*/  @!UPT UIADD3 URZ, URZ, URZ, URZ ;  /* 0x0000003f3f3ff290 */ /* 0x000ff4000fffe03f */
[----:B------:R-:W-:Y:S01]  /*3b520*/  STL.64 [R1+0x310], R12 ;  /* 0x0003100c01007387 */ /* 0x000fe20000100a00 */
[----:B------:R0:W-:Y:S03]  /*3b530*/  STL.64 [R1+0x318], R14 ;  /* 0x0003180e01007387 */ /* 0x0001e60000100a00 */
[----:B0-----:R-:W4:Y:S01]  /*3b540*/  LDL.LU R15, [R1+0x2a20] ;  /* 0x002a2000010f7983 */ /* 0x001f220000300800 */
[----:B---3--:R-:W-:Y:S02]  /*3b550*/  IMAD.MOV.U32 R12, RZ, RZ, R26 ;  /* 0x000000ffff0c7224 */ /* 0x008fe400078e001a */
[----:B--2---:R-:W-:Y:S01]  /*3b560*/  HMMA.16816.F32 R24, R20, R24, R16 ;  /* 0x000000181418723c */ /* 0x004fe20000001810 */
[----:B------:R-:W2:Y:S01]  /*3b570*/  LDL.LU.64 R18, [R1+0x2a18] ;  /* 0x002a180001127983 */ /* 0x000ea20000300a00 */
[----:B------:R-:W2:Y:S11]  /*3b580*/  LDL.LU.64 R16, [R1+0x2a10] ;  /* 0x002a100001107983 */ /* 0x000eb60000300a00 */
[----:B------:R-:W-:Y:S10]  /*3b590*/  @!UPT UIADD3 URZ, URZ, URZ, URZ ;  /* 0x0000003f3f3ff290 */ /* 0x000ff4000fffe03f */
[----:B------:R0:W-:Y:S04]  /*3b5a0*/  STL.64 [R1+0x300], R24 ;  /* 0x0003001801007387 */ /* 0x0001e80000100a00 */
[----:B0-----:R-:W2:Y:S01]  /*3b5b0*/  LDL.LU.64 R24, [R1+0x2a08] ;  /* 0x002a080001187983 */ /* 0x001ea20000300a00 */
[----:B------:R-:W-:Y:S02]  /*3b5c0*/  IMAD.MOV.U32 R11, RZ, RZ, R26 ;  /* 0x000000ffff0b7224 */ /* 0x000fe400078e001a */
[----:B------:R-:W-:-:S05]  /*3b5d0*/  IMAD.MOV.U32 R10, RZ, RZ, R27 ;  /* 0x000000ffff0a7224 */ /* 0x000fca00078e001b */
[----:B------:R-:W-:Y:S01]  /*3b5e0*/  STL [R1+0x2164], R10 ;  /* 0x0021640a01007387 */ /* 0x000fe20000100800 */
[----:B------:R-:W-:Y:S01]  /*3b5f0*/  STL [R1+0x2160], R11 ;  /* 0x0021600b01007387 */ /* 0x000fe20000100800 */
        /* <DEDUP_REMOVED lines=14> */
[----:B0-----:R-:W3:Y:S01]  /*3b6e0*/  LDL.LU R24, [R1+0x6f0] ;  /* 0x0006f00001187983 */ /* 0x001ee20000300800 */
[----:B------:R-:W3:Y:S02]  /*3b6f0*/  LDL.LU R25, [R1+0x6f4] ;  /* 0x0006f40001197983 */ /* 0x000ee40000300800 */
[----:B------:R-:W3:Y:S02]  /*3b700*/  LDL.LU R26, [R1+0x6f8] ;  /* 0x0006f800011a7983 */ /* 0x000ee40000300800 */
[----:B------:R-:W3:Y:S01]  /*3b710*/  LDL.LU R27, [R1+0x6fc] ;  /* 0x0006fc00011b7983 */ /* 0x000ee20000300800 */
[----:B--2---:R-:W-:Y:S01]  /*3b720*/  HMMA.16816.F32 R16, R20, R16, R4 ;  /* 0x000000101410723c */ /* 0x004fe20000001804 */
[----:B---3--:R-:W-:Y:S01]  /*3b730*/  STL.64 [R1+0x29c0], R26 ;  /* 0x0029c01a01007387 */ /* 0x008fe20000100a00 */
[----:B------:R0:W-:Y:S03]  /*3b740*/  STL.64 [R1+0x29b8], R24 ;  /* 0x0029b81801007387 */ /* 0x0001e60000100a00 */
[----:B0-----:R-:W2:Y:S01]  /*3b750*/  LDL.LU R24, [R1+0x700] ;  /* 0x0007000001187983 */ /* 0x001ea20000300800 */
[----:B------:R-:W2:Y:S02]  /*3b760*/  LDL.LU R25, [R1+0x704] ;  /* 0x0007040001197983 */ /* 0x000ea40000300800 */
[----:B------:R-:W2:Y:S02]  /*3b770*/  LDL.LU R26, [R1+0x708] ;  /* 0x00070800011a7983 */ /* 0x000ea40000300800 */
[----:B------:R-:W2:Y:S01]  /*3b780*/  LDL.LU R27, [R1+0x70c] ;  /* 0x00070c00011b7983 */ /* 0x000ea20000300800 */
[----:B------:R-:W3:Y:S01]  /*3b790*/  LDL.LU.64 R6, [R1+0x29e0] ;  /* 0x0029e00001067983 */ /* 0x000ee20000300a00 */
[----:B------:R-:W3:Y:S11]  /*3b7a0*/  LDL.LU.64 R4, [R1+0x29d8] ;  /* 0x0029d80001047983 */ /* 0x000ef60000300a00 */
[----:B------:R0:W-:Y:S02]  /*3b7b0*/  STL.64 [R1+0x720], R16 ;  /* 0x0007201001007387 */ /* 0x0001e40000100a00 */
[----:B0-----:R-:W3:Y:S01]  /*3b7c0*/  LDL.LU.64 R16, [R1+0x29d0] ;  /* 0x0029d00001107983 */ /* 0x001ee20000300a00 */
[----:B------:R-:W-:-:S02]  /*3b7d0*/  IMAD.MOV.U32 R11, RZ, RZ, R19 ;  /* 0x000000ffff0b7224 */ /* 0x000fc400078e0013 */
[----:B------:R-:W-:-:S03]  /*3b7e0*/  IMAD.MOV.U32 R10, RZ, RZ, R18 ;  /* 0x000000ffff0a7224 */ /* 0x000fc600078e0012 */
[----:B------:R-:W-:Y:S02]  /*3b7f0*/  STL [R1+0x216c], R11 ;  /* 0x00216c0b01007387 */ /* 0x000fe40000100800 */
[----:B------:R-:W-:Y:S01]  /*3b800*/  STL [R1+0x2168], R10 ;  /* 0x0021680a01007387 */ /* 0x000fe20000100800 */
[----:B---3--:R-:W-:Y:S01]  /*3b810*/  HMMA.16816.F32 R16, R20, R16, R4 ;  /* 0x000000101410723c */ /* 0x008fe20000001804 */
[----:B------:R-:W3:Y:S11]  /*3b820*/  LDL.LU.64 R6, [R1+0x29c8] ;  /* 0x0029c80001067983 */ /* 0x000ef60000300a00 */
[----:B------:R-:W-:Y:S11]  /*3b830*/  @!UPT UIADD3 URZ, URZ, URZ, URZ ;  /* 0x0000003f3f3ff290 */ /* 0x000ff6000fffe03f */
[----:B------:R3:W-:Y:S01]  /*3b840*/  STL.64 [R1+0x710], R16 ;  /* 0x0007101001007387 */ /* 0x0007e20000100a00 */
[----:B------:R-:W-:Y:S02]  /*3b850*/  STL.64 [R1+0x718], R18 ;  /* 0x0007181201007387 */ /* 0x000fe40000100a00 */
[----:B---3--:R-:W-:Y:S02]  /*3b860*/  IMAD.MOV.U32 R16, RZ, RZ, R7 ;  /* 0x000000ffff107224 */ /* 0x008fe400078e0007 */
[----:B------:R-:W-:-:S05]  /*3b870*/  IMAD.MOV.U32 R17, RZ, RZ, R6 ;  /* 0x000000ffff117224 */ /* 0x000fca00078e0006 */
[----:B------:R0:W-:Y:S04]  /*3b880*/  STL.64 [R1+0x2990], R16 ;  /* 0x0029901001007387 */ /* 0x0001e80000100a00 */
[----:B0-----:R-:W3:Y:S01]  /*3b890*/  LDL.LU R16, [R1+0x6e0] ;  /* 0x0006e00001107983 */ /* 0x001ee20000300800 */
[----:B------:R-:W3:Y:S02]  /*3b8a0*/  LDL.LU R17, [R1+0x6e4] ;  /* 0x0006e40001117983 */ /* 0x000ee40000300800 */
[----:B------:R-:W3:Y:S02]  /*3b8b0*/  LDL.LU R18, [R1+0x6e8] ;  /* 0x0006e80001127983 */ /* 0x000ee40000300800 */
[----:B------:R-:W3:Y:S02]  /*3b8c0*/  LDL.LU R19, [R1+0x6ec] ;  /* 0x0006ec0001137983 */ /* 0x000ee40000300800 */
[----:B----4-:R-:W-:-:S07]  /*3b8d0*/  IMAD.MOV.U32 R13, RZ, RZ, R15 ;  /* 0x000000ffff0d7224 */ /* 0x010fce00078e000f */
[----:B--2---:R-:W-:Y:S01]  /*3b8e0*/  HMMA.16816.F32 R12, R20, R12, R24 ;  /* 0x0000000c140c723c */ /* 0x004fe20000001818 */
[----:B---3--:R-:W-:Y:S01]  /*3b8f0*/  STL.64 [R1+0x29a0], R18 ;  /* 0x0029a01201007387 */ /* 0x008fe20000100a00 */
[----:B------:R0:W-:Y:S03]  /*3b900*/  STL.64 [R1+0x2998], R16 ;  /* 0x0029981001007387 */ /* 0x0001e60000100a00 */
[----:B0-----:R-:W2:Y:S01]  /*3b910*/  LDL.64 R16, [R1+0x30] ;  /* 0x0000300001107983 */ /* 0x001ea20000100a00 */
[----:B------:R-:W3:Y:S02]  /*3b920*/  LDL.LU R4, [R1+0x6d0] ;  /* 0x0006d00001047983 */ /* 0x000ee40000300800 */
[----:B------:R-:W3:Y:S02]  /*3b930*/  LDL.LU R5, [R1+0x6d4] ;  /* 0x0006d40001057983 */ /* 0x000ee40000300800 */
[----:B------:R-:W3:Y:S01]  /*3b940*/  LDL.LU R6, [R1+0x6d8] ;  /* 0x0006d80001067983 */ /* 0x000ee20000300800 */
[----:B------:R-:W3:Y:S01]  /*3b950*/  LDL.LU R7, [R1+0x6dc] ;  /* 0x0006dc0001077983 */ /* 0x000ee20000300800 */
[----:B------:R-:W2:Y:S02]  /*3b960*/  LDL.LU.64 R26, [R1+0x29c0] ;  /* 0x0029c000011a7983 */ /* 0x000ea40000300a00 */
[----:B------:R-:W2:Y:S10]  /*3b970*/  LDL.LU.64 R24, [R1+0x29b8] ;  /* 0x0029b80001187983 */ /* 0x000eb40000300a00 */
[----:B------:R-:W-:-:S02]  /*3b980*/  IMAD.MOV.U32 R10, RZ, RZ, R15 ;  /* 0x000000ffff0a7224 */ /* 0x000fc400078e000f */
[----:B------:R-:W-:Y:S01]  /*3b990*/  IMAD.MOV.U32 R11, RZ, RZ, R14 ;  /* 0x000000ffff0b7224 */ /* 0x000fe200078e000e */
[----:B------:R0:W-:Y:S01]  /*3b9a0*/  STL.64 [R1+0x700], R12 ;  /* 0x0007000c01007387 */ /* 0x0001e20000100a00 */
[----:B------:R-:W4:Y:S03]  /*3b9b0*/  LDL.LU R14, [R1+0x29b0] ;  /* 0x0029b000010e7983 */ /* 0x000f260000300800 */
[----:B0-----:R-:W3:Y:S01]  /*3b9c0*/  LDL.64 R12, [R1] ;  /* 0x00000000010c7983 */ /* 0x001ee20000100a00 */
[----:B------:R-:W-:Y:S02]  /*3b9d0*/  STL [R1+0x2174], R10 ;  /* 0x0021740a01007387 */ /* 0x000fe40000100800 */
[----:B------:R0:W-:Y:S01]  /*3b9e0*/  STL [R1+0x2170], R11 ;  /* 0x0021700b01007387 */ /* 0x0001e20000100800 */
[----:B--2---:R-:W-:Y:S01]  /*3b9f0*/  HMMA.16816.F32 R24, R20, R16, R24 ;  /* 0x000000101418723c */ /* 0x004fe20000001818 */
[----:B0-----:R-:W-:Y:S11]  /*3ba00*/  IMAD.MOV.U32 R11, RZ, RZ, R17 ;  /* 0x000000ffff0b7224 */ /* 0x001ff600078e0011 */
[----:B------:R-:W-:Y:S11]  /*3ba10*/  @!UPT UIADD3 URZ, URZ, URZ, URZ ;  /* 0x0000003f3f3ff290 */ /* 0x000ff6000fffe03f */
[----:B------:R0:W-:Y:S01]  /*3ba20*/  STL.64 [R1+0x6f0], R24 ;  /* 0x0006f01801007387 */ /* 0x0001e20000100a00 */
[----:B------:R1:W-:Y:S03]  /*3ba30*/  STL.64 [R1+0x6f8], R26 ;  /* 0x0006f81a01007387 */ /* 0x0003e60000100a00 */
[----:B0-----:R-:W2:Y:S01]  /*3ba40*/  LDL.LU.64 R24, [R1+0x29a8] ;  /* 0x0029a80001187983 */ /* 0x001ea20000300a00 */
[----:B-1----:R-:W-:Y:S02]  /*3ba50*/  IMAD.MOV.U32 R26, RZ, RZ, R16 ;  /* 0x000000ffff1a7224 */ /* 0x002fe400078e0010 */
[----:B------:R-:W3:Y:S02]  /*3ba60*/  LDL.LU.64 R18, [R1+0x29a0] ;  /* 0x0029a00001127983 */ /* 0x000ee40000300a00 */
[----:B------:R-:W3:Y:S01]  /*3ba70*/  LDL.LU.64 R16, [R1+0x2998] ;  /* 0x0029980001107983 */ /* 0x000ee20000300a00 */
[----:B------:R-:W-:Y:S04]  /*3ba80*/  STL [R1+0x2908], R26 ;  /* 0x0029081a01007387 */ /* 0x000fe80000100800 */
[----:B--2---:R4:W-:Y:S02]  /*3ba90*/  STL.64 [R1+0x2900], R24 ;  /* 0x0029001801007387 */ /* 0x0049e40000100a00 */
[----:B----4-:R-:W-:-:S02]  /*3baa0*/  IMAD.MOV.U32 R24, RZ, RZ, R14 ;  /* 0x000000ffff187224 */ /* 0x010fc400078e000e */
[----:B------:R-:W-:-:S07]  /*3bab0*/  IMAD.MOV.U32 R25, RZ, RZ, R3 ;  /* 0x000000ffff197224 */ /* 0x000fce00078e0003 */
[----:B---3--:R-:W-:Y:S01]  /*3bac0*/  HMMA.16816.F32 R24, R20, R24, R16 ;  /* 0x000000181418723c */ /* 0x008fe20000001810 */
[----:B------:R-:W2:Y:S11]  /*3bad0*/  LDL.LU.64 R16, [R1+0x2990] ;  /* 0x0029900001107983 */ /* 0x000eb60000300a00 */
[----:B------:R-:W-:Y:S11]  /*3bae0*/  @!UPT UIADD3 URZ, URZ, URZ, URZ ;  /* 0x0000003f3f3ff290 */ /* 0x000ff6000fffe03f */
[----:B------:R0:W-:Y:S01]  /*3baf0*/  STL.64 [R1+0x6e0], R24 ;  /* 0x0006e01801007387 */ /* 0x0001e20000100a00 */
[----:B------:R-:W-:Y:S03]  /*3bb00*/  STL [R1+0x6e8], R26 ;  /* 0x0006e81a01007387 */ /* 0x000fe60000100800 */
[----:B0-----:R-:W3:Y:S04]  /*3bb10*/  LDL.64 R24, [R1+0x90] ;  /* 0x0000900001187983 */ /* 0x001ee80000100a00 */
[----:B---3--:R0:W-:Y:S04]  /*3bb20*/  STL.64 [R1+0x2918], R24 ;  /* 0x0029181801007387 */ /* 0x0081e80000100a00 */
[----:B0-----:R-:W3:Y:S01]  /*3bb30*/  LDL.64 R24, [R1+0xa0] ;  /* 0x0000a00001187983 */ /* 0x001ee20000100a00 */
[----:B------:R-:W-:-:S03]  /*3bb40*/  IMAD.MOV.U32 R10, RZ, RZ, R27 ;  /* 0x000000ffff0a7224 */ /* 0x000fc600078e001b */
[----:B---3--:R0:W-:Y:S04]  /*3bb50*/  STL.64 [R1+0x2930], R24 ;  /* 0x0029301801007387 */ /* 0x0081e80000100a00 */
[----:B0-----:R-:W3:Y:S04]  /*3bb60*/  LDL.64 R24, [R1+0xb0] ;  /* 0x0000b00001187983 */ /* 0x001ee80000100a00 */
[----:B---3--:R-:W-:Y:S01]  /*3bb70*/  STL.64 [R1+0x2948], R24 ;  /* 0x0029481801007387 */ /* 0x008fe20000100a00 */
[----:B------:R-:W-:Y:S02]  /*3bb80*/  STL [R1+0x217c], R10 ;  /* 0x00217c0a01007387 */ /* 0x000fe40000100800 */
[----:B------:R-:W-:Y:S02]  /*3bb90*/  STL [R1+0x2970], R11 ;  /* 0x0029700b01007387 */ /* 0x000fe40000100800 */
[----:B------:R0:W-:Y:S02]  /*3bba0*/  STL.64 [R1+0x2968], R8 ;  /* 0x0029680801007387 */ /* 0x0001e40000100a00 */
[----:B0-----:R-:W3:Y:S01]  /*3bbb0*/  LDL.LU R8, [R1+0x6b0] ;  /* 0x0006b00001087983 */ /* 0x001ee20000300800 */
[----:B------:R-:W3:Y:S02]  /*3bbc0*/  LDL.LU R9, [R1+0x6b4] ;  /* 0x0006b40001097983 */ /* 0x000ee40000300800 */
[----:B------:R-:W4:Y:S02]  /*3bbd0*/  LDL.LU R10, [R1+0x6b8] ;  /* 0x0006b800010a7983 */ /* 0x000f240000300800 */
[----:B------:R-:W4:Y:S01]  /*3bbe0*/  LDL.LU R11, [R1+0x6bc] ;  /* 0x0006bc00010b7983 */ /* 0x000f220000300800 */
[C---:B--2---:R-:W-:Y:S01]  /*3bbf0*/  HMMA.16816.F32 R4, R20.reuse, R16, R4 ;  /* 0x000000101404723c */ /* 0x044fe20000001804 */
[----:B----4-:R-:W-:Y:S01]  /*3bc00*/  STL.64 [R1+0x2988], R10 ;  /* 0x0029880a01007387 */ /* 0x010fe20000100a00 */
[----:B---3--:R0:W-:Y:S03]  /*3bc10*/  STL.64 [R1+0x2980], R8 ;  /* 0x0029800801007387 */ /* 0x0081e60000100a00 */
[----:B0-----:R-:W2:Y:S01]  /*3bc20*/  LDL.LU R8, [R1+0x6c0] ;  /* 0x0006c00001087983 */ /* 0x001ea20000300800 */
[----:B------:R-:W2:Y:S02]  /*3bc30*/  LDL.LU R9, [R1+0x6c4] ;  /* 0x0006c40001097983 */ /* 0x000ea40000300800 */
[----:B------:R-:W2:Y:S02]  /*3bc40*/  LDL.LU R10, [R1+0x6c8] ;  /* 0x0006c800010a7983 */ /* 0x000ea40000300800 */
[----:B------:R-:W2:Y:S11]  /*3bc50*/  LDL.LU R11, [R1+0x6cc] ;  /* 0x0006cc00010b7983 */ /* 0x000eb60000300800 */
[----:B------:R-:W-:Y:S02]  /*3bc60*/  @!UPT UIADD3 URZ, URZ, URZ, URZ ;  /* 0x0000003f3f3ff290 */ /* 0x000fe4000fffe03f */
[----:B------:R0:W-:Y:S01]  /*3bc70*/  STL.64 [R1+0x6d0], R4 ;  /* 0x0006d00401007387 */ /* 0x0001e20000100a00 */
[----:B------:R1:W-:Y:S02]  /*3bc80*/  STL.64 [R1+0x6d8], R6 ;  /* 0x0006d80601007387 */ /* 0x0003e40000100a00 */
[----:B------:R-:W3:Y:S02]  /*3bc90*/  LDL.LU R16, [R1+0x9a0] ;  /* 0x0009a00001107983 */ /* 0x000ee40000300800 */
[----:B------:R-:W3:Y:S01]  /*3bca0*/  LDL.LU R17, [R1+0x9a4] ;  /* 0x0009a40001117983 */ /* 0x000ee20000300800 */
[----:B------:R-:W3:Y:S01]  /*3bcb0*/  LDL.LU R18, [R1+0x9a8] ;  /* 0x0009a80001127983 */ /* 0x000ee20000300800 */
[----:B------:R-:W3:Y:S02]  /*3bcc0*/  LDL.LU R19, [R1+0x9ac] ;  /* 0x0009ac0001137983 */ /* 0x000ee40000300800 */
[----:B------:R-:W-:Y:S01]  /*3bcd0*/  IMAD.MOV.U32 R25, RZ, RZ, R0 ;  /* 0x000000ffff197224 */ /* 0x000fe200078e0000 */
[----:B0-----:R-:W4:Y:S01]  /*3bce0*/  LDL.LU R4, [R1+0x6a0] ;  /* 0x0006a00001047983 */ /* 0x001f220000300800 */
[----:B------:R-:W4:Y:S02]  /*3bcf0*/  LDL.LU R5, [R1+0x6a4] ;  /* 0x0006a40001057983 */ /* 0x000f240000300800 */
[----:B-1----:R-:W4:Y:S02]  /*3bd00*/  LDL.LU R6, [R1+0x6a8] ;  /* 0x0006a80001067983 */ /* 0x002f240000300800 */
[----:B------:R-:W4:Y:S01]  /*3bd10*/  LDL.LU R7, [R1+0x6ac] ;  /* 0x0006ac0001077983 */ /* 0x000f220000300800 */
[----:B------:R-:W3:Y:S01]  /*3bd20*/  LDL R0, [R1+0x177c] ;  /* 0x00177c0001007983 */ /* 0x000ee20000100800 */
[----:B------:R-:W-:Y:S01]  /*3bd30*/  IMAD.MOV.U32 R15, RZ, RZ, R13 ;  /* 0x000000ffff0f7224 */ /* 0x000fe200078e000d */
[C---:B--2---:R-:W-:Y:S11]  /*3bd40*/  HMMA.16816.F32 R8, R20.reuse, R12, R8 ;  /* 0x0000000c1408723c */ /* 0x044ff60000001808 */
[----:B------:R-:W-:Y:S11]  /*3bd50*/  @!UPT UIADD3 URZ, URZ, URZ, URZ ;  /* 0x0000003f3f3ff290 */ /* 0x000ff6000fffe03f */
[----:B------:R-:W-:Y:S01]  /*3bd60*/  @!UPT UIADD3 URZ, URZ, URZ, URZ ;  /* 0x0000003f3f3ff290 */ /* 0x000fe2000fffe03f */
[----:B------:R-:W-:Y:S01]  /*3bd70*/  STL.64 [R1+0x6c0], R8 ;  /* 0x0006c00801007387 */ /* 0x000fe20000100a00 */
[----:B------:R0:W-:Y:S03]  /*3bd80*/  STL.64 [R1+0x6c8], R10 ;  /* 0x0006c80a01007387 */ /* 0x0001e60000100a00 */
[----:B0-----:R-:W2:Y:S01]  /*3bd90*/  LDL.LU.64 R10, [R1+0x2988] ;  /* 0x00298800010a7983 */ /* 0x001ea20000300a00 */
[----:B------:R-:W2:Y:S02]  /*3bda0*/  LDL.LU.64 R8, [R1+0x2980] ;  /* 0x0029800001087983 */ /* 0x000ea40000300a00 */
[----:B------:R-:W2:Y:S02]  /*3bdb0*/  LDL.LU.64 R12, [R1+0x2978] ;  /* 0x00297800010c7983 */ /* 0x000ea40000300a00 */
[C---:B--2---:R-:W-:Y:S11]  /*3bdc0*/  HMMA.16816.F32 R8, R20.reuse, R12, R8 ;  /* 0x0000000c1408723c */ /* 0x044ff60000001808 */
[----:B------:R-:W-:Y:S11]  /*3bdd0*/  @!UPT UIADD3 URZ, URZ, URZ, URZ ;  /* 0x0000003f3f3ff290 */ /* 0x000ff6000fffe03f */
[----:B------:R-:W-:Y:S01]  /*3bde0*/  @!UPT UIADD3 URZ, URZ, URZ, URZ ;  /* 0x0000003f3f3ff290 */ /* 0x000fe2000fffe03f */
[----:B------:R-:W-:Y:S01]  /*3bdf0*/  STL.64 [R1+0x6b0], R8 ;  /* 0x0006b00801007387 */ /* 0x000fe20000100a00 */
[----:B------:R0:W-:Y:S03]  /*3be00*/  STL.64 [R1+0x6b8], R10 ;  /* 0x0006b80a01007387 */ /* 0x0001e60000100a00 */
[----:B0-----:R-:W2:Y:S01]  /*3be10*/  LDL.LU R11, [R1+0x2970] ;  /* 0x00297000010b7983 */ /* 0x001ea20000300800 */
[----:B------:R-:W4:Y:S02]  /*3be20*/  LDL.LU.64 R8, [R1+0x2968] ;  /* 0x0029680001087983 */ /* 0x000f240000300a00 */
[----:B------:R-:W-:Y:S02]  /*3be30*/  STL [R1+0x28e8], R15 ;  /* 0x0028e80f01007387 */ /* 0x000fe40000100800 */
[----:B------:R0:W-:Y:S02]  /*3be40*/  STL.64 [R1+0x28e0], R12 ;  /* 0x0028e00c01007387 */ /* 0x0001e40000100a00 */
[----:B0-----:R-:W2:Y:S04]  /*3be50*/  LDL.64 R12, [R1+0x80] ;  /* 0x00008000010c7983 */ /* 0x001ea80000100a00 */
        /* <DEDUP_REMOVED lines=11> */
[C---:B----4-:R-:W-:Y:S01]  /*3bf10*/  HMMA.16816.F32 R4, R20.reuse, R8, R4 ;  /* 0x000000081404723c */ /* 0x050fe20000001804 */
[----:B--2---:R-:W-:Y:S01]  /*3bf20*/  STL.64 [R1+0x2940], R14 ;  /* 0x0029400e01007387 */ /* 0x004fe20000100a00 */
[----:B------:R0:W-:Y:S03]  /*3bf30*/  STL.64 [R1+0x2938], R12 ;  /* 0x0029380c01007387 */ /* 0x0001e60000100a00 */
[----:B0-----:R-:W2:Y:S01]  /*3bf40*/  LDL.LU R12, [R1+0xcd0] ;  /* 0x000cd000010c7983 */ /* 0x001ea20000300800 */
[----:B------:R-:W2:Y:S02]  /*3bf50*/  LDL.LU R13, [R1+0xcd4] ;  /* 0x000cd400010d7983 */ /* 0x000ea40000300800 */
[----:B------:R-:W4:Y:S02]  /*3bf60*/  LDL.LU R14, [R1+0xcd8] ;  /* 0x000cd800010e7983 */ /* 0x000f240000300800 */
[----:B------:R-:W4:Y:S02]  /*3bf70*/  LDL.LU R15, [R1+0xcdc] ;  /* 0x000cdc00010f7983 */ /* 0x000f240000300800 */
[----:B----4-:R-:W-:Y:S01]  /*3bf80*/  STL.64 [R1+0x2958], R14 ;  /* 0x0029580e01007387 */ /* 0x010fe20000100a00 */
[----:B--2---:R0:W-:Y:S03]  /*3bf90*/  STL.64 [R1+0x2950], R12 ;  /* 0x0029500c01007387 */ /* 0x0041e60000100a00 */
[----:B0-----:R-:W2:Y:S01]  /*3bfa0*/  LDL.LU R12, [R1+0xce0] ;  /* 0x000ce000010c7983 */ /* 0x001ea20000300800 */
[----:B------:R-:W2:Y:S02]  /*3bfb0*/  LDL.LU R13, [R1+0xce4] ;  /* 0x000ce400010d7983 */ /* 0x000ea40000300800 */
[----:B------:R-:W2:Y:S02]  /*3bfc0*/  LDL.LU R14, [R1+0xce8] ;  /* 0x000ce800010e7983 */ /* 0x000ea40000300800 */
[----:B------:R-:W2:Y:S02]  /*3bfd0*/  LDL.LU R15, [R1+0xcec] ;  /* 0x000cec00010f7983 */ /* 0x000ea40000300800 */
[----:B------:R0:W-:Y:S01]  /*3bfe0*/  STL.64 [R1+0x6a0], R4 ;  /* 0x0006a00401007387 */ /* 0x0001e20000100a00 */
[----:B------:R-:W-:Y:S03]  /*3bff0*/  STL.64 [R1+0x6a8], R6 ;  /* 0x0006a80601007387 */ /* 0x000fe60000100a00 */
[----:B0-----:R-:W3:Y:S01]  /*3c000*/  LDL.LU.64 R4, [R1+0x2960] ;  /* 0x0029600001047983 */ /* 0x001ee20000300a00 */
[----:B------:R-:W-:Y:S01]  /*3c010*/  IMAD.MOV.U32 R24, RZ, RZ, R2 ;  /* 0x000000ffff187224 */ /* 0x000fe200078e0002 */
[----:B---3--:R-:W-:Y:S02]  /*3c020*/  HMMA.16816.F32 R20, R20, R4, R16 ;  /* 0x000000041414723c */ /* 0x008fe40000001810 */
[----:B------:R-:W2:Y:S11]  /*3c030*/  LDSM.16.MT88.4 R16, [R0+0x12000] ;  /* 0x012000000010783b */ /* 0x000eb60000004200 */
[----:B------:R-:W-:Y:S10]  /*3c040*/  @!UPT UIADD3 URZ, URZ, URZ, URZ ;  /* 0x0000003f3f3ff290 */ /* 0x000ff4000fffe03f */
[----:B------:R-:W-:Y:S01]  /*3c050*/  STL.64 [R1+0x2d0], R20 ;  /* 0x0002d01401007387 */ /* 0x000fe20000100a00 */
[----:B------:R-:W-:Y:S02]  /*3c060*/  STL.64 [R1+0x2d8], R22 ;  /* 0x0002d81601007387 */ /* 0x000fe40000100a00 */
[----:B------:R-:W0:Y:S01]  /*3c070*/  LDSM.16.MT88.4 R20, [R0+0x12080] ;  /* 0x012080000014783b */ /* 0x000e220000004200 */
[C---:B--2---:R-:W-:Y:S01]  /*3c080*/  HMMA.16816.F32 R24, R16.reuse, R24, R12 ;  /* 0x000000181018723c */ /* 0x044fe2000000180c */
[----:B0-----:R-:W-:Y:S02]  /*3c090*/  STL [R1+0x281c], R21 ;  /* 0x00281c1501007387 */ /* 0x001fe40000100800 */
[----:B------:R-:W-:Y:S02]  /*3c0a0*/  STL [R1+0x2818], R22 ;  /* 0x0028181601007387 */ /* 0x000fe40000100800 */
[----:B------:R-:W-:Y:S02]  /*3c0b0*/  STL [R1+0x2814], R23 ;  /* 0x0028141701007387 */ /* 0x000fe40000100800 */
[----:B------:R-:W2:Y:S01]  /*3c0c0*/  LDL.LU.64 R14, [R1+0x2958] ;  /* 0x00295800010e7983 */ /* 0x000ea20000300a00 */
[----:B------:R-:W2:Y:S11]  /*3c0d0*/  LDL.LU.64 R12, [R1+0x2950] ;  /* 0x00295000010c7983 */ /* 0x000eb60000300a00 */
[----:B------:R-:W-:Y:S04]  /*3c0e0*/  @!UPT UIADD3 URZ, URZ, URZ, URZ ;  /* 0x0000003f3f3ff290 */ /* 0x000fe8000fffe03f */
[----:B------:R0:W-:Y:S02]  /*3c0f0*/  STL.64 [R1+0x510], R24 ;  /* 0x0005101801007387 */ /* 0x0001e40000100a00 */
[----:B------:R-:W-:Y:S01]  /*3c100*/  STL.64 [R1+0x518], R26 ;  /* 0x0005181a01007387 */ /* 0x000fe20000100a00 */
        /* <DEDUP_REMOVED lines=10> */
[----:B------:R-:W-:Y:S01]  /*3c1b0*/  STL [R1+0x2898], R22 ;  /* 0x0028981601007387 */ /* 0x000fe20000100800 */
[----:B------:R0:W-:Y:S04]  /*3c1c0*/  STL.64 [R1+0x2890], R20 ;  /* 0x0028901401007387 */ /* 0x0001e80000100a00 */
[----:B0-----:R-:W3:Y:S01]  /*3c1d0*/  LDL.LU R20, [R1+0xca0] ;  /* 0x000ca00001147983 */ /* 0x001ee20000300800 */
[----:B------:R-:W3:Y:S02]  /*3c1e0*/  LDL.LU R21, [R1+0xca4] ;  /* 0x000ca40001157983 */ /* 0x000ee40000300800 */
[----:B------:R-:W3:Y:S02]  /*3c1f0*/  LDL.LU R22, [R1+0xca8] ;  /* 0x000ca80001167983 */ /* 0x000ee40000300800 */
[----:B------:R-:W3:Y:S01]  /*3c200*/  LDL.LU R23, [R1+0xcac] ;  /* 0x000cac0001177983 */ /* 0x000ee20000300800 */
        /* <DEDUP_REMOVED lines=10> */
[----:B------:R-:W-:Y:S01]  /*3c2b0*/  STL [R1+0x2808], R2 ;  /* 0x0028080201007387 */ /* 0x000fe20000100800 */
[C---:B--2---:R-:W-:Y:S11]  /*3c2c0*/  HMMA.16816.F32 R12, R16.reuse, R24, R12 ;  /* 0x00000018100c723c */ /* 0x044ff6000000180c */
[----:B------:R-:W-:Y:S11]  /*3c2d0*/  @!UPT UIADD3 URZ, URZ, URZ, URZ ;  /* 0x0000003f3f3ff290 */ /* 0x000ff6000fffe03f */
[----:B------:R-:W-:Y:S01]  /*3c2e0*/  @!UPT UIADD3 URZ, URZ, URZ, URZ ;  /* 0x0000003f3f3ff290 */ /* 0x000fe2000fffe03f */
[----:B------:R0:W-:Y:S01]  /*3c2f0*/  STL.64 [R1+0x4e0], R12 ;  /* 0x0004e00c01007387 */ /* 0x0001e20000100a00 */
[----:B------:R1:W-:Y:S03]  /*3c300*/  STL.64 [R1+0x4e8], R14 ;  /* 0x0004e80e01007387 */ /* 0x0003e60000100a00 */
[----:B0-----:R-:W3:Y:S01]  /*3c310*/  LDL.LU.64 R12, [R1+0x2910] ;  /* 0x00291000010c7983 */ /* 0x001ee20000300a00 */
[----:B------:R-:W-:Y:S02]  /*3c320*/  IMAD.MOV.U32 R6, RZ, RZ, R24 ;  /* 0x000000ffff067224 */ /* 0x000fe400078e0018 */
[----:B------:R-:W-:Y:S02]  /*3c330*/  IMAD.MOV.U32 R3, RZ, RZ, R25 ;  /* 0x000000ffff037224 */ /* 0x000fe400078e0019 */
[----:B------:R-:W2:Y:S01]  /*3c340*/  LDL.LU R26, [R1+0x2908] ;  /* 0x00290800011a7983 */ /* 0x000ea20000300800 */
[----:B------:R-:W4:Y:S01]  /*3c350*/  LDL.LU.64 R24, [R1+0x2900] ;  /* 0x0029000001187983 */ /* 0x000f220000300a00 */
[----:B------:R-:W-:Y:S01]  /*3c360*/  STL [R1+0x2810], R6 ;  /* 0x0028100601007387 */ /* 0x000fe20000100800 */
[----:B---3--:R-:W-:Y:S01]  /*3c370*/  HMMA.16816.F32 R20, R16, R12, R20 ;  /* 0x0000000c1014723c */ /* 0x008fe20000001814 */
[----:B------:R-:W-:-:S02]  /*3c380*/  IMAD.MOV.U32 R10, RZ, RZ, R12 ;  /* 0x000000ffff0a7224 */ /* 0x000fc400078e000c */
[----:B------:R-:W-:Y:S11]  /*3c390*/  IMAD.MOV.U32 R7, RZ, RZ, R13 ;  /* 0x000000ffff077224 */ /* 0x000ff600078e000d */
[----:B------:R-:W-:Y:S09]  /*3c3a0*/  @!UPT UIADD3 URZ, URZ, URZ, URZ ;  /* 0x0000003f3f3ff290 */ /* 0x000ff2000fffe03f */
[----:B------:R-:W-:Y:S01]  /*3c3b0*/  STL.64 [R1+0x4d0], R20 ;  /* 0x0004d01401007387 */ /* 0x000fe20000100a00 */
[----:B------:R-:W-:Y:S02]  /*3c3c0*/  STL.64 [R1+0x4d8], R22 ;  /* 0x0004d81601007387 */ /* 0x000fe40000100a00 */
[----:B------:R-:W3:Y:S02]  /*3c3d0*/  LDL.LU R12, [R1+0x830] ;  /* 0x00083000010c7983 */ /* 0x000ee40000300800 */
[----:B------:R-:W3:Y:S01]  /*3c3e0*/  LDL.LU R13, [R1+0x834] ;  /* 0x00083400010d7983 */ /* 0x000ee20000300800 */
[----:B-1----:R-:W2:Y:S01]  /*3c3f0*/  LDL.LU R14, [R1+0x838] ;  /* 0x00083800010e7983 */ /* 0x002ea20000300800 */
[----:B------:R-:W2:Y:S03]  /*3c400*/  LDL.LU R15, [R1+0x83c] ;  /* 0x00083c00010f7983 */ /* 0x000ea60000300800 */
[----:B--2---:R-:W-:Y:S01]  /*3c410*/  STL.64 [R1+0x28f8], R14 ;  /* 0x0028f80e01007387 */ /* 0x004fe20000100a00 */
[----:B---3--:R0:W-:Y:S03]  /*3c420*/  STL.64 [R1+0x28f0], R12 ;  /* 0x0028f00c01007387 */ /* 0x0081e60000100a00 */
[----:B0-----:R-:W4:Y:S01]  /*3c430*/  LDL.LU R12, [R1+0xc90] ;  /* 0x000c9000010c7983 */ /* 0x001f220000300800 */
[----:B------:R-:W4:Y:S02]  /*3c440*/  LDL.LU R13, [R1+0xc94] ;  /* 0x000c9400010d7983 */ /* 0x000f240000300800 */
[----:B------:R-:W4:Y:S02]  /*3c450*/  LDL.LU R14, [R1+0xc98] ;  /* 0x000c9800010e7983 */ /* 0x000f240000300800 */
[----:B------:R-:W4:Y:S01]  /*3c460*/  LDL.LU R15, [R1+0xc9c] ;  /* 0x000c9c00010f7983 */ /* 0x000f220000300800 */
[----:B------:R-:W-:Y:S01]  /*3c470*/  STL [R1+0x28d8], R10 ;  /* 0x0028d80a01007387 */ /* 0x000fe20000100800 */
[----:B------:R0:W-:Y:S03]  /*3c480*/  STL.64 [R1+0x28d0], R8 ;  /* 0x0028d00801007387 */ /* 0x0001e60000100a00 */
[----:B0-----:R-:W2:Y:S01]  /*3c490*/  LDL.64 R8, [R1+0x60] ;  /* 0x0000600001087983 */ /* 0x001ea20000100a00 */
[----:B------:R-:W3:Y:S02]  /*3c4a0*/  LDL.LU R20, [R1+0x7f0] ;  /* 0x0007f00001147983 */ /* 0x000ee40000300800 */
[----:B------:R-:W3:Y:S02]  /*3c4b0*/  LDL.LU R21, [R1+0x7f4] ;  /* 0x0007f40001157983 */ /* 0x000ee40000300800 */
[----:B------:R-:W2:Y:S01]  /*3c4c0*/  LDL.LU R22, [R1+0x7f8] ;  /* 0x0007f80001167983 */ /* 0x000ea20000300800 */
[----:B------:R-:W2:Y:S04]  /*3c4d0*/  LDL.LU R23, [R1+0x7fc] ;  /* 0x0007fc0001177983 */ /* 0x000ea80000300800 */
[----:B--2---:R-:W-:Y:S01]  /*3c4e0*/  STL.64 [R1+0x28a8], R22 ;  /* 0x0028a81601007387 */ /* 0x004fe20000100a00 */
[----:B---3--:R0:W-:Y:S02]  /*3c4f0*/  STL.64 [R1+0x28a0], R20 ;  /* 0x0028a01401007387 */ /* 0x0081e40000100a00 */
[----:B0-----:R-:W-:-:S02]  /*3c500*/  IMAD.MOV.U32 R20, RZ, RZ, R26 ;  /* 0x000000ffff147224 */ /* 0x001fc400078e001a */
[----:B------:R-:W-:-:S05]  /*3c510*/  IMAD.MOV.U32 R21, RZ, RZ, R11 ;  /* 0x000000ffff157224 */ /* 0x000fca00078e000b */
[----:B------:R0:W-:Y:S04]  /*3c520*/  STL.64 [R1+0x28b8], R20 ;  /* 0x0028b81401007387 */ /* 0x0001e80000100a00 */
[----:B0-----:R-:W2:Y:S01]  /*3c530*/  LDL.64 R20, [R1+0x40] ;  /* 0x0000400001147983 */ /* 0x001ea20000100a00 */
[----:B------:R-:W-:Y:S02]  /*3c540*/  STL [R1+0x2888], R7 ;  /* 0x0028880701007387 */ /* 0x000fe40000100800 */
[----:B------:R0:W-:Y:S02]  /*3c550*/  STL.64 [R1+0x2880], R4 ;  /* 0x0028800401007387 */ /* 0x0001e40000100a00 */
[----:B0-----:R-:W3:Y:S01]  /*3c560*/  LDL.64 R4, [R1+0x20] ;  /* 0x0000200001047983 */ /* 0x001ee20000100a00 */
[C---:B----4-:R-:W-:Y:S03]  /*3c570*/  HMMA.16816.F32 R12, R16.reuse, R24, R12 ;  /* 0x00000018100c723c */ /* 0x050fe6000000180c */
[----:B---3--:R0:W-:Y:S04]  /*3c580*/  STL.64 [R1+0x28b0], R4 ;  /* 0x0028b00401007387 */ /* 0x0081e80000100a00 */
[----:B0-----:R-:W3:Y:S01]  /*3c590*/  LDL.LU R4, [R1+0x800] ;  /* 0x0008000001047983 */ /* 0x001ee20000300800 */
[----:B------:R-:W3:Y:S02]  /*3c5a0*/  LDL.LU R5, [R1+0x804] ;  /* 0x0008040001057983 */ /* 0x000ee40000300800 */
[----:B------:R-:W4:Y:S02]  /*3c5b0*/  LDL.LU R6, [R1+0x808] ;  /* 0x0008080001067983 */ /* 0x000f240000300800 */
[----:B------:R-:W4:Y:S02]  /*3c5c0*/  LDL.LU R7, [R1+0x80c] ;  /* 0x00080c0001077983 */ /* 0x000f240000300800 */
[----:B----4-:R-:W-:Y:S01]  /*3c5d0*/  STL.64 [R1+0x28c8], R6 ;  /* 0x0028c80601007387 */ /* 0x010fe20000100a00 */
[----:B---3--:R0:W-:Y:S03]  /*3c5e0*/  STL.64 [R1+0x28c0], R4 ;  /* 0x0028c00401007387 */ /* 0x0081e60000100a00 */
[----:B0-----:R-:W2:Y:S01]  /*3c5f0*/  LDL.LU R4, [R1+0x810] ;  /* 0x0008100001047983 */ /* 0x001ea20000300800 */
[----:B------:R-:W2:Y:S02]  /*3c600*/  LDL.LU R5, [R1+0x814] ;  /* 0x0008140001057983 */ /* 0x000ea40000300800 */
[----:B------:R-:W2:Y:S02]  /*3c610*/  LDL.LU R6, [R1+0x818] ;  /* 0x0008180001067983 */ /* 0x000ea40000300800 */
[----:B------:R-:W2:Y:S01]  /*3c620*/  LDL.LU R7, [R1+0x81c] ;  /* 0x00081c0001077983 */ /* 0x000ea20000300800 */
[----:B------:R-:W-:Y:S01]  /*3c630*/  STL.64 [R1+0x4c0], R12 ;  /* 0x0004c00c01007387 */ /* 0x000fe20000100a00 */
[----:B------:R0:W-:Y:S03]  /*3c640*/  STL.64 [R1+0x4c8], R14 ;  /* 0x0004c80e01007387 */ /* 0x0001e60000100a00 */
[----:B0-----:R-:W3:Y:S01]  /*3c650*/  LDL.LU.64 R14, [R1+0x28f8] ;  /* 0x0028f800010e7983 */ /* 0x001ee20000300a00 */
[----:B------:R-:W3:Y:S02]  /*3c660*/  LDL.LU.64 R12, [R1+0x28f0] ;  /* 0x0028f000010c7983 */ /* 0x000ee40000300a00 */
[----:B------:R0:W-:Y:S02]  /*3c670*/  STL.64 [R1+0x27c0], R24 ;  /* 0x0027c01801007387 */ /* 0x0001e40000100a00 */
[----:B------:R-:W-:Y:S01]  /*3c680*/  IMAD.MOV.U32 R11, RZ, RZ, R9 ;  /* 0x000000ffff0b7224 */ /* 0x000fe200078e0009 */
[----:B0-----:R-:W4:Y:S01]  /*3c690*/  LDL.64 R24, [R1+0x50] ;  /* 0x0000500001187983 */ /* 0x001f220000100a00 */
[----:B---3--:R-:W-:Y:S11]  /*3c6a0*/  HMMA.16816.F32 R12, R16, R8, R12 ;  /* 0x00000008100c723c */ /* 0x008ff6000000180c */
[----:B------:R-:W-:Y:S11]  /*3c6b0*/  @!UPT UIADD3 URZ, URZ, URZ, URZ ;  /* 0x0000003f3f3ff290 */ /* 0x000ff6000fffe03f */
[----:B------:R-:W-:Y:S01]  /*3c6c0*/  @!UPT UIADD3 URZ, URZ, URZ, URZ ;  /* 0x0000003f3f3ff290 */ /* 0x000fe2000fffe03f */
[----:B------:R-:W-:Y:S01]  /*3c6d0*/  STL.64 [R1+0x830], R12 ;  /* 0x0008300c01007387 */ /* 0x000fe20000100a00 */
[----:B------:R0:W-:Y:S03]  /*3c6e0*/  STL.64 [R1+0x838], R14 ;  /* 0x0008380e01007387 */ /* 0x0001e60000100a00 */
[----:B0-----:R-:W3:Y:S01]  /*3c6f0*/  LDL.LU R15, [R1+0x28e8] ;  /* 0x0028e800010f7983 */ /* 0x001ee20000300800 */
[----:B------:R-:W2:Y:S02]  /*3c700*/  LDL.LU.64 R12, [R1+0x28e0] ;  /* 0x0028e000010c7983 */ /* 0x000ea40000300a00 */
[----:B------:R-:W-:Y:S02]  /*3c710*/  IMAD.MOV.U32 R14, RZ, RZ, R8 ;  /* 0x000000ffff0e7224 */ /* 0x000fe400078e0008 */
[----:B------:R-:W3:Y:S01]  /*3c720*/  LDL.LU R10, [R1+0x28d8] ;  /* 0x0028d800010a7983 */ /* 0x000ee20000300800 */
[----:B------:R-:W3:Y:S02]  /*3c730*/  LDL.LU.64 R8, [R1+0x28d0] ;  /* 0x0028d00001087983 */ /* 0x000ee40000300a00 */
[----:B------:R-:W-:Y:S02]  /*3c740*/  STL [R1+0x2878], R14 ;  /* 0x0028780e01007387 */ /* 0x000fe40000100800 */
[----:B--2---:R-:W-:Y:S01]  /*3c750*/  STL.64 [R1+0x2870], R12 ;  /* 0x0028700c01007387 */ /* 0x004fe20000100a00 */
[----:B---3--:R-:W-:Y:S03]  /*3c760*/  STL.64 [R1+0x2848], R10 ;  /* 0x0028480a01007387 */ /* 0x008fe60000100a00 */
[----:B------:R0:W-:Y:S04]  /*3c770*/  STL.64 [R1+0x2840], R8 ;  /* 0x0028400801007387 */ /* 0x0001e80000100a00 */
[----:B0-----:R-:W2:Y:S01]  /*3c780*/  LDL.LU R8, [R1+0x820] ;  /* 0x0008200001087983 */ /* 0x001ea20000300800 */
[----:B------:R-:W2:Y:S02]  /*3c790*/  LDL.LU R9, [R1+0x824] ;  /* 0x0008240001097983 */ /* 0x000ea40000300800 */
[----:B------:R-:W2:Y:S02]  /*3c7a0*/  LDL.LU R10, [R1+0x828] ;  /* 0x00082800010a7983 */ /* 0x000ea40000300800 */
[----:B------:R-:W2:Y:S02]  /*3c7b0*/  LDL.LU R11, [R1+0x82c] ;  /* 0x00082c00010b7983 */ /* 0x000ea40000300800 */
[----:B----4-:R-:W-:-:S02]  /*3c7c0*/  IMAD.MOV.U32 R29, RZ, RZ, R24 ;  /* 0x000000ffff1d7224 */ /* 0x010fc400078e0018 */
[----:B------:R-:W-:Y:S01]  /*3c7d0*/  IMAD.MOV.U32 R28, RZ, RZ, R25 ;  /* 0x000000ffff1c7224 */ /* 0x000fe200078e0019 */
[C---:B--2---:R-:W-:Y:S11]  /*3c7e0*/  HMMA.16816.F32 R8, R16.reuse, R24, R8 ;  /* 0x000000181008723c */ /* 0x044ff60000001808 */
[----:B------:R-:W-:Y:S11]  /*3c7f0*/  @!UPT UIADD3 URZ, URZ, URZ, URZ ;  /* 0x0000003f3f3ff290 */ /* 0x000ff6000fffe03f */
[----:B------:R-:W-:Y:S01]  /*3c800*/  @!UPT UIADD3 URZ, URZ, URZ, URZ ;  /* 0x0000003f3f3ff290 */ /* 0x000fe2000fffe03f */
[----:B------:R0:W-:Y:S01]  /*3c810*/  STL.64 [R1+0x820], R8 ;  /* 0x0008200801007387 */ /* 0x0001e20000100a00 */
[----:B------:R1:W-:Y:S02]  /*3c820*/  STL.64 [R1+0x828], R10 ;  /* 0x0008280a01007387 */ /* 0x0003e40000100a00 */
[----:B------:R-:W2:Y:S02]  /*3c830*/  LDL.LU R24, [R1+0x7e0] ;  /* 0x0007e00001187983 */ /* 0x000ea40000300800 */
[----:B------:R-:W2:Y:S01]  /*3c840*/  LDL.LU R25, [R1+0x7e4] ;  /* 0x0007e40001197983 */ /* 0x000ea20000300800 */
[----:B------:R-:W2:Y:S01]  /*3c850*/  LDL.LU R26, [R1+0x7e8] ;  /* 0x0007e800011a7983 */ /* 0x000ea20000300800 */
[----:B------:R-:W2:Y:S02]  /*3c860*/  LDL.LU R27, [R1+0x7ec] ;  /* 0x0007ec00011b7983 */ /* 0x000ea40000300800 */
[----:B------:R-:W2:Y:S01]  /*3c870*/  LDL.64 R12, [R1+0x10] ;  /* 0x00001000010c7983 */ /* 0x000ea20000100a00 */
[----:B0-----:R-:W3:Y:S01]  /*3c880*/  LDL.LU R8, [R1+0x7c0] ;  /* 0x0007c00001087983 */ /* 0x001ee20000300800 */
[----:B------:R-:W3:Y:S02]  /*3c890*/  LDL.LU R9, [R1+0x7c4] ;  /* 0x0007c40001097983 */ /* 0x000ee40000300800 */
[----:B-1----:R-:W4:Y:S02]  /*3c8a0*/  LDL.LU R10, [R1+0x7c8] ;  /* 0x0007c800010a7983 */ /* 0x002f240000300800 */
[----:B------:R-:W4:Y:S01]  /*3c8b0*/  LDL.LU R11, [R1+0x7cc] ;  /* 0x0007cc00010b7983 */ /* 0x000f220000300800 */
[----:B------:R-:W-:Y:S01]  /*3c8c0*/  HMMA.16816.F32 R4, R16, R20, R4 ;  /* 0x000000141004723c */ /* 0x000fe20000001804 */
[----:B------:R-:W-:-:S02]  /*3c8d0*/  IMAD.MOV.U32 R0, RZ, RZ, R20 ;  /* 0x000000ffff007224 */ /* 0x000fc400078e0014 */
[----:B------:R-:W-:Y:S01]  /*3c8e0*/  IMAD.MOV.U32 R2, RZ, RZ, R21 ;  /* 0x000000ffff027224 */ /* 0x000fe200078e0015 */
[----:B----4-:R-:W-:Y:S01]  /*3c8f0*/  STL.64 [R1+0x2858], R10 ;  /* 0x0028580a01007387 */ /* 0x010fe20000100a00 */
[----:B---3--:R0:W-:Y:S03]  /*3c900*/  STL.64 [R1+0x2850], R8 ;  /* 0x0028500801007387 */ /* 0x0081e60000100a00 */
[----:B0-----:R-:W3:Y:S11]  /*3c910*/  LDL R8, [R1] ;  /* 0x0000000001087983 */ /* 0x001ef60000100800 */
[----:B------:R-:W-:Y:S04]  /*3c920*/  @!UPT UIADD3 URZ, URZ, URZ, URZ ;  /* 0x0000003f3f3ff290 */ /* 0x000fe8000fffe03f */
[----:B------:R-:W-:Y:S02]  /*3c930*/  STL.64 [R1+0x810], R4 ;  /* 0x0008100401007387 */ /* 0x000fe40000100a00 */
[----:B------:R0:W-:Y:S02]  /*3c940*/  STL.64 [R1+0x818], R6 ;  /* 0x0008180601007387 */ /* 0x0001e40000100a00 */
[----:B0-----:R-:W4:Y:S01]  /*3c950*/  LDL.LU.64 R6, [R1+0x28c8] ;  /* 0x0028c80001067983 */ /* 0x001f220000300a00 */
[----:B------:R-:W4:Y:S02]  /*3c960*/  LDL.LU.64 R4, [R1+0x28c0] ;  /* 0x0028c00001047983 */ /* 0x000f240000300a00 */
[----:B------:R-:W4:Y:S02]  /*3c970*/  LDL.LU.64 R20, [R1+0x28b8] ;  /* 0x0028b80001147983 */ /* 0x000f240000300a00 */
[C---:B----4-:R-:W-:Y:S01]  /*3c980*/  HMMA.16816.F32 R20, R16.reuse, R20, R4 ;  /* 0x000000141014723c */ /* 0x050fe20000001804 */
[----:B------:R-:W4:Y:S11]  /*3c990*/  LDL.LU.64 R4, [R1+0x28b0] ;  /* 0x0028b00001047983 */ /* 0x000f360000300a00 */
[----:B------:R-:W-:Y:S11]  /*3c9a0*/  @!UPT UIADD3 URZ, URZ, URZ, URZ ;  /* 0x0000003f3f3ff290 */ /* 0x000ff6000fffe03f */
[----:B------:R-:W-:Y:S01]  /*3c9b0*/  STL.64 [R1+0x800], R20 ;  /* 0x0008001401007387 */ /* 0x000fe20000100a00 */
[----:B------:R0:W-:Y:S03]  /*3c9c0*/  STL.64 [R1+0x808], R22 ;  /* 0x0008081601007387 */ /* 0x0001e60000100a00 */
[----:B0-----:R-:W2:Y:S01]  /*3c9d0*/  LDL.LU.64 R22, [R1+0x28a8] ;  /* 0x0028a80001167983 */ /* 0x001ea20000300a00 */
[----:B------:R-:W2:Y:S02]  /*3c9e0*/  LDL.LU.64 R20, [R1+0x28a0] ;  /* 0x0028a00001147983 */ /* 0x000ea40000300a00 */
[----:B----4-:R-:W-:Y:S01]  /*3c9f0*/  IMAD.MOV.U32 R6, RZ, RZ, R5 ;  /* 0x000000ffff067224 */ /* 0x010fe200078e0005 */
[C---:B--2---:R-:W-:Y:S11]  /*3ca00*/  HMMA.16816.F32 R20, R16.reuse, R4, R20 ;  /* 0x000000041014723c */ /* 0x044ff60000001814 */
[----:B------:R-:W-:Y:S11]  /*3ca10*/  @!UPT UIADD3 URZ, URZ, URZ, URZ ;  /* 0x0000003f3f3ff290 */ /* 0x000ff6000fffe03f */
[----:B------:R-:W-:Y:S01]  /*3ca20*/  @!UPT UIADD3 URZ, URZ, URZ, URZ ;  /* 0x0000003f3f3ff290 */ /* 0x000fe2000fffe03f */
[----:B------:R-:W-:Y:S01]  /*3ca30*/  STL.64 [R1+0x7f0], R20 ;  /* 0x0007f01401007387 */ /* 0x000fe20000100a00 */
[----:B------:R0:W-:Y:S03]  /*3ca40*/  STL.64 [R1+0x7f8], R22 ;  /* 0x0007f81601007387 */ /* 0x0001e60000100a00 */
[----:B0-----:R-:W2:Y:S01]  /*3ca50*/  LDL.LU R22, [R1+0x2898] ;  /* 0x0028980001167983 */ /* 0x001ea20000300800 */
[----:B------:R-:W4:Y:S02]  /*3ca60*/  LDL.LU.64 R20, [R1+0x2890] ;  /* 0x0028900001147983 */ /* 0x000f240000300a00 */
[----:B------:R-:W-:Y:S02]  /*3ca70*/  IMAD.MOV.U32 R23, RZ, RZ, R4 ;  /* 0x000000ffff177224 */ /* 0x000fe400078e0004 */
[----:B------:R-:W2:Y:S01]  /*3ca80*/  LDL.LU R7, [R1+0x2888] ;  /* 0x0028880001077983 */ /* 0x000ea20000300800 */
[----:B------:R-:W3:Y:S01]  /*3ca90*/  LDL.LU.64 R4, [R1+0x2880] ;  /* 0x0028800001047983 */ /* 0x000ee20000300a00 */
[----:B------:R-:W-:Y:S03]  /*3caa0*/  HMMA.16816.F32 R24, R16, R12, R24 ;  /* 0x0000000c1018723c */ /* 0x000fe60000001818 */
        /* <DEDUP_REMOVED lines=8> */
[----:B---3--:R-:W-:Y:S01]  /*3cb30*/  STL.64 [R1+0x2868], R6 ;  /* 0x0028680601007387 */ /* 0x008fe20000100a00 */
[----:B--2---:R0:W-:Y:S03]  /*3cb40*/  STL.64 [R1+0x2860], R4 ;  /* 0x0028600401007387 */ /* 0x0041e60000100a00 */
[----:B0-----:R-:W2:Y:S01]  /*3cb50*/  LDL.LU R4, [R1+0x7d0] ;  /* 0x0007d00001047983 */ /* 0x001ea20000300800 */
[----:B------:R-:W2:Y:S02]  /*3cb60*/  LDL.LU R5, [R1+0x7d4] ;  /* 0x0007d40001057983 */ /* 0x000ea40000300800 */
[----:B------:R-:W2:Y:S02]  /*3cb70*/  LDL.LU R6, [R1+0x7d8] ;  /* 0x0007d80001067983 */ /* 0x000ea40000300800 */
[----:B------:R-:W2:Y:S01]  /*3cb80*/  LDL.LU R7, [R1+0x7dc] ;  /* 0x0007dc0001077983 */ /* 0x000ea20000300800 */
[----:B------:R-:W-:Y:S01]  /*3cb90*/  STL.64 [R1+0x2828], R22 ;  /* 0x0028281601007387 */ /* 0x000fe20000100a00 */
[----:B----4-:R0:W-:Y:S03]  /*3cba0*/  STL.64 [R1+0x2820], R20 ;  /* 0x0028201401007387 */ /* 0x0101e60000100a00 */
[----:B0-----:R-:W3:Y:S01]  /*3cbb0*/  LDL.LU R20, [R1+0xb10] ;  /* 0x000b100001147983 */ /* 0x001ee20000300800 */
[----:B------:R-:W3:Y:S02]  /*3cbc0*/  LDL.LU R21, [R1+0xb14] ;  /* 0x000b140001157983 */ /* 0x000ee40000300800 */
[----:B------:R-:W3:Y:S02]  /*3cbd0*/  LDL.LU R22, [R1+0xb18] ;  /* 0x000b180001167983 */ /* 0x000ee40000300800 */
[----:B------:R-:W3:Y:S01]  /*3cbe0*/  LDL.LU R23, [R1+0xb1c] ;  /* 0x000b1c0001177983 */ /* 0x000ee20000300800 */
[----:B------:R0:W-:Y:S01]  /*3cbf0*/  STL.64 [R1+0x7e0], R24 ;  /* 0x0007e01801007387 */ /* 0x0001e20000100a00 */
[----:B------:R-:W-:Y:S02]  /*3cc00*/  STL.64 [R1+0x7e8], R26 ;  /* 0x0007e81a01007387 */ /* 0x000fe40000100a00 */
[----:B------:R-:W4:Y:S02]  /*3cc10*/  LDL.LU R14, [R1+0x2878] ;  /* 0x00287800010e7983 */ /* 0x000f240000300800 */
[----:B0-----:R-:W-:-:S02]  /*3cc20*/  IMAD.MOV.U32 R24, RZ, RZ, R12 ;  /* 0x000000ffff187224 */ /* 0x001fc400078e000c */
[----:B------:R-:W3:Y:S03]  /*3cc30*/  LDL.LU.64 R12, [R1+0x2870] ;  /* 0x00287000010c7983 */ /* 0x000ee60000300a00 */
[----:B------:R0:W-:Y:S02]  /*3cc40*/  STL [R1+0x27e8], R24 ;  /* 0x0027e81801007387 */ /* 0x0001e40000100800 */
[----:B0-----:R-:W3:Y:S01]  /*3cc50*/  LDL.LU R24, [R1+0xa70] ;  /* 0x000a700001187983 */ /* 0x001ee20000300800 */
[----:B------:R-:W3:Y:S02]  /*3cc60*/  LDL.LU R25, [R1+0xa74] ;  /* 0x000a740001197983 */ /* 0x000ee40000300800 */
[----:B------:R-:W3:Y:S02]  /*3cc70*/  LDL.LU R26, [R1+0xa78] ;  /* 0x000a7800011a7983 */ /* 0x000ee40000300800 */
[----:B------:R-:W3:Y:S01]  /*3cc80*/  LDL.LU R27, [R1+0xa7c] ;  /* 0x000a7c00011b7983 */ /* 0x000ee20000300800 */
[C---:B--2---:R-:W-:Y:S01]  /*3cc90*/  HMMA.16816.F32 R8, R16.reuse, R8, R4 ;  /* 0x000000081008723c */ /* 0x044fe20000001804 */
[----:B---3--:R-:W-:Y:S01]  /*3cca0*/  STL.64 [R1+0x27f8], R26 ;  /* 0x0027f81a01007387 */ /* 0x008fe20000100a00 */
[----:B------:R0:W-:Y:S03]  /*3ccb0*/  STL.64 [R1+0x27f0], R24 ;  /* 0x0027f01801007387 */ /* 0x0001e60000100a00 */
[----:B0-----:R-:W2:Y:S04]  /*3ccc0*/  LDL R24, [R1+0xc0] ;  /* 0x0000c00001187983 */ /* 0x001ea80000100800 */
[----:B------:R-:W2:Y:S01]  /*3ccd0*/  LDL R25, [R1+0xc4] ;  /* 0x0000c40001197983 */ /* 0x000ea20000100800 */
[----:B------:R-:W3:Y:S02]  /*3cce0*/  LDL.LU.64 R6, [R1+0x2868] ;  /* 0x0028680001067983 */ /* 0x000ee40000300a00 */
[----:B------:R-:W3:Y:S11]  /*3ccf0*/  LDL.LU.64 R4, [R1+0x2860] ;  /* 0x0028600001047983 */ /* 0x000ef60000300a00 */
[----:B------:R-:W-:Y:S01]  /*3cd00*/  STL.64 [R1+0x7d0], R8 ;  /* 0x0007d00801007387 */ /* 0x000fe20000100a00 */
[----:B------:R0:W-:Y:S04]  /*3cd10*/  STL.64 [R1+0x7d8], R10 ;  /* 0x0007d80a01007387 */ /* 0x0001e80000100a00 */
        /* <DEDUP_REMOVED lines=8> */
[----:B------:R-:W3:Y:S02]  /*3cda0*/  LDL.LU.64 R8, [R1+0x2840] ;  /* 0x0028400001087983 */ /* 0x000ee40000300a00 */
[----:B------:R0:W-:Y:S02]  /*3cdb0*/  STL.64 [R1+0x2748], R12 ;  /* 0x0027480c01007387 */ /* 0x0001e40000100a00 */
[----:B----4-:R1:W-:Y:S01]  /*3cdc0*/  STL.64 [R1+0x2800], R14 ;  /* 0x0028000e01007387 */ /* 0x0103e20000100a00 */
[----:B0-----:R-:W4:Y:S01]  /*3cdd0*/  LDL.LU R12, [R1+0xa80] ;  /* 0x000a8000010c7983 */ /* 0x001f220000300800 */
[----:B------:R-:W4:Y:S02]  /*3cde0*/  LDL.LU R13, [R1+0xa84] ;  /* 0x000a8400010d7983 */ /* 0x000f240000300800 */
[----:B-1----:R-:W4:Y:S02]  /*3cdf0*/  LDL.LU R14, [R1+0xa88] ;  /* 0x000a8800010e7983 */ /* 0x002f240000300800 */
[----:B------:R-:W4:Y:S01]  /*3ce00*/  LDL.LU R15, [R1+0xa8c] ;  /* 0x000a8c00010f7983 */ /* 0x000f220000300800 */
[C---:B---3--:R-:W-:Y:S11]  /*3ce10*/  HMMA.16816.F32 R4, R16.reuse, R8, R4 ;  /* 0x000000081004723c */ /* 0x048ff60000001804 */
[----:B------:R-:W-:Y:S11]  /*3ce20*/  @!UPT UIADD3 URZ, URZ, URZ, URZ ;  /* 0x0000003f3f3ff290 */ /* 0x000ff6000fffe03f */
[----:B------:R-:W-:Y:S01]  /*3ce30*/  @!UPT UIADD3 URZ, URZ, URZ, URZ ;  /* 0x0000003f3f3ff290 */ /* 0x000fe2000fffe03f */
[----:B------:R-:W-:Y:S01]  /*3ce40*/  STL.64 [R1+0x7b0], R4 ;  /* 0x0007b00401007387 */ /* 0x000fe20000100a00 */
[----:B------:R0:W-:Y:S03]  /*3ce50*/  STL.64 [R1+0x7b8], R6 ;  /* 0x0007b80601007387 */ /* 0x0001e60000100a00 */
[----:B0-----:R-:W3:Y:S01]  /*3ce60*/  LDL.LU.64 R6, [R1+0x2838] ;  /* 0x0028380001067983 */ /* 0x001ee20000300a00 */
[----:B------:R-:W2:Y:S02]  /*3ce70*/  LDL.LU.64 R4, [R1+0x2830] ;  /* 0x0028300001047983 */ /* 0x000ea40000300a00 */
[----:B------:R-:W-:Y:S01]  /*3ce80*/  STL.64 [R1+0x2740], R8 ;  /* 0x0027400801007387 */ /* 0x000fe20000100a00 */
[----:B--2---:R-:W-:Y:S01]  /*3ce90*/  HMMA.16816.F32 R16, R16, R4, R20 ;  /* 0x000000041010723c */ /* 0x004fe20000001814 */
[----:B------:R-:W2:Y:S01]  /*3cea0*/  LDL.LU.64 R22, [R1+0x2828] ;  /* 0x0028280001167983 */ /* 0x000ea20000300a00 */
[----:B------:R-:W3:Y:S11]  /*3ceb0*/  LDL.LU.64 R20, [R1+0x2820] ;  /* 0x0028200001147983 */ /* 0x000ef60000300a00 */
[----:B------:R-:W-:Y:S10]  /*3cec0*/  @!UPT UIADD3 URZ, URZ, URZ, URZ ;  /* 0x0000003f3f3ff290 */ /* 0x000ff4000fffe03f */
[----:B------:R2:W-:Y:S01]  /*3ced0*/  STL.64 [R1+0x4b0], R16 ;  /* 0x0004b01001007387 */ /* 0x0005e20000100a00 */
[----:B------:R-:W-:Y:S02]  /*3cee0*/  STL.64 [R1+0x4b8], R18 ;  /* 0x0004b81201007387 */ /* 0x000fe40000100a00 */
[----:B--2---:R-:W-:Y:S02]  /*3cef0*/  IMAD.MOV.U32 R17, RZ, RZ, R22 ;  /* 0x000000ffff117224 */ /* 0x004fe400078e0016 */
[----:B---3--:R-:W-:Y:S02]  /*3cf00*/  IMAD.MOV.U32 R16, RZ, RZ, R21 ;  /* 0x000000ffff107224 */ /* 0x008fe400078e0015 */
[----:B------:R-:W4:Y:S01]  /*3cf10*/  LDL.LU R21, [R1+0x281c] ;  /* 0x00281c0001157983 */ /* 0x000f220000300800 */
[----:B------:R-:W4:Y:S02]  /*3cf20*/  LDL.LU R22, [R1+0x2818] ;  /* 0x0028180001167983 */ /* 0x000f240000300800 */
[----:B------:R0:W-:Y:S02]  /*3cf30*/  STL.64 [R1+0x2738], R4 ;  /* 0x0027380401007387 */ /* 0x0001e40000100a00 */
[----:B0-----:R-:W-:-:S02]  /*3cf40*/  IMAD.MOV.U32 R4, RZ, RZ, R23 ;  /* 0x000000ffff047224 */ /* 0x001fc400078e0017 */
[----:B------:R-:W4:Y:S01]  /*3cf50*/  LDL.LU R23, [R1+0x2814] ;  /* 0x0028140001177983 */ /* 0x000f220000300800 */
[----:B------:R-:W-:Y:S02]  /*3cf60*/  IMAD.MOV.U32 R5, RZ, RZ, R6 ;  /* 0x000000ffff057224 */ /* 0x000fe400078e0006 */
[----:B------:R-:W2:Y:S03]  /*3cf70*/  LDL.LU R6, [R1+0x2810] ;  /* 0x0028100001067983 */ /* 0x000ea60000300800 */
[----:B------:R0:W-:Y:S04]  /*3cf80*/  STL.64 [R1+0x2760], R4 ;  /* 0x0027600401007387 */ /* 0x0001e80000100a00 */
[----:B0-----:R-:W3:Y:S01]  /*3cf90*/  LDL.64 R4, [R1+0x30] ;  /* 0x0000300001047983 */ /* 0x001ee20000100a00 */
[----:B----4-:R-:W-:Y:S03]  /*3cfa0*/  HMMA.16816.F32 R24, R20, R24, R12 ;  /* 0x000000181418723c */ /* 0x010fe6000000180c */
[----:B---3--:R0:W-:Y:S02]  /*3cfb0*/  STL.64 [R1+0x2770], R4 ;  /* 0x0027700401007387 */ /* 0x0081e40000100a00 */
[----:B0-----:R-:W-:-:S02]  /*3cfc0*/  IMAD.MOV.U32 R4, RZ, RZ, R0 ;  /* 0x000000ffff047224 */ /* 0x001fc400078e0000 */
[----:B------:R-:W-:Y:S01]  /*3cfd0*/  IMAD.MOV.U32 R5, RZ, RZ, R2 ;  /* 0x000000ffff057224 */ /* 0x000fe200078e0002 */
[----:B------:R-:W3:Y:S01]  /*3cfe0*/  LDL.LU R0, [R1+0x280c] ;  /* 0x00280c0001007983 */ /* 0x000ee20000300800 */
[----:B------:R-:W4:Y:S03]  /*3cff0*/  LDL.LU R2, [R1+0x2808] ;  /* 0x0028080001027983 */ /* 0x000f260000300800 */
[----:B------:R-:W-:Y:S01]  /*3d000*/  STL.64 [R1+0x2788], R4 ;  /* 0x0027880401007387 */ /* 0x000fe20000100a00 */
[----:B------:R-:W2:Y:S10]  /*3d010*/  LDL.LU.64 R14, [R1+0x2800] ;  /* 0x00280000010e7983 */ /* 0x000eb40000300a00 */
[----:B------:R-:W-:Y:S02]  /*3d020*/  STL.64 [R1+0x2c0], R24 ;  /* 0x0002c01801007387 */ /* 0x000fe40000100a00 */
[----:B------:R0:W-:Y:S02]  /*3d030*/  STL.64 [R1+0x2c8], R26 ;  /* 0x0002c81a01007387 */ /* 0x0001e40000100a00 */
[----:B0-----:R-:W2:Y:S01]  /*3d040*/  LDL.LU.64 R26, [R1+0x27f8] ;  /* 0x0027f800011a7983 */ /* 0x001ea20000300a00 */
[----:B------:R-:W2:Y:S02]  /*3d050*/  LDL.LU.64 R24, [R1+0x27f0] ;  /* 0x0027f00001187983 */ /* 0x000ea40000300a00 */
[----:B------:R-:W-:-:S02]  /*3d060*/  IMAD.MOV.U32 R4, RZ, RZ, R29 ;  /* 0x000000ffff047224 */ /* 0x000fc400078e001d */
[----:B------:R-:W-:-:S05]  /*3d070*/  IMAD.MOV.U32 R5, RZ, RZ, R28 ;  /* 0x000000ffff057224 */ /* 0x000fca00078e001c */
[----:B------:R0:W-:Y:S01]  /*3d080*/  STL.64 [R1+0x27a0], R4 ;  /* 0x0027a00401007387 */ /* 0x0001e20000100a00 */
[----:B--2---:R-:W-:Y:S03]  /*3d090*/  HMMA.16816.F32 R16, R20, R16, R24 ;  /* 0x000000101410723c */ /* 0x004fe60000001818 */
[----:B------:R-:W2:Y:S01]  /*3d0a0*/  LDL.LU R24, [R1+0x27e8] ;  /* 0x0027e80001187983 */ /* 0x000ea20000300800 */
[----:B------:R-:W-:Y:S02]  /*3d0b0*/  IMAD.MOV.U32 R12, RZ, RZ, R10 ;  /* 0x000000ffff0c7224 */ /* 0x000fe400078e000a */
[----:B------:R-:W-:Y:S02]  /*3d0c0*/  IMAD.MOV.U32 R13, RZ, RZ, R7 ;  /* 0x000000ffff0d7224 */ /* 0x000fe400078e0007 */
[----:B------:R-:W-:Y:S02]  /*3d0d0*/  IMAD.MOV.U32 R25, RZ, RZ, R3 ;  /* 0x000000ffff197224 */ /* 0x000fe400078e0003 */
[----:B0-----:R-:W-:Y:S11]  /*3d0e0*/  IMAD.MOV.U32 R4, RZ, RZ, R14 ;  /* 0x000000ffff047224 */ /* 0x001ff600078e000e */
[----:B------:R-:W-:Y:S02]  /*3d0f0*/  @!UPT UIADD3 URZ, URZ, URZ, URZ ;  /* 0x0000003f3f3ff290 */ /* 0x000fe4000fffe03f */
[----:B------:R0:W-:Y:S01]  /*3d100*/  STL.64 [R1+0x2b0], R16 ;  /* 0x0002b01001007387 */ /* 0x0001e20000100a00 */
[----:B------:R-:W-:Y:S02]  /*3d110*/  STL.64 [R1+0x2b8], R18 ;  /* 0x0002b81201007387 */ /* 0x000fe40000100a00 */
[----:B------:R1:W-:Y:S02]  /*3d120*/  STL.64 [R1+0x27c8], R12 ;  /* 0x0027c80c01007387 */ /* 0x0003e40000100a00 */
[----:B0-----:R-:W-:Y:S02]  /*3d130*/  IMAD.MOV.U32 R17, RZ, RZ, R15 ;  /* 0x000000ffff117224 */ /* 0x001fe400078e000f */
[----:B--2---:R-:W-:Y:S02]  /*3d140*/  IMAD.MOV.U32 R16, RZ, RZ, R24 ;  /* 0x000000ffff107224 */ /* 0x004fe400078e0018 */
[----:B------:R-:W-:-:S05]  /*3d150*/  IMAD.MOV.U32 R24, RZ, RZ, R6 ;  /* 0x000000ffff187224 */ /* 0x000fca00078e0006 */
[----:B------:R-:W-:Y:S01]  /*3d160*/  STL.64 [R1+0x27d0], R24 ;  /* 0x0027d01801007387 */ /* 0x000fe20000100a00 */
[----:B-1----:R-:W2:Y:S02]  /*3d170*/  LDL.LU R12, [R1+0xa50] ;  /* 0x000a5000010c7983 */ /* 0x002ea40000300800 */
[----:B------:R-:W2:Y:S02]  /*3d180*/  LDL.LU R13, [R1+0xa54] ;  /* 0x000a5400010d7983 */ /* 0x000ea40000300800 */
[----:B------:R-:W2:Y:S01]  /*3d190*/  LDL.LU R14, [R1+0xa58] ;  /* 0x000a5800010e7983 */ /* 0x000ea20000300800 */
[----:B------:R-:W2:Y:S01]  /*3d1a0*/  LDL.LU R15, [R1+0xa5c] ;  /* 0x000a5c00010f7983 */ /* 0x000ea20000300800 */
[----:B------:R-:W-:-:S03]  /*3d1b0*/  IMAD.MOV.U32 R5, RZ, RZ, R11 ;  /* 0x000000ffff057224 */ /* 0x000fc600078e000b */
[----:B--2---:R-:W-:Y:S01]  /*3d1c0*/  STL.64 [R1+0x27e0], R14 ;  /* 0x0027e00e01007387 */ /* 0x004fe20000100a00 */
[----:B------:R0:W-:Y:S03]  /*3d1d0*/  STL.64 [R1+0x27d8], R12 ;  /* 0x0027d80c01007387 */ /* 0x0001e60000100a00 */
        /* <DEDUP_REMOVED lines=8> */
[----:B------:R-:W-:Y:S01]  /*3d260*/  STL.64 [R1+0x27b8], R4 ;  /* 0x0027b80401007387 */ /* 0x000fe20000100a00 */
[----:B------:R0:W-:Y:S03]  /*3d270*/  STL.64 [R1+0x2768], R16 ;  /* 0x0027681001007387 */ /* 0x0001e60000100a00 */
        /* <DEDUP_REMOVED lines=8> */
[----:B--2---:R-:W-:Y:S01]  /*3d300*/  STL.64 [R1+0x2780], R18 ;  /* 0x0027801201007387 */ /* 0x004fe20000100a00 */
[----:B------:R0:W-:Y:S03]  /*3d310*/  STL.64 [R1+0x2778], R16 ;  /* 0x0027781001007387 */ /* 0x0001e60000100a00 */
[----:B0-----:R-:W2:Y:S01]  /*3d320*/  LDL.LU R16, [R1+0xa00] ;  /* 0x000a000001107983 */ /* 0x001ea20000300800 */
[----:B------:R-:W2:Y:S02]  /*3d330*/  LDL.LU R17, [R1+0xa04] ;  /* 0x000a040001117983 */ /* 0x000ea40000300800 */
[----:B------:R-:W2:Y:S02]  /*3d340*/  LDL.LU R18, [R1+0xa08] ;  /* 0x000a080001127983 */ /* 0x000ea40000300800 */
[----:B------:R-:W2:Y:S02]  /*3d350*/  LDL.LU R19, [R1+0xa0c] ;  /* 0x000a0c0001137983 */ /* 0x000ea40000300800 */
[----:B----4-:R-:W-:-:S02]  /*3d360*/  IMAD.MOV.U32 R24, RZ, RZ, R2 ;  /* 0x000000ffff187224 */ /* 0x010fc400078e0002 */
[----:B---3--:R-:W-:-:S07]  /*3d370*/  IMAD.MOV.U32 R25, RZ, RZ, R0 ;  /* 0x000000ffff197224 */ /* 0x008fce00078e0000 */
[C---:B------:R-:W-:Y:S01]  /*3d380*/  HMMA.16816.F32 R24, R20.reuse, R24, R12 ;  /* 0x000000181418723c */ /* 0x040fe2000000180c */
        /* <DEDUP_REMOVED lines=11> */
[----:B------:R-:W2:Y:S01]  /*3d440*/  LDL.LU R19, [R1+0xa2c] ;  /* 0x000a2c0001137983 */ /* 0x000ea20000300800 */
[----:B------:R-:W3:Y:S01]  /*3d450*/  LDL.LU.64 R14, [R1+0x27e0] ;  /* 0x0027e000010e7983 */ /* 0x000ee20000300a00 */
[----:B------:R-:W3:Y:S02]  /*3d460*/  LDL.LU.64 R12, [R1+0x27d8] ;  /* 0x0027d800010c7983 */ /* 0x000ee40000300a00 */
[----:B------:R0:W-:Y:S02]  /*3d470*/  STL.64 [R1+0x2a0], R24 ;  /* 0x0002a01801007387 */ /* 0x0001e40000100a00 */
[----:B------:R3:W-:Y:S01]  /*3d480*/  STL.64 [R1+0x2a8], R26 ;  /* 0x0002a81a01007387 */ /* 0x0007e20000100a00 */
[----:B0-----:R-:W3:Y:S02]  /*3d490*/  LDL.LU.64 R24, [R1+0x27d0] ;  /* 0x0027d00001187983 */ /* 0x001ee40000300a00 */
[C---:B---3--:R-:W-:Y:S02]  /*3d4a0*/  HMMA.16816.F32 R24, R20.reuse, R24, R12 ;  /* 0x000000181418723c */ /* 0x048fe4000000180c */
[----:B------:R-:W3:Y:S11]  /*3d4b0*/  LDL.LU.64 R12, [R1+0x27c8] ;  /* 0x0027c800010c7983 */ /* 0x000ef60000300a00 */
[----:B------:R-:W-:Y:S10]  /*3d4c0*/  @!UPT UIADD3 URZ, URZ, URZ, URZ ;  /* 0x0000003f3f3ff290 */ /* 0x000ff4000fffe03f */
[----:B------:R0:W-:Y:S01]  /*3d4d0*/  STL.64 [R1+0x290], R24 ;  /* 0x0002901801007387 */ /* 0x0001e20000100a00 */
[----:B------:R-:W-:Y:S03]  /*3d4e0*/  STL.64 [R1+0x298], R26 ;  /* 0x0002981a01007387 */ /* 0x000fe60000100a00 */
[----:B0-----:R-:W4:Y:S01]  /*3d4f0*/  LDL.LU.64 R24, [R1+0x27c0] ;  /* 0x0027c00001187983 */ /* 0x001f220000300a00 */
[C---:B---3--:R-:W-:Y:S03]  /*3d500*/  HMMA.16816.F32 R8, R20.reuse, R12, R8 ;  /* 0x0000000c1408723c */ /* 0x048fe60000001808 */
[----:B------:R-:W3:Y:S11]  /*3d510*/  LDL.64 R12, [R1] ;  /* 0x00000000010c7983 */ /* 0x000ef60000100a00 */
[----:B------:R-:W-:Y:S09]  /*3d520*/  @!UPT UIADD3 URZ, URZ, URZ, URZ ;  /* 0x0000003f3f3ff290 */ /* 0x000ff2000fffe03f */
[----:B------:R0:W-:Y:S01]  /*3d530*/  STL.64 [R1+0x280], R8 ;  /* 0x0002800801007387 */ /* 0x0001e20000100a00 */
[----:B------:R1:W-:Y:S03]  /*3d540*/  STL.64 [R1+0x288], R10 ;  /* 0x0002880a01007387 */ /* 0x0003e60000100a00 */
[----:B0-----:R-:W2:Y:S01]  /*3d550*/  LDL.LU R8, [R1+0x9b0] ;  /* 0x0009b00001087983 */ /* 0x001ea20000300800 */
[----:B------:R-:W2:Y:S02]  /*3d560*/  LDL.LU R9, [R1+0x9b4] ;  /* 0x0009b40001097983 */ /* 0x000ea40000300800 */
[----:B-1----:R-:W2:Y:S02]  /*3d570*/  LDL.LU R10, [R1+0x9b8] ;  /* 0x0009b800010a7983 */ /* 0x002ea40000300800 */
[----:B------:R-:W2:Y:S01]  /*3d580*/  LDL.LU R11, [R1+0x9bc] ;  /* 0x0009bc00010b7983 */ /* 0x000ea20000300800 */
[C---:B----4-:R-:W-:Y:S01]  /*3d590*/  HMMA.16816.F32 R4, R20.reuse, R24, R4 ;  /* 0x000000181404723c */ /* 0x050fe20000001804 */
[----:B--2---:R-:W-:Y:S01]  /*3d5a0*/  STL.64 [R1+0x2758], R10 ;  /* 0x0027580a01007387 */ /* 0x004fe20000100a00 */
[----:B------:R0:W-:Y:S03]  /*3d5b0*/  STL.64 [R1+0x2750], R8 ;  /* 0x0027500801007387 */ /* 0x0001e60000100a00 */
[----:B0-----:R-:W3:Y:S01]  /*3d5c0*/  LDL.LU R8, [R1+0x9c0] ;  /* 0x0009c00001087983 */ /* 0x001ee20000300800 */
[----:B------:R-:W3:Y:S02]  /*3d5d0*/  LDL.LU R9, [R1+0x9c4] ;  /* 0x0009c40001097983 */ /* 0x000ee40000300800 */
[----:B------:R-:W3:Y:S02]  /*3d5e0*/  LDL.LU R10, [R1+0x9c8] ;  /* 0x0009c800010a7983 */ /* 0x000ee40000300800 */
[----:B------:R-:W3:Y:S11]  /*3d5f0*/  LDL.LU R11, [R1+0x9cc] ;  /* 0x0009cc00010b7983 */ /* 0x000ef60000300800 */
[----:B------:R-:W-:Y:S02]  /*3d600*/  @!UPT UIADD3 URZ, URZ, URZ, URZ ;  /* 0x0000003f3f3ff290 */ /* 0x000fe4000fffe03f */
[----:B------:R0:W-:Y:S01]  /*3d610*/  STL.64 [R1+0x270], R4 ;  /* 0x0002700401007387 */ /* 0x0001e20000100a00 */
[----:B------:R1:W-:Y:S03]  /*3d620*/  STL.64 [R1+0x278], R6 ;  /* 0x0002780601007387 */ /* 0x0003e60000100a00 */
[----:B0-----:R-:W1:Y:S02]  /*3d630*/  LDL.LU.64 R4, [R1+0x27b8] ;  /* 0x0027b80001047983 */ /* 0x001e640000300a00 */
[C---:B-1----:R-:W-:Y:S02]  /*3d640*/  HMMA.16816.F32 R4, R20.reuse, R4, R16 ;  /* 0x000000041404723c */ /* 0x042fe40000001810 */
        /* <DEDUP_REMOVED lines=24> */
[----:B------:R0:W-:Y:S01]  /*3d7d0*/  STL.64 [R1+0x230], R16 ;  /* 0x0002301001007387 */ /* 0x0001e20000100a00 */
[----:B------:R-:W-:Y:S03]  /*3d7e0*/  STL.64 [R1+0x238], R18 ;  /* 0x0002381201007387 */ /* 0x000fe60000100a00 */
[----:B0-----:R-:W2:Y:S01]  /*3d7f0*/  LDL.LU.64 R16, [R1+0x2768] ;  /* 0x0027680001107983 */ /* 0x001ea20000300a00 */
[----:B------:R-:W4:Y:S02]  /*3d800*/  LDL.LU.64 R4, [R1+0x2760] ;  /* 0x0027600001047983 */ /* 0x000f240000300a00 */
[----:B------:R-:W-:Y:S02]  /*3d810*/  STL.64 [R1+0x2700], R26 ;  /* 0x0027001a01007387 */ /* 0x000fe40000100a00 */
[----:B------:R0:W-:Y:S02]  /*3d820*/  STL.64 [R1+0x26f8], R24 ;  /* 0x0026f81801007387 */ /* 0x0001e40000100a00 */
[----:B0-----:R-:W4:Y:S01]  /*3d830*/  LDL.LU R24, [R1+0x9e0] ;  /* 0x0009e00001187983 */ /* 0x001f220000300800 */
[----:B------:R-:W4:Y:S02]  /*3d840*/  LDL.LU R25, [R1+0x9e4] ;  /* 0x0009e40001197983 */ /* 0x000f240000300800 */
[----:B------:R-:W4:Y:S02]  /*3d850*/  LDL.LU R26, [R1+0x9e8] ;  /* 0x0009e800011a7983 */ /* 0x000f240000300800 */
[----:B------:R-:W4:Y:S02]  /*3d860*/  LDL.LU R27, [R1+0x9ec] ;  /* 0x0009ec00011b7983 */ /* 0x000f240000300800 */
[C---:B----4-:R-:W-:Y:S01]  /*3d870*/  HMMA.16816.F32 R24, R20.reuse, R4, R24 ;  /* 0x000000041418723c */ /* 0x050fe20000001818 */
[----:B------:R-:W4:Y:S11]  /*3d880*/  LDL.LU R4, [R1+0x690] ;  /* 0x0006900001047983 */ /* 0x000f360000300800 */
[----:B------:R-:W-:Y:S11]  /*3d890*/  @!UPT UIADD3 URZ, URZ, URZ, URZ ;  /* 0x0000003f3f3ff290 */ /* 0x000ff6000fffe03f */
[----:B------:R0:W-:Y:S01]  /*3d8a0*/  STL.64 [R1+0x220], R24 ;  /* 0x0002201801007387 */ /* 0x0001e20000100a00 */
[----:B------:R-:W-:Y:S02]  /*3d8b0*/  STL.64 [R1+0x228], R26 ;  /* 0x0002281a01007387 */ /* 0x000fe40000100a00 */
[----:B------:R-:W4:Y:S02]  /*3d8c0*/  LDL.LU R5, [R1+0x694] ;  /* 0x0006940001057983 */ /* 0x000f240000300800 */
[----:B------:R-:W4:Y:S01]  /*3d8d0*/  LDL.LU R6, [R1+0x698] ;  /* 0x0006980001067983 */ /* 0x000f220000300800 */
[----:B------:R-:W4:Y:S04]  /*3d8e0*/  LDL.LU R7, [R1+0x69c] ;  /* 0x00069c0001077983 */ /* 0x000f280000300800 */
[----:B0-----:R-:W2:Y:S04]  /*3d8f0*/  LDL.64 R24, [R1+0x90] ;  /* 0x0000900001187983 */ /* 0x001ea80000100a00 */
[----:B--2---:R0:W-:Y:S04]  /*3d900*/  STL.64 [R1+0x2708], R24 ;  /* 0x0027081801007387 */ /* 0x0041e80000100a00 */
[----:B0-----:R-:W2:Y:S01]  /*3d910*/  LDL.LU R24, [R1+0x9d0] ;  /* 0x0009d00001187983 */ /* 0x001ea20000300800 */
[----:B------:R-:W2:Y:S02]  /*3d920*/  LDL.LU R25, [R1+0x9d4] ;  /* 0x0009d40001197983 */ /* 0x000ea40000300800 */
[----:B------:R-:W2:Y:S02]  /*3d930*/  LDL.LU R26, [R1+0x9d8] ;  /* 0x0009d800011a7983 */ /* 0x000ea40000300800 */
[----:B------:R-:W2:Y:S02]  /*3d940*/  LDL.LU R27, [R1+0x9dc] ;  /* 0x0009dc00011b7983 */ /* 0x000ea40000300800 */
[C---:B--2---:R-:W-:Y:S01]  /*3d950*/  HMMA.16816.F32 R24, R20.reuse, R16, R24 ;  /* 0x000000101418723c */ /* 0x044fe20000001818 */
[----:B------:R-:W2:Y:S11]  /*3d960*/  LDL.LU R16, [R1+0x340] ;  /* 0x0003400001107983 */ /* 0x000eb60000300800 */
[----:B------:R-:W-:Y:S11]  /*3d970*/  @!UPT UIADD3 URZ, URZ, URZ, URZ ;  /* 0x0000003f3f3ff290 */ /* 0x000ff6000fffe03f */
[----:B------:R0:W-:Y:S01]  /*3d980*/  STL.64 [R1+0x210], R24 ;  /* 0x0002101801007387 */ /* 0x0001e20000100a00 */
[----:B------:R-:W-:Y:S02]  /*3d990*/  STL.64 [R1+0x218], R26 ;  /* 0x0002181a01007387 */ /* 0x000fe40000100a00 */
[----:B------:R-:W2:Y:S02]  /*3d9a0*/  LDL.LU R17, [R1+0x344] ;  /* 0x0003440001117983 */ /* 0x000ea40000300800 */
[----:B------:R-:W2:Y:S01]  /*3d9b0*/  LDL.LU R18, [R1+0x348] ;  /* 0x0003480001127983 */ /* 0x000ea20000300800 */
[----:B------:R-:W2:Y:S01]  /*3d9c0*/  LDL.LU R19, [R1+0x34c] ;  /* 0x00034c0001137983 */ /* 0x000ea20000300800 */
[----:B------:R-:W2:Y:S03]  /*3d9d0*/  LDL R0, [R1+0x1778] ;  /* 0x0017780001007983 */ /* 0x000ea60000100800 */
[----:B0-----:R-:W2:Y:S01]  /*3d9e0*/  LDL.64 R24, [R1+0xa0] ;  /* 0x0000a00001187983 */ /* 0x001ea20000100a00 */
[----:B---3--:R-:W-:Y:S03]  /*3d9f0*/  HMMA.16816.F32 R8, R20, R12, R8 ;  /* 0x0000000c1408723c */ /* 0x008fe60000001808 */
[----:B--2---:R0:W-:Y:S04]  /*3da00*/  STL.64 [R1+0x2718], R24 ;  /* 0x0027181801007387 */ /* 0x0041e80000100a00 */
[----:B0-----:R-:W2:Y:S01]  /*3da10*/  LDL.64 R24, [R1+0xb0] ;  /* 0x0000b00001187983 */ /* 0x001ea20000100a00 */
[----:B------:R-:W-:-:S02]  /*3da20*/  IMAD.MOV.U32 R29, RZ, RZ, R12 ;  /* 0x000000ffff1d7224 */ /* 0x000fc400078e000c */
[----:B------:R-:W-:Y:S01]  /*3da30*/  IMAD.MOV.U32 R28, RZ, RZ, R13 ;  /* 0x000000ffff1c7224 */ /* 0x000fe200078e000d */
[----:B--2---:R0:W-:Y:S04]  /*3da40*/  STL.64 [R1+0x2720], R24 ;  /* 0x0027201801007387 */ /* 0x0041e80000100a00 */
[----:B0-----:R-:W2:Y:S08]  /*3da50*/  LDL.64 R24, [R1+0xc0] ;  /* 0x0000c00001187983 */ /* 0x001eb00000100a00 */
[----:B------:R-:W-:Y:S02]  /*3da60*/  STL.64 [R1+0x200], R8 ;  /* 0x0002000801007387 */ /* 0x000fe40000100a00 */
[----:B------:R0:W-:Y:S02]  /*3da70*/  STL.64 [R1+0x208], R10 ;  /* 0x0002080a01007387 */ /* 0x0001e40000100a00 */
[----:B0-----:R-:W3:Y:S01]  /*3da80*/  LDL.LU.64 R10, [R1+0x2758] ;  /* 0x00275800010a7983 */ /* 0x001ee20000300a00 */
[----:B------:R-:W3:Y:S02]  /*3da90*/  LDL.LU.64 R8, [R1+0x2750] ;  /* 0x0027500001087983 */ /* 0x000ee40000300a00 */
[----:B------:R-:W3:Y:S02]  /*3daa0*/  LDL.LU.64 R12, [R1+0x2748] ;  /* 0x00274800010c7983 */ /* 0x000ee40000300a00 */
[C---:B---3--:R-:W-:Y:S11]  /*3dab0*/  HMMA.16816.F32 R8, R20.reuse, R12, R8 ;  /* 0x0000000c1408723c */ /* 0x048ff60000001808 */
[----:B------:R-:W-:Y:S11]  /*3dac0*/  @!UPT UIADD3 URZ, URZ, URZ, URZ ;  /* 0x0000003f3f3ff290 */ /* 0x000ff6000fffe03f */
[----:B------:R-:W-:Y:S01]  /*3dad0*/  @!UPT UIADD3 URZ, URZ, URZ, URZ ;  /* 0x0000003f3f3ff290 */ /* 0x000fe2000fffe03f */
[----:B------:R0:W-:Y:S01]  /*3dae0*/  STL.64 [R1+0x1f0], R8 ;  /* 0x0001f00801007387 */ /* 0x0001e20000100a00 */
[----:B------:R-:W-:Y:S03]  /*3daf0*/  STL.64 [R1+0x1f8], R10 ;  /* 0x0001f80a01007387 */ /* 0x000fe60000100a00 */
[----:B0-----:R-:W4:Y:S01]  /*3db00*/  LDL.LU.64 R8, [R1+0x2740] ;  /* 0x0027400001087983 */ /* 0x001f220000300a00 */
[----:B------:R0:W-:Y:S03]  /*3db10*/  STL.64 [R1+0x2678], R12 ;  /* 0x0026780c01007387 */ /* 0x0001e60000100a00 */
[----:B0-----:R-:W3:Y:S04]  /*3db20*/  LDL.64 R12, [R1+0x80] ;  /* 0x00008000010c7983 */ /* 0x001ee80000100a00 */
[----:B---3--:R0:W-:Y:S04]  /*3db30*/  STL.64 [R1+0x2710], R12 ;  /* 0x0027100c01007387 */ /* 0x0081e80000100a00 */
[----:B0-----:R-:W3:Y:S01]  /*3db40*/  LDL.LU R12, [R1+0xc60] ;  /* 0x000c6000010c7983 */ /* 0x001ee20000300800 */
[----:B------:R-:W3:Y:S02]  /*3db50*/  LDL.LU R13, [R1+0xc64] ;  /* 0x000c6400010d7983 */ /* 0x000ee40000300800 */
[----:B------:R-:W2:Y:S02]  /*3db60*/  LDL.LU R14, [R1+0xc68] ;  /* 0x000c6800010e7983 */ /* 0x000ea40000300800 */
[----:B------:R-:W2:Y:S01]  /*3db70*/  LDL.LU R15, [R1+0xc6c] ;  /* 0x000c6c00010f7983 */ /* 0x000ea20000300800 */
[C---:B----4-:R-:W-:Y:S01]  /*3db80*/  HMMA.16816.F32 R4, R20.reuse, R8, R4 ;  /* 0x000000081404723c */ /* 0x050fe20000001804 */
[----:B--2---:R-:W-:Y:S01]  /*3db90*/  STL.64 [R1+0x2730], R14 ;  /* 0x0027300e01007387 */ /* 0x004fe20000100a00 */
[----:B---3--:R0:W-:Y:S03]  /*3dba0*/  STL.64 [R1+0x2728], R12 ;  /* 0x0027280c01007387 */ /* 0x0081e60000100a00 */
[----:B0-----:R-:W2:Y:S01]  /*3dbb0*/  LDL.LU R12, [R1+0xc80] ;  /* 0x000c8000010c7983 */ /* 0x001ea20000300800 */
[----:B------:R-:W2:Y:S02]  /*3dbc0*/  LDL.LU R13, [R1+0xc84] ;  /* 0x000c8400010d7983 */ /* 0x000ea40000300800 */
[----:B------:R-:W2:Y:S02]  /*3dbd0*/  LDL.LU R14, [R1+0xc88] ;  /* 0x000c8800010e7983 */ /* 0x000ea40000300800 */
[----:B------:R-:W2:Y:S11]  /*3dbe0*/  LDL.LU R15, [R1+0xc8c] ;  /* 0x000c8c00010f7983 */ /* 0x000eb60000300800 */
[----:B------:R-:W-:Y:S02]  /*3dbf0*/  @!UPT UIADD3 URZ, URZ, URZ, URZ ;  /* 0x0000003f3f3ff290 */ /* 0x000fe4000fffe03f */
[----:B------:R0:W-:Y:S01]  /*3dc00*/  STL.64 [R1+0x690], R4 ;  /* 0x0006900401007387 */ /* 0x0001e20000100a00 */
[----:B------:R-:W-:Y:S03]  /*3dc10*/  STL.64 [R1+0x698], R6 ;  /* 0x0006980601007387 */ /* 0x000fe60000100a00 */
[----:B0-----:R-:W3:Y:S01]  /*3dc20*/  LDL.LU.64 R4, [R1+0x2738] ;  /* 0x0027380001047983 */ /* 0x001ee20000300a00 */
[----:B------:R0:W-:Y:S02]  /*3dc30*/  STL [R1+0x2634], R8 ;  /* 0x0026340801007387 */ /* 0x0001e40000100800 */
[----:B------:R1:W-:Y:S01]  /*3dc40*/  STL [R1+0x2630], R9 ;  /* 0x0026300901007387 */ /* 0x0003e20000100800 */
[----:B0-----:R-:W4:Y:S01]  /*3dc50*/  LDL.LU R8, [R1+0xc50] ;  /* 0x000c500001087983 */ /* 0x001f220000300800 */
[----:B-1----:R-:W4:Y:S02]  /*3dc60*/  LDL.LU R9, [R1+0xc54] ;  /* 0x000c540001097983 */ /* 0x002f240000300800 */
[----:B------:R-:W4:Y:S02]  /*3dc70*/  LDL.LU R10, [R1+0xc58] ;  /* 0x000c5800010a7983 */ /* 0x000f240000300800 */
[----:B------:R-:W4:Y:S02]  /*3dc80*/  LDL.LU R11, [R1+0xc5c] ;  /* 0x000c5c00010b7983 */ /* 0x000f240000300800 */
[----:B------:R-:W-:Y:S01]  /*3dc90*/  IMAD.MOV.U32 R2, RZ, RZ, R24 ;  /* 0x000000ffff027224 */ /* 0x000fe200078e0018 */
[----:B---3--:R-:W-:Y:S01]  /*3dca0*/  HMMA.16816.F32 R16, R20, R4, R16 ;  /* 0x000000041410723c */ /* 0x008fe20000001810 */
[----:B------:R0:W-:Y:S04]  /*3dcb0*/  STL.64 [R1+0x2628], R4 ;  /* 0x0026280401007387 */ /* 0x0001e80000100a00 */
[----:B------:R-:W1:Y:S04]  /*3dcc0*/  LDSM.16.MT88.4 R20, [R0+0x12080] ;  /* 0x012080000014783b */ /* 0x000e680000004200 */
[----:B0-----:R-:W3:Y:S11]  /*3dcd0*/  LDL.LU R4, [R1+0xc70] ;  /* 0x000c700001047983 */ /* 0x001ef60000300800 */
[----:B------:R-:W-:Y:S03]  /*3dce0*/  @!UPT UIADD3 URZ, URZ, URZ, URZ ;  /* 0x0000003f3f3ff290 */ /* 0x000fe6000fffe03f */
[----:B------:R-:W-:Y:S01]  /*3dcf0*/  STL.64 [R1+0x1e0], R16 ;  /* 0x0001e01001007387 */ /* 0x000fe20000100a00 */
[----:B------:R-:W-:Y:S02]  /*3dd00*/  STL.64 [R1+0x1e8], R18 ;  /* 0x0001e81201007387 */ /* 0x000fe40000100a00 */
[----:B------:R0:W2:Y:S04]  /*3dd10*/  LDSM.16.MT88.4 R16, [R0+0x12000] ;  /* 0x012000000010783b */ /* 0x0000a80000004200 */
[----:B------:R-:W3:Y:S01]  /*3dd20*/  LDL.LU R5, [R1+0xc74] ;  /* 0x000c740001057983 */ /* 0x000ee20000300800 */
[----:B------:R-:W3:Y:S01]  /*3dd30*/  LDL.LU R6, [R1+0xc78] ;  /* 0x000c780001067983 */ /* 0x000ee20000300800 */
[----:B------:R-:W3:Y:S02]  /*3dd40*/  LDL.LU R7, [R1+0xc7c] ;  /* 0x000c7c0001077983 */ /* 0x000ee40000300800 */
[----:B0-----:R-:W-:Y:S01]  /*3dd50*/  IMAD.MOV.U32 R0, RZ, RZ, R25 ;  /* 0x000000ffff007224 */ /* 0x001fe200078e0019 */
[----:B-1----:R-:W-:Y:S01]  /*3dd60*/  STL.64 [R1+0x2620], R22 ;  /* 0x0026201601007387 */ /* 0x002fe20000100a00 */
        /* <DEDUP_REMOVED lines=8> */
[----:B------:R-:W-:Y:S01]  /*3ddf0*/  STL.64 [R1+0x4a0], R12 ;  /* 0x0004a00c01007387 */ /* 0x000fe20000100a00 */
[----:B------:R0:W-:Y:S03]  /*3de00*/  STL.64 [R1+0x4a8], R14 ;  /* 0x0004a80e01007387 */ /* 0x0001e60000100a00 */
[----:B0-----:R-:W2:Y:S01]  /*3de10*/  LDL.LU.64 R14, [R1+0x2730] ;  /* 0x00273000010e7983 */ /* 0x001ea20000300a00 */
[----:B------:R-:W2:Y:S02]  /*3de20*/  LDL.LU.64 R12, [R1+0x2728] ;  /* 0x00272800010c7983 */ /* 0x000ea40000300a00 */
[----:B------:R-:W3:Y:S02]  /*3de30*/  LDL.LU.64 R24, [R1+0x2720] ;  /* 0x0027200001187983 */ /* 0x000ee40000300a00 */
[----:B------:R-:W-:Y:S01]  /*3de40*/  STL [R1+0x2638], R2 ;  /* 0x0026380201007387 */ /* 0x000fe20000100800 */
[C---:B---3--:R-:W-:Y:S01]  /*3de50*/  HMMA.16816.F32 R4, R16.reuse, R24, R4 ;  /* 0x000000181004723c */ /* 0x048fe20000001804 */
[----:B------:R-:W-:Y:S11]  /*3de60*/  IMAD.MOV.U32 R3, RZ, RZ, R25 ;  /* 0x000000ffff037224 */ /* 0x000ff600078e0019 */
[----:B------:R-:W-:Y:S11]  /*3de70*/  @!UPT UIADD3 URZ, URZ, URZ, URZ ;  /* 0x0000003f3f3ff290 */ /* 0x000ff6000fffe03f */
[----:B------:R0:W-:Y:S01]  /*3de80*/  STL.64 [R1+0x490], R4 ;  /* 0x0004900401007387 */ /* 0x0001e20000100a00 */
[----:B------:R1:W-:Y:S02]  /*3de90*/  STL.64 [R1+0x498], R6 ;  /* 0x0004980601007387 */ /* 0x0003e40000100a00 */
[----:B0-----:R-:W-:Y:S02]  /*3dea0*/  IMAD.MOV.U32 R4, RZ, RZ, R24 ;  /* 0x000000ffff047224 */ /* 0x001fe400078e0018 */
[----:B------:R-:W2:Y:S02]  /*3deb0*/  LDL.LU.64 R24, [R1+0x2718] ;  /* 0x0027180001187983 */ /* 0x000ea40000300a00 */
[C---:B--2---:R-:W-:Y:S01]  /*3dec0*/  HMMA.16816.F32 R12, R16.reuse, R24, R12 ;  /* 0x00000018100c723c */ /* 0x044fe2000000180c */
[----:B-1----:R-:W-:Y:S02]  /*3ded0*/  IMAD.MOV.U32 R6, RZ, RZ, R24 ;  /* 0x000000ffff067224 */ /* 0x002fe400078e0018 */
[----:B------:R-:W-:Y:S11]  /*3dee0*/  IMAD.MOV.U32 R5, RZ, RZ, R25 ;  /* 0x000000ffff057224 */ /* 0x000ff600078e0019 */
[----:B------:R-:W-:Y:S09]  /*3def0*/  @!UPT UIADD3 URZ, URZ, URZ, URZ ;  /* 0x0000003f3f3ff290 */ /* 0x000ff2000fffe03f */
[----:B------:R0:W-:Y:S01]  /*3df00*/  STL.64 [R1+0x480], R12 ;  /* 0x0004800c01007387 */ /* 0x0001e20000100a00 */
[----:B------:R-:W-:Y:S03]  /*3df10*/  STL.64 [R1+0x488], R14 ;  /* 0x0004880e01007387 */ /* 0x000fe60000100a00 */
[----:B0-----:R-:W2:Y:S01]  /*3df20*/  LDL.LU.64 R12, [R1+0x2710] ;  /* 0x00271000010c7983 */ /* 0x001ea20000300a00 */
[----:B------:R-:W4:Y:S02]  /*3df30*/  LDL.LU.64 R24, [R1+0x2708] ;  /* 0x0027080001187983 */ /* 0x000f240000300a00 */
[C---:B----4-:R-:W-:Y:S01]  /*3df40*/  HMMA.16816.F32 R8, R16.reuse, R24, R8 ;  /* 0x000000181008723c */ /* 0x050fe20000001808 */
[----:B------:R-:W-:Y:S11]  /*3df50*/  IMAD.MOV.U32 R7, RZ, RZ, R25 ;  /* 0x000000ffff077224 */ /* 0x000ff600078e0019 */
[----:B------:R-:W-:Y:S11]  /*3df60*/  @!UPT UIADD3 URZ, URZ, URZ, URZ ;  /* 0x0000003f3f3ff290 */ /* 0x000ff6000fffe03f */
[----:B------:R-:W-:Y:S01]  /*3df70*/  STL.64 [R1+0x470], R8 ;  /* 0x0004700801007387 */ /* 0x000fe20000100a00 */
[----:B------:R0:W-:Y:S02]  /*3df80*/  STL.64 [R1+0x478], R10 ;  /* 0x0004780a01007387 */ /* 0x0001e40000100a00 */
[----:B------:R-:W3:Y:S02]  /*3df90*/  LDL.LU.64 R26, [R1+0x2700] ;  /* 0x00270000011a7983 */ /* 0x000ee40000300a00 */
[----:B0-----:R-:W-:Y:S02]  /*3dfa0*/  IMAD.MOV.U32 R10, RZ, RZ, R24 ;  /* 0x000000ffff0a7224 */ /* 0x001fe400078e0018 */
[----:B------:R-:W4:Y:S01]  /*3dfb0*/  LDL.LU.64 R24, [R1+0x26f8] ;  /* 0x0026f80001187983 */ /* 0x000f220000300a00 */
[----:B------:R-:W-:Y:S02]  /*3dfc0*/  STL.64 [R1+0x2648], R6 ;  /* 0x0026480601007387 */ /* 0x000fe40000100a00 */
[----:B------:R2:W-:Y:S02]  /*3dfd0*/  STL.64 [R1+0x2640], R4 ;  /* 0x0026400401007387 */ /* 0x0005e40000100a00 */
[----:B--2---:R-:W-:Y:S01]  /*3dfe0*/  HMMA.16816.F32 R4, R16, R12, R20 ;  /* 0x0000000c1004723c */ /* 0x004fe20000001814 */
[----:B------:R-:W-:-:S06]  /*3dff0*/  IMAD.MOV.U32 R11, RZ, RZ, R13 ;  /* 0x000000ffff0b7224 */ /* 0x000fcc00078e000d */
[----:B------:R-:W-:Y:S11]  /*3e000*/  IMAD.MOV.U32 R20, RZ, RZ, R12 ;  /* 0x000000ffff147224 */ /* 0x000ff600078e000c */
[----:B------:R-:W-:Y:S05]  /*3e010*/  @!UPT UIADD3 URZ, URZ, URZ, URZ ;  /* 0x0000003f3f3ff290 */ /* 0x000fea000fffe03f */
[----:B------:R0:W-:Y:S01]  /*3e020*/  STL.64 [R1+0x460], R4 ;  /* 0x0004600401007387 */ /* 0x0001e20000100a00 */
[----:B------:R1:W-:Y:S02]  /*3e030*/  STL.64 [R1+0x468], R6 ;  /* 0x0004680601007387 */ /* 0x0003e40000100a00 */
[----:B------:R-:W-:Y:S02]  /*3e040*/  STL [R1+0x26f0], R20 ;  /* 0x0026f01401007387 */ /* 0x000fe40000100800 */
[----:B------:R-:W-:Y:S01]  /*3e050*/  STL.64 [R1+0x26b8], R10 ;  /* 0x0026b80a01007387 */ /* 0x000fe20000100a00 */
[----:B0-----:R-:W2:Y:S01]  /*3e060*/  LDL.LU R4, [R1+0x740] ;  /* 0x0007400001047983 */ /* 0x001ea20000300800 */
[----:B------:R-:W2:Y:S02]  /*3e070*/  LDL.LU R5, [R1+0x744] ;  /* 0x0007440001057983 */ /* 0x000ea40000300800 */
[----:B-1----:R-:W2:Y:S02]  /*3e080*/  LDL.LU R6, [R1+0x748] ;  /* 0x0007480001067983 */ /* 0x002ea40000300800 */
[----:B------:R-:W2:Y:S01]  /*3e090*/  LDL.LU R7, [R1+0x74c] ;  /* 0x00074c0001077983 */ /* 0x000ea20000300800 */
[----:B------:R-:W2:Y:S01]  /*3e0a0*/  LDL.LU R12, [R1+0x760] ;  /* 0x00076000010c7983 */ /* 0x000ea20000300800 */
[----:B------:R-:W2:Y:S02]  /*3e0b0*/  LDL.LU R13, [R1+0x764] ;  /* 0x00076400010d7983 */ /* 0x000ea40000300800 */
[----:B------:R-:W2:Y:S02]  /*3e0c0*/  LDL.LU R14, [R1+0x768] ;  /* 0x00076800010e7983 */ /* 0x000ea40000300800 */
[----:B------:R-:W2:Y:S02]  /*3e0d0*/  LDL.LU R15, [R1+0x76c] ;  /* 0x00076c00010f7983 */ /* 0x000ea40000300800 */
[----:B--2---:R-:W-:Y:S01]  /*3e0e0*/  STL.64 [R1+0x2688], R14 ;  /* 0x0026880e01007387 */ /* 0x004fe20000100a00 */
[----:B------:R0:W-:Y:S03]  /*3e0f0*/  STL.64 [R1+0x2680], R12 ;  /* 0x0026800c01007387 */ /* 0x0001e60000100a00 */
[----:B0-----:R-:W2:Y:S04]  /*3e100*/  LDL.64 R12, [R1+0x20] ;  /* 0x00002000010c7983 */ /* 0x001ea80000100a00 */
[----:B--2---:R3:W-:Y:S02]  /*3e110*/  STL.64 [R1+0x2698], R12 ;  /* 0x0026980c01007387 */ /* 0x0047e40000100a00 */
[----:B---3--:R-:W-:-:S02]  /*3e120*/  IMAD.MOV.U32 R12, RZ, RZ, R27 ;  /* 0x000000ffff0c7224 */ /* 0x008fc400078e001b */
[----:B------:R-:W-:-:S05]  /*3e130*/  IMAD.MOV.U32 R13, RZ, RZ, R26 ;  /* 0x000000ffff0d7224 */ /* 0x000fca00078e001a */
[----:B------:R-:W-:Y:S01]  /*3e140*/  STL.64 [R1+0x26b0], R12 ;  /* 0x0026b00c01007387 */ /* 0x000fe20000100a00 */
[----:B------:R-:W-:Y:S02]  /*3e150*/  STL.64 [R1+0x2660], R6 ;  /* 0x0026600601007387 */ /* 0x000fe40000100a00 */
[----:B------:R0:W-:Y:S02]  /*3e160*/  STL.64 [R1+0x2658], R4 ;  /* 0x0026580401007387 */ /* 0x0001e40000100a00 */
[----:B0-----:R-:W2:Y:S01]  /*3e170*/  LDL.LU R4, [R1+0x750] ;  /* 0x0007500001047983 */ /* 0x001ea20000300800 */
[----:B------:R-:W2:Y:S02]  /*3e180*/  LDL.LU R5, [R1+0x754] ;  /* 0x0007540001057983 */ /* 0x000ea40000300800 */
[----:B------:R-:W3:Y:S02]  /*3e190*/  LDL.LU R6, [R1+0x758] ;  /* 0x0007580001067983 */ /* 0x000ee40000300800 */
[----:B------:R-:W3:Y:S01]  /*3e1a0*/  LDL.LU R7, [R1+0x75c] ;  /* 0x00075c0001077983 */ /* 0x000ee20000300800 */
[----:B------:R-:W2:Y:S01]  /*3e1b0*/  LDL.LU R8, [R1+0x790] ;  /* 0x0007900001087983 */ /* 0x000ea20000300800 */
[----:B------:R-:W2:Y:S02]  /*3e1c0*/  LDL.LU R9, [R1+0x794] ;  /* 0x0007940001097983 */ /* 0x000ea40000300800 */
[----:B------:R-:W2:Y:S02]  /*3e1d0*/  LDL.LU R10, [R1+0x798] ;  /* 0x00079800010a7983 */ /* 0x000ea40000300800 */
[----:B------:R-:W2:Y:S01]  /*3e1e0*/  LDL.LU R11, [R1+0x79c] ;  /* 0x00079c00010b7983 */ /* 0x000ea20000300800 */
[----:B------:R-:W4:Y:S01]  /*3e1f0*/  LDL.LU R20, [R1+0xc30] ;  /* 0x000c300001147983 */ /* 0x000f220000300800 */
[----:B------:R-:W4:Y:S02]  /*3e200*/  LDL.LU R21, [R1+0xc34] ;  /* 0x000c340001157983 */ /* 0x000f240000300800 */
[----:B------:R-:W4:Y:S02]  /*3e210*/  LDL.LU R22, [R1+0xc38] ;  /* 0x000c380001167983 */ /* 0x000f240000300800 */
[----:B------:R-:W4:Y:S01]  /*3e220*/  LDL.LU R23, [R1+0xc3c] ;  /* 0x000c3c0001177983 */ /* 0x000f220000300800 */
[----:B--2---:R-:W-:Y:S01]  /*3e230*/  STL.64 [R1+0x26c8], R10 ;  /* 0x0026c80a01007387 */ /* 0x004fe20000100a00 */
[----:B------:R0:W-:Y:S03]  /*3e240*/  STL.64 [R1+0x26c0], R8 ;  /* 0x0026c00801007387 */ /* 0x0001e60000100a00 */
[----:B0-----:R-:W2:Y:S04]  /*3e250*/  LDL.64 R8, [R1+0x50] ;  /* 0x0000500001087983 */ /* 0x001ea80000100a00 */
[----:B--2---:R0:W-:Y:S01]  /*3e260*/  STL.64 [R1+0x26d8], R8 ;  /* 0x0026d80801007387 */ /* 0x0041e20000100a00 */
[----:B------:R-:W2:Y:S03]  /*3e270*/  LDL.64 R12, [R1+0x40] ;  /* 0x00004000010c7983 */ /* 0x000ea60000100a00 */
[----:B0-----:R-:W3:Y:S04]  /*3e280*/  LDL.64 R8, [R1+0x60] ;  /* 0x0000600001087983 */ /* 0x001ee80000100a00 */
        /* <DEDUP_REMOVED lines=13> */
[----:B0-----:R-:W3:Y:S01]  /*3e360*/  LDL.64 R4, [R1+0x10] ;  /* 0x0000100001047983 */ /* 0x001ee20000100a00 */
[C---:B----4-:R-:W-:Y:S03]  /*3e370*/  HMMA.16816.F32 R20, R16.reuse, R24, R20 ;  /* 0x000000181014723c */ /* 0x050fe60000001814 */
[----:B---3--:R0:W-:Y:S04]  /*3e380*/  STL.64 [R1+0x2690], R4 ;  /* 0x0026900401007387 */ /* 0x0081e80000100a00 */
[----:B0-----:R-:W3:Y:S01]  /*3e390*/  LDL.LU R4, [R1+0x770] ;  /* 0x0007700001047983 */ /* 0x001ee20000300800 */
[----:B------:R-:W3:Y:S02]  /*3e3a0*/  LDL.LU R5, [R1+0x774] ;  /* 0x0007740001057983 */ /* 0x000ee40000300800 */
[----:B------:R-:W4:Y:S02]  /*3e3b0*/  LDL.LU R6, [R1+0x778] ;  /* 0x0007780001067983 */ /* 0x000f240000300800 */
[----:B------:R-:W4:Y:S01]  /*3e3c0*/  LDL.LU R7, [R1+0x77c] ;  /* 0x00077c0001077983 */ /* 0x000f220000300800 */
[----:B--2---:R-:W-:Y:S01]  /*3e3d0*/  HMMA.16816.F32 R12, R16, R8, R12 ;  /* 0x00000008100c723c */ /* 0x004fe2000000180c */
[----:B----4-:R-:W-:Y:S01]  /*3e3e0*/  STL.64 [R1+0x26a8], R6 ;  /* 0x0026a80601007387 */ /* 0x010fe20000100a00 */
[----:B---3--:R0:W-:Y:S03]  /*3e3f0*/  STL.64 [R1+0x26a0], R4 ;  /* 0x0026a00401007387 */ /* 0x0081e60000100a00 */
[----:B0-----:R-:W2:Y:S01]  /*3e400*/  LDL.LU R4, [R1+0x780] ;  /* 0x0007800001047983 */ /* 0x001ea20000300800 */
[----:B------:R-:W2:Y:S02]  /*3e410*/  LDL.LU R5, [R1+0x784] ;  /* 0x0007840001057983 */ /* 0x000ea40000300800 */
[----:B------:R-:W2:Y:S02]  /*3e420*/  LDL.LU R6, [R1+0x788] ;  /* 0x0007880001067983 */ /* 0x000ea40000300800 */
[----:B------:R-:W2:Y:S01]  /*3e430*/  LDL.LU R7, [R1+0x78c] ;  /* 0x00078c0001077983 */ /* 0x000ea20000300800 */
[----:B------:R0:W-:Y:S01]  /*3e440*/  STL.64 [R1+0x450], R20 ;  /* 0x0004501401007387 */ /* 0x0001e20000100a00 */
[----:B------:R1:W-:Y:S03]  /*3e450*/  STL.64 [R1+0x458], R22 ;  /* 0x0004581601007387 */ /* 0x0003e60000100a00 */
[----:B0-----:R-:W3:Y:S01]  /*3e460*/  LDL.LU R20, [R1+0x26f0] ;  /* 0x0026f00001147983 */ /* 0x001ee20000300800 */
[----:B-1----:R-:W-:-:S02]  /*3e470*/  IMAD.MOV.U32 R22, RZ, RZ, R24 ;  /* 0x000000ffff167224 */ /* 0x002fc400078e0018 */
[----:B------:R-:W-:Y:S02]  /*3e480*/  IMAD.MOV.U32 R21, RZ, RZ, R25 ;  /* 0x000000ffff157224 */ /* 0x000fe400078e0019 */
[----:B------:R-:W4:Y:S01]  /*3e490*/  LDL.LU R24, [R1+0x5b0] ;  /* 0x0005b00001187983 */ /* 0x000f220000300800 */
[----:B------:R-:W4:Y:S01]  /*3e4a0*/  LDL.LU R25, [R1+0x5b4] ;  /* 0x0005b40001197983 */ /* 0x000f220000300800 */
[----:B------:R-:W2:Y:S02]  /*3e4b0*/  LDL.LU R26, [R1+0x5b8] ;  /* 0x0005b800011a7983 */ /* 0x000ea40000300800 */
[----:B------:R-:W2:Y:S02]  /*3e4c0*/  LDL.LU R27, [R1+0x5bc] ;  /* 0x0005bc00011b7983 */ /* 0x000ea40000300800 */
[----:B------:R-:W-:Y:S01]  /*3e4d0*/  IMAD.MOV.U32 R23, RZ, RZ, R9 ;  /* 0x000000ffff177224 */ /* 0x000fe200078e0009 */
[----:B--2---:R0:W-:Y:S01]  /*3e4e0*/  STL.64 [R1+0x24e0], R26 ;  /* 0x0024e01a01007387 */ /* 0x0041e20000100a00 */
[----:B----4-:R-:W-:Y:S02]  /*3e4f0*/  STL.64 [R1+0x24d8], R24 ;  /* 0x0024d81801007387 */ /* 0x010fe40000100a00 */
[----:B------:R-:W-:Y:S02]  /*3e500*/  STL.64 [R1+0x440], R12 ;  /* 0x0004400c01007387 */ /* 0x000fe40000100a00 */
[----:B------:R1:W-:Y:S02]  /*3e510*/  STL.64 [R1+0x448], R14 ;  /* 0x0004480e01007387 */ /* 0x0003e40000100a00 */
[----:B0-----:R-:W-:Y:S01]  /*3e520*/  IMAD.MOV.U32 R26, RZ, RZ, R8 ;  /* 0x000000ffff1a7224 */ /* 0x001fe200078e0008 */
[----:B-1----:R-:W2:Y:S01]  /*3e530*/  LDL.LU.64 R14, [R1+0x26e8] ;  /* 0x0026e800010e7983 */ /* 0x002ea20000300a00 */
[----:B------:R-:W2:Y:S02]  /*3e540*/  LDL.LU.64 R12, [R1+0x26e0] ;  /* 0x0026e000010c7983 */ /* 0x000ea40000300a00 */
[----:B------:R-:W2:Y:S02]  /*3e550*/  LDL.LU.64 R8, [R1+0x26d8] ;  /* 0x0026d80001087983 */ /* 0x000ea40000300a00 */
[----:B------:R-:W-:Y:S01]  /*3e560*/  IMAD.MOV.U32 R25, RZ, RZ, R28 ;  /* 0x000000ffff197224 */ /* 0x000fe200078e001c */
[----:B--2---:R-:W-:Y:S01]  /*3e570*/  HMMA.16816.F32 R12, R16, R8, R12 ;  /* 0x00000008100c723c */ /* 0x004fe2000000180c */
[----:B------:R-:W-:-:S02]  /*3e580*/  IMAD.MOV.U32 R28, RZ, RZ, R8 ;  /* 0x000000ffff1c7224 */ /* 0x000fc400078e0008 */
[----:B------:R-:W-:Y:S11]  /*3e590*/  IMAD.MOV.U32 R27, RZ, RZ, R9 ;  /* 0x000000ffff1b7224 */ /* 0x000ff600078e0009 */
[----:B------:R-:W-:Y:S09]  /*3e5a0*/  @!UPT UIADD3 URZ, URZ, URZ, URZ ;  /* 0x0000003f3f3ff290 */ /* 0x000ff2000fffe03f */
[----:B------:R0:W-:Y:S01]  /*3e5b0*/  STL.64 [R1+0x7a0], R12 ;  /* 0x0007a00c01007387 */ /* 0x0001e20000100a00 */
[----:B------:R-:W-:Y:S03]  /*3e5c0*/  STL.64 [R1+0x7a8], R14 ;  /* 0x0007a80e01007387 */ /* 0x000fe60000100a00 */
[----:B0-----:R-:W2:Y:S01]  /*3e5d0*/  LDL.LU.64 R12, [R1+0x26d0] ;  /* 0x0026d000010c7983 */ /* 0x001ea20000300a00 */
[----:B------:R-:W2:Y:S02]  /*3e5e0*/  LDL.LU.64 R10, [R1+0x26c8] ;  /* 0x0026c800010a7983 */ /* 0x000ea40000300a00 */
[----:B------:R-:W2:Y:S02]  /*3e5f0*/  LDL.LU.64 R8, [R1+0x26c0] ;  /* 0x0026c00001087983 */ /* 0x000ea40000300a00 */
[----:B------:R-:W-:Y:S01]  /*3e600*/  IMAD.MOV.U32 R24, RZ, RZ, R29 ;  /* 0x000000ffff187224 */ /* 0x000fe200078e001d */
[C---:B--2---:R-:W-:Y:S01]  /*3e610*/  HMMA.16816.F32 R8, R16.reuse, R12, R8 ;  /* 0x0000000c1008723c */ /* 0x044fe20000001808 */
[----:B------:R-:W-:Y:S11]  /*3e620*/  IMAD.MOV.U32 R29, RZ, RZ, R13 ;  /* 0x000000ffff1d7224 */ /* 0x000ff600078e000d */
[----:B------:R-:W-:Y:S11]  /*3e630*/  @!UPT UIADD3 URZ, URZ, URZ, URZ ;  /* 0x0000003f3f3ff290 */ /* 0x000ff6000fffe03f */
[----:B------:R0:W-:Y:S01]  /*3e640*/  STL.64 [R1+0x790], R8 ;  /* 0x0007900801007387 */ /* 0x0001e20000100a00 */
[----:B------:R1:W-:Y:S02]  /*3e650*/  STL.64 [R1+0x798], R10 ;  /* 0x0007980a01007387 */ /* 0x0003e40000100a00 */
[----:B0-----:R-:W-:Y:S01]  /*3e660*/  IMAD.MOV.U32 R9, RZ, RZ, R12 ;  /* 0x000000ffff097224 */ /* 0x001fe200078e000c */
[----:B-1----:R-:W2:Y:S01]  /*3e670*/  LDL.LU.64 R10, [R1+0x26b8] ;  /* 0x0026b800010a7983 */ /* 0x002ea20000300a00 */
[----:B------:R-:W4:Y:S02]  /*3e680*/  LDL.LU.64 R12, [R1+0x26b0] ;  /* 0x0026b000010c7983 */ /* 0x000f240000300a00 */
[C---:B----4-:R-:W-:Y:S01]  /*3e690*/  HMMA.16816.F32 R12, R16.reuse, R12, R4 ;  /* 0x0000000c100c723c */ /* 0x050fe20000001804 */
[----:B------:R-:W4:Y:S01]  /*3e6a0*/  LDL.LU.64 R6, [R1+0x26a8] ;  /* 0x0026a80001067983 */ /* 0x000f220000300a00 */
[----:B------:R-:W4:Y:S11]  /*3e6b0*/  LDL.LU.64 R4, [R1+0x26a0] ;  /* 0x0026a00001047983 */ /* 0x000f360000300a00 */
[----:B------:R-:W-:Y:S10]  /*3e6c0*/  @!UPT UIADD3 URZ, URZ, URZ, URZ ;  /* 0x0000003f3f3ff290 */ /* 0x000ff4000fffe03f */
[----:B------:R0:W-:Y:S01]  /*3e6d0*/  STL.64 [R1+0x780], R12 ;  /* 0x0007800c01007387 */ /* 0x0001e20000100a00 */
[----:B------:R-:W-:Y:S03]  /*3e6e0*/  STL.64 [R1+0x788], R14 ;  /* 0x0007880e01007387 */ /* 0x000fe60000100a00 */
[----:B0-----:R-:W4:Y:S02]  /*3e6f0*/  LDL.LU.64 R12, [R1+0x2698] ;  /* 0x00269800010c7983 */ /* 0x001f240000300a00 */
[C---:B----4-:R-:W-:Y:S01]  /*3e700*/  HMMA.16816.F32 R4, R16.reuse, R12, R4 ;  /* 0x0000000c1004723c */ /* 0x050fe20000001804 */
[----:B------:R-:W-:Y:S02]  /*3e710*/  IMAD.MOV.U32 R2, RZ, RZ, R12 ;  /* 0x000000ffff027224 */ /* 0x000fe400078e000c */
        /* <DEDUP_REMOVED lines=15> */
[----:B------:R-:W2:Y:S01]  /*3e810*/  LDL.LU.64 R6, [R1+0x2670] ;  /* 0x0026700001067983 */ /* 0x000ea20000300a00 */
[----:B------:R-:W2:Y:S02]  /*3e820*/  LDL.LU.64 R4, [R1+0x2668] ;  /* 0x0026680001047983 */ /* 0x000ea40000300a00 */
[----:B--2---:R-:W-:Y:S11]  /*3e830*/  HMMA.16816.F32 R4, R16, R24, R4 ;  /* 0x000000181004723c */ /* 0x004ff60000001804 */
[----:B------:R-:W-:Y:S11]  /*3e840*/  @!UPT UIADD3 URZ, URZ, URZ, URZ ;  /* 0x0000003f3f3ff290 */ /* 0x000ff6000fffe03f */
[----:B------:R-:W-:Y:S01]  /*3e850*/  @!UPT UIADD3 URZ, URZ, URZ, URZ ;  /* 0x0000003f3f3ff290 */ /* 0x000fe2000fffe03f */
[----:B------:R-:W-:Y:S01]  /*3e860*/  STL.64 [R1+0x750], R4 ;  /* 0x0007500401007387 */ /* 0x000fe20000100a00 */
[----:B------:R0:W-:Y:S03]  /*3e870*/  STL.64 [R1+0x758], R6 ;  /* 0x0007580601007387 */ /* 0x0001e60000100a00 */
[----:B0-----:R-:W4:Y:S01]  /*3e880*/  LDL.LU.64 R6, [R1+0x2660] ;  /* 0x0026600001067983 */ /* 0x001f220000300a00 */
[----:B------:R-:W4:Y:S02]  /*3e890*/  LDL.LU.64 R4, [R1+0x2658] ;  /* 0x0026580001047983 */ /* 0x000f240000300a00 */
[----:B------:R0:W-:Y:S02]  /*3e8a0*/  STL.64 [R1+0x24f8], R24 ;  /* 0x0024f81801007387 */ /* 0x0001e40000100a00 */
[----:B0-----:R-:W-:Y:S02]  /*3e8b0*/  IMAD.MOV.U32 R24, RZ, RZ, R14 ;  /* 0x000000ffff187224 */ /* 0x001fe400078e000e */
[----:B------:R-:W-:Y:S01]  /*3e8c0*/  IMAD.MOV.U32 R25, RZ, RZ, R15 ;  /* 0x000000ffff197224 */ /* 0x000fe200078e000f */
[----:B------:R-:W2:Y:S01]  /*3e8d0*/  LDL.LU R14, [R1+0x2654] ;  /* 0x00265400010e7983 */ /* 0x000ea20000300800 */
[----:B------:R-:W2:Y:S03]  /*3e8e0*/  LDL.LU R15, [R1+0x2650] ;  /* 0x00265000010f7983 */ /* 0x000ea60000300800 */
[----:B------:R0:W-:Y:S02]  /*3e8f0*/  STL.64 [R1+0x2510], R24 ;  /* 0x0025101801007387 */ /* 0x0001e40000100a00 */
[----:B0-----:R-:W-:-:S02]  /*3e900*/  IMAD.MOV.U32 R24, RZ, RZ, R2 ;  /* 0x000000ffff187224 */ /* 0x001fc400078e0002 */
[----:B------:R-:W-:Y:S01]  /*3e910*/  IMAD.MOV.U32 R25, RZ, RZ, R8 ;  /* 0x000000ffff197224 */ /* 0x000fe200078e0008 */
[----:B----4-:R-:W-:Y:S11]  /*3e920*/  HMMA.16816.F32 R4, R16, R12, R4 ;  /* 0x0000000c1004723c */ /* 0x010ff60000001804 */
[----:B------:R-:W-:Y:S11]  /*3e930*/  @!UPT UIADD3 URZ, URZ, URZ, URZ ;  /* 0x0000003f3f3ff290 */ /* 0x000ff6000fffe03f */
[----:B------:R-:W-:Y:S01]  /*3e940*/  @!UPT UIADD3 URZ, URZ, URZ, URZ ;  /* 0x0000003f3f3ff290 */ /* 0x000fe2000fffe03f */
[----:B------:R-:W-:Y:S01]  /*3e950*/  STL.64 [R1+0x740], R4 ;  /* 0x0007400401007387 */ /* 0x000fe20000100a00 */
[----:B------:R0:W-:Y:S03]  /*3e960*/  STL.64 [R1+0x748], R6 ;  /* 0x0007480601007387 */ /* 0x0001e60000100a00 */
[----:B0-----:R-:W4:Y:S01]  /*3e970*/  LDL.LU.64 R6, [R1+0x2648] ;  /* 0x0026480001067983 */ /* 0x001f220000300a00 */
[----:B------:R-:W2:Y:S02]  /*3e980*/  LDL.LU.64 R4, [R1+0x2640] ;  /* 0x0026400001047983 */ /* 0x000ea40000300a00 */
[----:B------:R-:W2:Y:S02]  /*3e990*/  LDL.LU R2, [R1+0x2638] ;  /* 0x0026380001027983 */ /* 0x000ea40000300800 */
[----:B------:R-:W2:Y:S01]  /*3e9a0*/  LDL.LU R8, [R1+0x2634] ;  /* 0x0026340001087983 */ /* 0x000ea20000300800 */
[----:B------:R0:W-:Y:S04]  /*3e9b0*/  STL.64 [R1+0x2528], R24 ;  /* 0x0025281801007387 */ /* 0x0001e80000100a00 */
[----:B0-----:R-:W2:Y:S04]  /*3e9c0*/  LDL.LU.64 R24, [R1+0x30] ;  /* 0x0000300001187983 */ /* 0x001ea80000300a00 */
[----:B--2---:R-:W-:Y:S01]  /*3e9d0*/  STL.64 [R1+0x2540], R24 ;  /* 0x0025401801007387 */ /* 0x004fe20000100a00 */
        /* <DEDUP_REMOVED lines=8> */
[----:B------:R-:W3:Y:S04]  /*3ea60*/  LDL.LU R9, [R1+0x2630] ;  /* 0x0026300001097983 */ /* 0x000ee80000300800 */
        /* <DEDUP_REMOVED lines=18> */
[----:B------:R0:W-:Y:S02]  /*3eb90*/  STL.64 [R1+0x2588], R24 ;  /* 0x0025881801007387 */ /* 0x0001e40000100a00 */
[----:B0-----:R-:W-:Y:S02]  /*3eba0*/  IMAD.MOV.U32 R24, RZ, RZ, R22 ;  /* 0x000000ffff187224 */ /* 0x001fe400078e0016 */
        /* <DEDUP_REMOVED lines=86> */
[----:B------:R-:W-:-:S02]  /*3f110*/  IMAD.MOV.U32 R24, RZ, RZ, R2 ;  /* 0x000000ffff187224 */ /* 0x000fc400078e0002 */
[----:B------:R-:W-:Y:S01]  /*3f120*/  IMAD.MOV.U32 R25, RZ, RZ, R0 ;  /* 0x000000ffff197224 */ /* 0x000fe200078e0000 */
[----:B---3--:R-:W-:Y:S01]  /*3f130*/  HMMA.16816.F32 R16, R16, R4, R20 ;  /* 0x000000041010723c */ /* 0x008fe20000001814 */
[----:B------:R-:W2:Y:S01]  /*3f140*/  LDL.LU.64 R22, [R1+0x2620] ;  /* 0x0026200001167983 */ /* 0x000ea20000300a00 */
[----:B------:R-:W2:Y:S11]  /*3f150*/  LDL.LU.64 R20, [R1+0x2618] ;  /* 0x0026180001147983 */ /* 0x000eb60000300a00 */
[----:B------:R-:W-:Y:S10]  /*3f160*/  @!UPT UIADD3 URZ, URZ, URZ, URZ ;  /* 0x0000003f3f3ff290 */ /* 0x000ff4000fffe03f */
[----:B------:R0:W-:Y:S01]  /*3f170*/  STL.64 [R1+0x430], R16 ;  /* 0x0004301001007387 */ /* 0x0001e20000100a00 */
[----:B------:R1:W-:Y:S03]  /*3f180*/  STL.64 [R1+0x438], R18 ;  /* 0x0004381201007387 */ /* 0x0003e60000100a00 */
[----:B0-----:R-:W3:Y:S01]  /*3f190*/  LDL.LU R16, [R1+0x5a0] ;  /* 0x0005a00001107983 */ /* 0x001ee20000300800 */
[----:B------:R-:W3:Y:S02]  /*3f1a0*/  LDL.LU R17, [R1+0x5a4] ;  /* 0x0005a40001117983 */ /* 0x000ee40000300800 */
[----:B-1----:R-:W3:Y:S02]  /*3f1b0*/  LDL.LU R18, [R1+0x5a8] ;  /* 0x0005a80001127983 */ /* 0x002ee40000300800 */
[----:B------:R-:W3:Y:S01]  /*3f1c0*/  LDL.LU R19, [R1+0x5ac] ;  /* 0x0005ac0001137983 */ /* 0x000ee20000300800 */
        /* <DEDUP_REMOVED lines=55> */
[----:B0-----:R-:W2:Y:S01]  /*3f540*/  LDL.LU.64 R24, [R1+0x2558] ;  /* 0x0025580001187983 */ /* 0x001ea20000300a00 */
[----:B------:R-:W4:Y:S01]  /*3f550*/  LDL R0, [R1+0x1774] ;  /* 0x0017740001007983 */ /* 0x000f220000100800 */
        /* <DEDUP_REMOVED lines=45> */
[----:B------:R-:W-:Y:S02]  /*3f830*/  STL.64 [R1+0x2420], R14 ;  /* 0x0024200e01007387 */ /* 0x000fe40000100a00 */
[----:B------:R0:W-:Y:S02]  /*3f840*/  STL.64 [R1+0x2418], R12 ;  /* 0x0024180c01007387 */ /* 0x0001e40000100a00 */
[----:B0-----:R-:W2:Y:S01]  /*3f850*/  LDL.LU.64 R12, [R1+0xa0] ;  /* 0x0000a000010c7983 */ /* 0x001ea20000300a00 */
[C---:B---3--:R-:W-:Y:S03]  /*3f860*/  HMMA.16816.F32 R16, R20.reuse, R8, R16 ;  /* 0x000000081410723c */ /* 0x048fe60000001810 */
[----:B--2---:R0:W-:Y:S04]  /*3f870*/  STL.64 [R1+0x24c0], R12 ;  /* 0x0024c00c01007387 */ /* 0x0041e80000100a00 */
[----:B0-----:R-:W2:Y:S01]  /*3f880*/  LDL.LU.64 R12, [R1+0xc0] ;  /* 0x0000c000010c7983 */ /* 0x001ea20000300a00 */
[----:B------:R-:W3:Y:S03]  /*3f890*/  LDL R11, [R1+0xd50] ;  /* 0x000d5000010b7983 */ /* 0x000ee60000100800 */
[----:B---3--:R-:W-:Y:S01]  /*3f8a0*/  STL [R1+0x2410], R11 ;  /* 0x0024100b01007387 */ /* 0x008fe20000100800 */
[----:B------:R0:W-:Y:S11]  /*3f8b0*/  STL.64 [R1+0x2408], R8 ;  /* 0x0024080801007387 */ /* 0x0001f60000100a00 */
[----:B------:R-:W-:Y:S02]  /*3f8c0*/  STL.64 [R1+0x5a0], R16 ;  /* 0x0005a01001007387 */ /* 0x000fe40000100a00 */
[----:B------:R1:W-:Y:S01]  /*3f8d0*/  STL.64 [R1+0x5a8], R18 ;  /* 0x0005a81201007387 */ /* 0x0003e20000100a00 */
[----:B0-----:R-:W3:Y:S01]  /*3f8e0*/  LDL.LU R8, [R1+0xbf0] ;  /* 0x000bf00001087983 */ /* 0x001ee20000300800 */
[----:B------:R-:W3:Y:S01]  /*3f8f0*/  LDL.LU R9, [R1+0xbf4] ;  /* 0x000bf40001097983 */ /* 0x000ee20000300800 */
[----:B-1----:R-:W-:Y:S01]  /*3f900*/  HMMA.16816.F32 R16, R20, R4, R24 ;  /* 0x000000041410723c */ /* 0x002fe20000001818 */
[----:B------:R-:W3:Y:S01]  /*3f910*/  LDL.LU R10, [R1+0xbf8] ;  /* 0x000bf800010a7983 */ /* 0x000ee20000300800 */
[----:B------:R-:W3:Y:S01]  /*3f920*/  LDL.LU R11, [R1+0xbfc] ;  /* 0x000bfc00010b7983 */ /* 0x000ee20000300800 */
[----:B------:R0:W-:Y:S02]  /*3f930*/  STL [R1+0x23dc], R4 ;  /* 0x0023dc0401007387 */ /* 0x0001e40000100800 */
[----:B------:R1:W-:Y:S01]  /*3f940*/  STL [R1+0x23d8], R5 ;  /* 0x0023d80501007387 */ /* 0x0003e20000100800 */
[----:B----4-:R-:W4:Y:S11]  /*3f950*/  LDSM.16.MT88.4 R24, [R0+0x12080] ;  /* 0x012080000018783b */ /* 0x010f360000004200 */
[----:B------:R-:W-:Y:S06]  /*3f960*/  @!UPT UIADD3 URZ, URZ, URZ, URZ ;  /* 0x0000003f3f3ff290 */ /* 0x000fec000fffe03f */
[----:B------:R-:W-:Y:S01]  /*3f970*/  STL.64 [R1+0x1d0], R16 ;  /* 0x0001d01001007387 */ /* 0x000fe20000100a00 */
[----:B------:R-:W-:Y:S02]  /*3f980*/  STL.64 [R1+0x1d8], R18 ;  /* 0x0001d81201007387 */ /* 0x000fe40000100a00 */
[----:B0-----:R-:W2:Y:S02]  /*3f990*/  LDL.LU R4, [R1+0xc10] ;  /* 0x000c100001047983 */ /* 0x001ea40000300800 */
[----:B-1----:R-:W2:Y:S01]  /*3f9a0*/  LDL.LU R5, [R1+0xc14] ;  /* 0x000c140001057983 */ /* 0x002ea20000300800 */
[----:B------:R-:W2:Y:S01]  /*3f9b0*/  LDL.LU R6, [R1+0xc18] ;  /* 0x000c180001067983 */ /* 0x000ea20000300800 */
[----:B------:R-:W2:Y:S03]  /*3f9c0*/  LDL.LU R7, [R1+0xc1c] ;  /* 0x000c1c0001077983 */ /* 0x000ea60000300800 */
[----:B------:R-:W2:Y:S01]  /*3f9d0*/  LDSM.16.MT88.4 R16, [R0+0x12000] ;  /* 0x012000000010783b */ /* 0x000ea20000004200 */
[----:B------:R-:W-:-:S02]  /*3f9e0*/  IMAD.MOV.U32 R20, RZ, RZ, R3 ;  /* 0x000000ffff147224 */ /* 0x000fc400078e0003 */
[----:B------:R-:W-:-:S05]  /*3f9f0*/  IMAD.MOV.U32 R21, RZ, RZ, R2 ;  /* 0x000000ffff157224 */ /* 0x000fca00078e0002 */
[----:B------:R0:W-:Y:S04]  /*3fa00*/  STL.64 [R1+0x2460], R20 ;  /* 0x0024601401007387 */ /* 0x0001e80000100a00 */
[----:B0-----:R-:W3:Y:S01]  /*3fa10*/  LDL.LU.64 R20, [R1+0xb0] ;  /* 0x0000b00001147983 */ /* 0x001ee20000300a00 */
[----:B----4-:R-:W-:Y:S02]  /*3fa20*/  STL.64 [R1+0x23b8], R26 ;  /* 0x0023b81a01007387 */ /* 0x010fe40000100a00 */
[----:B------:R0:W-:Y:S02]  /*3fa30*/  STL.64 [R1+0x23b0], R24 ;  /* 0x0023b01801007387 */ /* 0x0001e40000100a00 */
        /* <DEDUP_REMOVED lines=8> */
[----:B------:R0:W-:Y:S02]  /*3fac0*/  STL.64 [R1+0x428], R6 ;  /* 0x0004280601007387 */ /* 0x0001e40000100a00 */
[----:B0-----:R-:W-:Y:S02]  /*3fad0*/  IMAD.MOV.U32 R7, RZ, RZ, R12 ;  /* 0x000000ffff077224 */ /* 0x001fe400078e000c */
[----:B------:R-:W-:Y:S02]  /*3fae0*/  IMAD.MOV.U32 R6, RZ, RZ, R13 ;  /* 0x000000ffff067224 */ /* 0x000fe400078e000d */
[----:B------:R-:W2:Y:S03]  /*3faf0*/  LDL.LU.64 R12, [R1+0x24c0] ;  /* 0x0024c000010c7983 */ /* 0x000ea60000300a00 */
[----:B------:R-:W-:Y:S02]  /*3fb00*/  STL [R1+0x23e4], R6 ;  /* 0x0023e40601007387 */ /* 0x000fe40000100800 */
[----:B------:R3:W-:Y:S02]  /*3fb10*/  STL [R1+0x23e0], R7 ;  /* 0x0023e00701007387 */ /* 0x0007e40000100800 */
[----:B---3--:R-:W-:Y:S11]  /*3fb20*/  HMMA.16816.F32 R4, R16, R20, R24 ;  /* 0x000000141004723c */ /* 0x008ff60000001818 */
[----:B------:R-:W-:Y:S11]  /*3fb30*/  @!UPT UIADD3 URZ, URZ, URZ, URZ ;  /* 0x0000003f3f3ff290 */ /* 0x000ff6000fffe03f */
[----:B------:R-:W-:Y:S01]  /*3fb40*/  @!UPT UIADD3 URZ, URZ, URZ, URZ ;  /* 0x0000003f3f3ff290 */ /* 0x000fe2000fffe03f */
[----:B------:R-:W-:Y:S01]  /*3fb50*/  STL.64 [R1+0x410], R4 ;  /* 0x0004100401007387 */ /* 0x000fe20000100a00 */
[----:B------:R2:W-:Y:S02]  /*3fb60*/  STL.64 [R1+0x418], R6 ;  /* 0x0004180601007387 */ /* 0x0005e40000100a00 */
[----:B------:R-:W-:Y:S02]  /*3fb70*/  IMAD.MOV.U32 R24, RZ, RZ, R21 ;  /* 0x000000ffff187224 */ /* 0x000fe400078e0015 */
[----:B------:R-:W-:-:S03]  /*3fb80*/  IMAD.MOV.U32 R25, RZ, RZ, R20 ;  /* 0x000000ffff197224 */ /* 0x000fc600078e0014 */
[----:B------:R-:W-:Y:S02]  /*3fb90*/  STL [R1+0x23ec], R24 ;  /* 0x0023ec1801007387 */ /* 0x000fe40000100800 */
[----:B------:R-:W-:Y:S01]  /*3fba0*/  STL [R1+0x23e8], R25 ;  /* 0x0023e81901007387 */ /* 0x000fe20000100800 */
[----:B--2---:R-:W-:Y:S11]  /*3fbb0*/  HMMA.16816.F32 R4, R16, R12, R8 ;  /* 0x0000000c1004723c */ /* 0x004ff60000001808 */
[----:B------:R-:W-:Y:S11]  /*3fbc0*/  @!UPT UIADD3 URZ, URZ, URZ, URZ ;  /* 0x0000003f3f3ff290 */ /* 0x000ff6000fffe03f */
[----:B------:R-:W-:Y:S01]  /*3fbd0*/  @!UPT UIADD3 URZ, URZ, URZ, URZ ;  /* 0x0000003f3f3ff290 */ /* 0x000fe2000fffe03f */
[----:B------:R-:W-:Y:S01]  /*3fbe0*/  STL.64 [R1+0x400], R4 ;  /* 0x0004000401007387 */ /* 0x000fe20000100a00 */
[----:B------:R-:W-:Y:S02]  /*3fbf0*/  STL.64 [R1+0x408], R6 ;  /* 0x0004080601007387 */ /* 0x000fe40000100a00 */
[----:B------:R-:W2:Y:S02]  /*3fc00*/  LDL.LU R8, [R1+0xb40] ;  /* 0x000b400001087983 */ /* 0x000ea40000300800 */
[----:B------:R-:W2:Y:S01]  /*3fc10*/  LDL.LU R9, [R1+0xb44] ;  /* 0x000b440001097983 */ /* 0x000ea20000300800 */
[----:B------:R-:W3:Y:S01]  /*3fc20*/  LDL.LU R10, [R1+0xb48] ;  /* 0x000b4800010a7983 */ /* 0x000ee20000300800 */
[----:B------:R-:W3:Y:S03]  /*3fc30*/  LDL.LU R11, [R1+0xb4c] ;  /* 0x000b4c00010b7983 */ /* 0x000ee60000300800 */
[----:B---3--:R-:W-:Y:S01]  /*3fc40*/  STL.64 [R1+0x2430], R10 ;  /* 0x0024300a01007387 */ /* 0x008fe20000100a00 */
[----:B--2---:R0:W-:Y:S03]  /*3fc50*/  STL.64 [R1+0x2428], R8 ;  /* 0x0024280801007387 */ /* 0x0041e60000100a00 */
[----:B0-----:R-:W2:Y:S04]  /*3fc60*/  LDL.LU.64 R8, [R1+0x10] ;  /* 0x0000100001087983 */ /* 0x001ea80000300a00 */
[----:B--2---:R0:W-:Y:S04]  /*3fc70*/  STL.64 [R1+0x2440], R8 ;  /* 0x0024400801007387 */ /* 0x0041e80000100a00 */
[----:B0-----:R-:W2:Y:S04]  /*3fc80*/  LDL.LU.64 R8, [R1+0x20] ;  /* 0x0000200001087983 */ /* 0x001ea80000300a00 */
[----:B--2---:R0:W-:Y:S04]  /*3fc90*/  STL.64 [R1+0x2458], R8 ;  /* 0x0024580801007387 */ /* 0x0041e80000100a00 */
        /* <DEDUP_REMOVED lines=14> */
[----:B---3--:R-:W-:Y:S01]  /*3fd80*/  STL.64 [R1+0x2480], R10 ;  /* 0x0024800a01007387 */ /* 0x008fe20000100a00 */
[----:B--2---:R0:W-:Y:S03]  /*3fd90*/  STL.64 [R1+0x2478], R8 ;  /* 0x0024780801007387 */ /* 0x0041e60000100a00 */
[----:B0-----:R-:W2:Y:S04]  /*3fda0*/  LDL.LU.64 R8, [R1+0x50] ;  /* 0x0000500001087983 */ /* 0x001ea80000300a00 */
[----:B--2---:R0:W-:Y:S04]  /*3fdb0*/  STL.64 [R1+0x2490], R8 ;  /* 0x0024900801007387 */ /* 0x0041e80000100a00 */
[----:B0-----:R-:W2:Y:S04]  /*3fdc0*/  LDL.LU.64 R8, [R1+0x60] ;  /* 0x0000600001087983 */ /* 0x001ea80000300a00 */
[----:B--2---:R0:W-:Y:S04]  /*3fdd0*/  STL.64 [R1+0x24a8], R8 ;  /* 0x0024a80801007387 */ /* 0x0041e80000100a00 */
[----:B0-----:R-:W2:Y:S04]  /*3fde0*/  LDL.LU.64 R8, [R1+0x70] ;  /* 0x0000700001087983 */ /* 0x001ea80000300a00 */
[----:B--2---:R0:W-:Y:S04]  /*3fdf0*/  STL.64 [R1+0x24b0], R8 ;  /* 0x0024b00801007387 */ /* 0x0041e80000100a00 */
[----:B0-----:R-:W2:Y:S04]  /*3fe00*/  LDL.LU.64 R8, [R1+0x80] ;  /* 0x0000800001087983 */ /* 0x001ea80000300a00 */
[----:B--2---:R0:W-:Y:S04]  /*3fe10*/  STL.64 [R1+0x24b8], R8 ;  /* 0x0024b80801007387 */ /* 0x0041e80000100a00 */
[----:B0-----:R-:W4:Y:S01]  /*3fe20*/  LDL.LU.64 R8, [R1+0x90] ;  /* 0x0000900001087983 */ /* 0x001f220000300a00 */
[----:B------:R-:W2:Y:S03]  /*3fe30*/  LDL.LU.64 R20, [R1+0x40] ;  /* 0x0000400001147983 */ /* 0x000ea60000300a00 */
[----:B--2---:R0:W-:Y:S04]  /*3fe40*/  STL.64 [R1+0x2488], R20 ;  /* 0x0024881401007387 */ /* 0x0041e80000100a00 */
        /* <DEDUP_REMOVED lines=12> */
[----:B------:R-:W3:Y:S01]  /*3ff10*/  LDL.LU.64 R12, [R1] ;  /* 0x00000000010c7983 */ /* 0x000ee20000300a00 */
[----:B----4-:R-:W-:Y:S03]  /*3ff20*/  HMMA.16816.F32 R4, R16, R8, R4 ;  /* 0x000000081004723c */ /* 0x010fe60000001804 */
[----:B---3--:R0:W-:Y:S04]  /*3ff30*/  STL.64 [R1+0x2438], R12 ;  /* 0x0024380c01007387 */ /* 0x0081e80000100a00 */
[----:B0-----:R-:W3:Y:S01]  /*3ff40*/  LDL.LU R12, [R1+0xb60] ;  /* 0x000b6000010c7983 */ /* 0x001ee20000300800 */
[----:B------:R-:W3:Y:S02]  /*3ff50*/  LDL.LU R13, [R1+0xb64] ;  /* 0x000b6400010d7983 */ /* 0x000ee40000300800 */
[----:B------:R-:W4:Y:S02]  /*3ff60*/  LDL.LU R14, [R1+0xb68] ;  /* 0x000b6800010e7983 */ /* 0x000f240000300800 */
[----:B------:R-:W4:Y:S02]  /*3ff70*/  LDL.LU R15, [R1+0xb6c] ;  /* 0x000b6c00010f7983 */ /* 0x000f240000300800 */
[----:B------:R-:W-:Y:S01]  /*3ff80*/  IMAD.MOV.U32 R3, RZ, RZ, R9 ;  /* 0x000000ffff037224 */ /* 0x000fe200078e0009 */
[----:B----4-:R-:W-:Y:S01]  /*3ff90*/  STL.64 [R1+0x2450], R14 ;  /* 0x0024500e01007387 */ /* 0x010fe20000100a00 */
[----:B---3--:R0:W-:Y:S03]  /*3ffa0*/  STL.64 [R1+0x2448], R12 ;  /* 0x0024480c01007387 */ /* 0x0081e60000100a00 */
[----:B0-----:R-:W3:Y:S01]  /*3ffb0*/  LDL.LU R12, [R1+0xb70] ;  /* 0x000b7000010c7983 */ /* 0x001ee20000300800 */
[----:B------:R-:W3:Y:S02]  /*3ffc0*/  LDL.LU R13, [R1+0xb74] ;  /* 0x000b7400010d7983 */ /* 0x000ee40000300800 */
[----:B------:R-:W3:Y:S02]  /*3ffd0*/  LDL.LU R14, [R1+0xb78] ;  /* 0x000b7800010e7983 */ /* 0x000ee40000300800 */
[----:B------:R-:W3:Y:S01]  /*3ffe0*/  LDL.LU R15, [R1+0xb7c] ;  /* 0x000b7c00010f7983 */ /* 0x000ee20000300800 */
[----:B------:R0:W-:Y:S01]  /*3fff0*/  STL [R1+0x23f4], R26 ;  /* 0x0023f41a01007387 */ /* 0x0001e20000100800 */
[----:B------:R1:W-:Y:S02]  /*40000*/  STL [R1+0x23f0], R27 ;  /* 0x0023f01b01007387 */ /* 0x0003e40000100800 */
[----:B------:R-:W4:Y:S02]  /*40010*/  LDL.LU R24, [R1+0xbc0] ;  /* 0x000bc00001187983 */ /* 0x000f240000300800 */
[----:B------:R-:W4:Y:S01]  /*40020*/  LDL.LU R25, [R1+0xbc4] ;  /* 0x000bc40001197983 */ /* 0x000f220000300800 */
[----:B0-----:R-:W4:Y:S01]  /*40030*/  LDL.LU R26, [R1+0xbc8] ;  /* 0x000bc800011a7983 */ /* 0x001f220000300800 */
[----:B-1----:R-:W4:Y:S02]  /*40040*/  LDL.LU R27, [R1+0xbcc] ;  /* 0x000bcc00011b7983 */ /* 0x002f240000300800 */
[----:B------:R0:W-:Y:S02]  /*40050*/  STL.64 [R1+0x3f0], R4 ;  /* 0x0003f00401007387 */ /* 0x0001e40000100a00 */
[----:B------:R-:W-:Y:S02]  /*40060*/  STL.64 [R1+0x3f8], R6 ;  /* 0x0003f80601007387 */ /* 0x000fe40000100a00 */
[----:B0-----:R-:W-:-:S02]  /*40070*/  IMAD.MOV.U32 R5, RZ, RZ, R8 ;  /* 0x000000ffff057224 */ /* 0x001fc400078e0008 */
[----:B------:R-:W2:Y:S01]  /*40080*/  LDL.LU.64 R8, [R1+0x24b8] ;  /* 0x0024b80001087983 */ /* 0x000ea20000300a00 */
[----:B------:R-:W-:Y:S02]  /*40090*/  STL [R1+0x23fc], R3 ;  /* 0x0023fc0301007387 */ /* 0x000fe40000100800 */
[----:B------:R0:W-:Y:S02]  /*400a0*/  STL [R1+0x23f8], R5 ;  /* 0x0023f80501007387 */ /* 0x0001e40000100800 */
[----:B------:R-:W2:Y:S01]  /*400b0*/  LDL.LU R4, [R1+0xbd0] ;  /* 0x000bd00001047983 */ /* 0x000ea20000300800 */
[----:B0-----:R-:W2:Y:S01]  /*400c0*/  LDL.LU R5, [R1+0xbd4] ;  /* 0x000bd40001057983 */ /* 0x001ea20000300800 */
[----:B------:R-:W2:Y:S02]  /*400d0*/  LDL.LU R6, [R1+0xbd8] ;  /* 0x000bd80001067983 */ /* 0x000ea40000300800 */
[----:B------:R-:W2:Y:S02]  /*400e0*/  LDL.LU R7, [R1+0xbdc] ;  /* 0x000bdc0001077983 */ /* 0x000ea40000300800 */
[C---:B--2---:R-:W-:Y:S11]  /*400f0*/  HMMA.16816.F32 R4, R16.reuse, R8, R4 ;  /* 0x000000081004723c */ /* 0x044ff60000001804 */
[----:B------:R-:W-:Y:S11]  /*40100*/  @!UPT UIADD3 URZ, URZ, URZ, URZ ;  /* 0x0000003f3f3ff290 */ /* 0x000ff6000fffe03f */
[----:B------:R-:W-:Y:S01]  /*40110*/  @!UPT UIADD3 URZ, URZ, URZ, URZ ;  /* 0x0000003f3f3ff290 */ /* 0x000fe2000fffe03f */
[----:B------:R0:W-:Y:S01]  /*40120*/  STL.64 [R1+0x3e0], R4 ;  /* 0x0003e00401007387 */ /* 0x0001e20000100a00 */
[----:B------:R1:W-:Y:S02]  /*40130*/  STL.64 [R1+0x3e8], R6 ;  /* 0x0003e80601007387 */ /* 0x0003e40000100a00 */
[----:B0-----:R-:W-:Y:S02]  /*40140*/  IMAD.MOV.U32 R4, RZ, RZ, R9 ;  /* 0x000000ffff047224 */ /* 0x001fe400078e0009 */
[----:B-1----:R-:W-:Y:S02]  /*40150*/  IMAD.MOV.U32 R7, RZ, RZ, R8 ;  /* 0x000000ffff077224 */ /* 0x002fe400078e0008 */
[----:B------:R-:W4:Y:S03]  /*40160*/  LDL.LU.64 R8, [R1+0x24b0] ;  /* 0x0024b00001087983 */ /* 0x000f260000300a00 */
[----:B------:R-:W-:Y:S01]  /*40170*/  STL [R1+0x2400], R7 ;  /* 0x0024000701007387 */ /* 0x000fe20000100800 */
[C---:B----4-:R-:W-:Y:S01]  /*40180*/  HMMA.16816.F32 R24, R16.reuse, R8, R24 ;  /* 0x000000081018723c */ /* 0x050fe20000001818 */
        /* <DEDUP_REMOVED lines=36> */
[----:B------:R0:W-:Y:S01]  /*403d0*/  STL.64 [R1+0x390], R8 ;  /* 0x0003900801007387 */ /* 0x0001e20000100a00 */
[----:B------:R-:W-:Y:S03]  /*403e0*/  STL.64 [R1+0x398], R10 ;  /* 0x0003980a01007387 */ /* 0x000fe60000100a00 */
[----:B0-----:R-:W3:Y:S01]  /*403f0*/  LDL.LU.64 R8, [R1+0x2458] ;  /* 0x0024580001087983 */ /* 0x001ee20000300a00 */
[----:B------:R0:W-:Y:S03]  /*40400*/  STL.64 [R1+0x22d8], R20 ;  /* 0x0022d81401007387 */ /* 0x0001e60000100a00 */
[----:B0-----:R-:W2:Y:S01]  /*40410*/  LDL.LU R20, [R1+0xb50] ;  /* 0x000b500001147983 */ /* 0x001ea20000300800 */
[----:B------:R-:W2:Y:S02]  /*40420*/  LDL.LU R21, [R1+0xb54] ;  /* 0x000b540001157983 */ /* 0x000ea40000300800 */
[----:B------:R-:W2:Y:S02]  /*40430*/  LDL.LU R22, [R1+0xb58] ;  /* 0x000b580001167983 */ /* 0x000ea40000300800 */
[----:B------:R-:W2:Y:S01]  /*40440*/  LDL.LU R23, [R1+0xb5c] ;  /* 0x000b5c0001177983 */ /* 0x000ea20000300800 */
        /* <DEDUP_REMOVED lines=18> */
[----:B------:R-:W3:Y:S01]  /*40570*/  LDL.LU.64 R8, [R1+0x2428] ;  /* 0x0024280001087983 */ /* 0x000ee20000300a00 */
[C---:B--2---:R-:W-:Y:S11]  /*40580*/  HMMA.16816.F32 R20, R16.reuse, R12, R20 ;  /* 0x0000000c1014723c */ /* 0x044ff60000001814 */
[----:B------:R-:W-:Y:S11]  /*40590*/  @!UPT UIADD3 URZ, URZ, URZ, URZ ;  /* 0x0000003f3f3ff290 */ /* 0x000ff6000fffe03f */
[----:B------:R-:W-:Y:S01]  /*405a0*/  @!UPT UIADD3 URZ, URZ, URZ, URZ ;  /* 0x0000003f3f3ff290 */ /* 0x000fe2000fffe03f */
[----:B------:R-:W-:Y:S01]  /*405b0*/  STL.64 [R1+0x360], R20 ;  /* 0x0003601401007387 */ /* 0x000fe20000100a00 */
[----:B------:R0:W-:Y:S02]  /*405c0*/  STL.64 [R1+0x368], R22 ;  /* 0x0003681601007387 */ /* 0x0001e40000100a00 */
[----:B-1----:R-:W2:Y:S02]  /*405d0*/  LDL.LU.64 R14, [R1+0x2420] ;  /* 0x00242000010e7983 */ /* 0x002ea40000300a00 */
        /* <DEDUP_REMOVED lines=8> */
[----:B0-----:R-:W3:Y:S01]  /*40660*/  LDL.LU R11, [R1+0x2410] ;  /* 0x00241000010b7983 */ /* 0x001ee20000300800 */
[----:B------:R-:W4:Y:S02]  /*40670*/  LDL.LU.64 R8, [R1+0x2408] ;  /* 0x0024080001087983 */ /* 0x000f240000300a00 */
[----:B--2---:R-:W-:Y:S02]  /*40680*/  STL.64 [R1+0x2288], R14 ;  /* 0x0022880e01007387 */ /* 0x004fe40000100a00 */
[----:B------:R0:W-:Y:S02]  /*40690*/  STL.64 [R1+0x2280], R12 ;  /* 0x0022800c01007387 */ /* 0x0001e40000100a00 */
[----:B0-----:R-:W4:Y:S01]  /*406a0*/  LDL.LU R12, [R1+0xb30] ;  /* 0x000b3000010c7983 */ /* 0x001f220000300800 */
[----:B------:R-:W4:Y:S02]  /*406b0*/  LDL.LU R13, [R1+0xb34] ;  /* 0x000b3400010d7983 */ /* 0x000f240000300800 */
[----:B------:R-:W4:Y:S02]  /*406c0*/  LDL.LU R14, [R1+0xb38] ;  /* 0x000b3800010e7983 */ /* 0x000f240000300800 */
[----:B------:R-:W4:Y:S02]  /*406d0*/  LDL.LU R15, [R1+0xb3c] ;  /* 0x000b3c00010f7983 */ /* 0x000f240000300800 */
[----:B----4-:R-:W-:Y:S01]  /*406e0*/  HMMA.16816.F32 R12, R16, R8, R12 ;  /* 0x00000008100c723c */ /* 0x010fe2000000180c */
[----:B---3--:R-:W-:Y:S01]  /*406f0*/  STL [R1+0x22d0], R11 ;  /* 0x0022d00b01007387 */ /* 0x008fe20000100800 */
[----:B------:R-:W-:Y:S11]  /*40700*/  STL.64 [R1+0x22c8], R8 ;  /* 0x0022c80801007387 */ /* 0x000ff60000100a00 */
[----:B------:R-:W-:Y:S10]  /*40710*/  @!UPT UIADD3 URZ, URZ, URZ, URZ ;  /* 0x0000003f3f3ff290 */ /* 0x000ff4000fffe03f */
[----:B------:R0:W-:Y:S01]  /*40720*/  STL.64 [R1+0x340], R12 ;  /* 0x0003400c01007387 */ /* 0x0001e20000100a00 */
[----:B------:R1:W-:Y:S03]  /*40730*/  STL.64 [R1+0x348], R14 ;  /* 0x0003480e01007387 */ /* 0x0003e60000100a00 */
[----:B0-----:R-:W2:Y:S01]  /*40740*/  LDL.LU R12, [R1+0x8d0] ;  /* 0x0008d000010c7983 */ /* 0x001ea20000300800 */
[----:B------:R-:W2:Y:S02]  /*40750*/  LDL.LU R13, [R1+0x8d4] ;  /* 0x0008d400010d7983 */ /* 0x000ea40000300800 */
[----:B-1----:R-:W3:Y:S02]  /*40760*/  LDL.LU R14, [R1+0x8d8] ;  /* 0x0008d800010e7983 */ /* 0x002ee40000300800 */
[----:B------:R-:W3:Y:S01]  /*40770*/  LDL.LU R15, [R1+0x8dc] ;  /* 0x0008dc00010f7983 */ /* 0x000ee20000300800 */
[----:B------:R-:W4:Y:S01]  /*40780*/  LDL.LU R8, [R1+0x900] ;  /* 0x0009000001087983 */ /* 0x000f220000300800 */
[----:B------:R-:W4:Y:S02]  /*40790*/  LDL.LU R9, [R1+0x904] ;  /* 0x0009040001097983 */ /* 0x000f240000300800 */
[----:B------:R-:W2:Y:S02]  /*407a0*/  LDL.LU R10, [R1+0x908] ;  /* 0x00090800010a7983 */ /* 0x000ea40000300800 */
[----:B------:R-:W2:Y:S02]  /*407b0*/  LDL.LU R11, [R1+0x90c] ;  /* 0x00090c00010b7983 */ /* 0x000ea40000300800 */
[----:B------:R-:W-:-:S02]  /*407c0*/  IMAD.MOV.U32 R20, RZ, RZ, R7 ;  /* 0x000000ffff147224 */ /* 0x000fc400078e0007 */
[----:B------:R-:W-:Y:S01]  /*407d0*/  IMAD.MOV.U32 R21, RZ, RZ, R3 ;  /* 0x000000ffff157224 */ /* 0x000fe200078e0003 */
[----:B--2---:R-:W-:Y:S01]  /*407e0*/  STL.64 [R1+0x22e8], R10 ;  /* 0x0022e80a01007387 */ /* 0x004fe20000100a00 */
[----:B----4-:R-:W-:Y:S02]  /*407f0*/  STL.64 [R1+0x22e0], R8 ;  /* 0x0022e00801007387 */ /* 0x010fe40000100a00 */
[----:B------:R-:W2:Y:S02]  /*40800*/  LDL.LU R7, [R1+0x2400] ;  /* 0x0024000001077983 */ /* 0x000ea40000300800 */
[----:B------:R-:W4:Y:S01]  /*40810*/  LDL.LU R3, [R1+0x23fc] ;  /* 0x0023fc0001037983 */ /* 0x000f220000300800 */
[----:B------:R0:W-:Y:S02]  /*40820*/  STL.64 [R1+0x22f0], R20 ;  /* 0x0022f01401007387 */ /* 0x0001e40000100a00 */
[----:B0-----:R-:W-:Y:S02]  /*40830*/  IMAD.MOV.U32 R20, RZ, RZ, R5 ;  /* 0x000000ffff147224 */ /* 0x001fe400078e0005 */
[----:B------:R-:W-:Y:S01]  /*40840*/  IMAD.MOV.U32 R21, RZ, RZ, R26 ;  /* 0x000000ffff157224 */ /* 0x000fe200078e001a */
[----:B------:R-:W2:Y:S01]  /*40850*/  LDL.LU R5, [R1+0x23f8] ;  /* 0x0023f80001057983 */ /* 0x000ea20000300800 */
[----:B------:R-:W2:Y:S03]  /*40860*/  LDL.LU R26, [R1+0x23f4] ;  /* 0x0023f400011a7983 */ /* 0x000ea60000300800 */
[----:B------:R0:W-:Y:S01]  /*40870*/  STL.64 [R1+0x2308], R20 ;  /* 0x0023081401007387 */ /* 0x0001e20000100a00 */
[----:B------:R-:W2:Y:S02]  /*40880*/  LDL.LU R8, [R1+0x910] ;  /* 0x0009100001087983 */ /* 0x000ea40000300800 */
[----:B------:R-:W2:Y:S02]  /*40890*/  LDL.LU R9, [R1+0x914] ;  /* 0x0009140001097983 */ /* 0x000ea40000300800 */
[----:B------:R-:W2:Y:S01]  /*408a0*/  LDL.LU R10, [R1+0x918] ;  /* 0x00091800010a7983 */ /* 0x000ea20000300800 */
[----:B------:R-:W2:Y:S01]  /*408b0*/  LDL.LU R11, [R1+0x91c] ;  /* 0x00091c00010b7983 */ /* 0x000ea20000300800 */
[----:B0-----:R-:W-:-:S02]  /*408c0*/  IMAD.MOV.U32 R20, RZ, RZ, R27 ;  /* 0x000000ffff147224 */ /* 0x001fc400078e001b */
        /* <DEDUP_REMOVED lines=33> */
[----:B----4-:R-:W-:Y:S01]  /*40ae0*/  IMAD.MOV.U32 R21, RZ, RZ, R3 ;  /* 0x000000ffff157224 */ /* 0x010fe200078e0003 */
[----:B------:R-:W4:Y:S01]  /*40af0*/  LDL.LU R5, [R1+0x23d8] ;  /* 0x0023d80001057983 */ /* 0x000f220000300800 */
        /* <DEDUP_REMOVED lines=10> */
[----:B------:R0:W-:Y:S02]  /*40ba0*/  STL.64 [R1+0x2380], R20 ;  /* 0x0023801401007387 */ /* 0x0001e40000100a00 */
[----:B0-----:R-:W-:Y:S02]  /*40bb0*/  IMAD.MOV.U32 R20, RZ, RZ, R25 ;  /* 0x000000ffff147224 */ /* 0x001fe400078e0019 */
[----:B------:R-:W-:Y:S02]  /*40bc0*/  IMAD.MOV.U32 R21, RZ, RZ, R24 ;  /* 0x000000ffff157224 */ /* 0x000fe400078e0018 */
[----:B------:R-:W4:Y:S01]  /*40bd0*/  LDL.LU R24, [R1+0xaf0] ;  /* 0x000af00001187983 */ /* 0x000f220000300800 */
[----:B------:R-:W4:Y:S02]  /*40be0*/  LDL.LU R25, [R1+0xaf4] ;  /* 0x000af40001197983 */ /* 0x000f240000300800 */
[----:B------:R-:W4:Y:S02]  /*40bf0*/  LDL.LU R26, [R1+0xaf8] ;  /* 0x000af800011a7983 */ /* 0x000f240000300800 */
[----:B------:R-:W4:Y:S01]  /*40c00*/  LDL.LU R27, [R1+0xafc] ;  /* 0x000afc00011b7983 */ /* 0x000f220000300800 */
        /* <DEDUP_REMOVED lines=28> */
[----:B------:R-:W2:Y:S02]  /*40dd0*/  LDL.LU R10, [R1+0x998] ;  /* 0x00099800010a7983 */ /* 0x000ea40000300800 */
[----:B------:R-:W2:Y:S01]  /*40de0*/  LDL.LU R11, [R1+0x99c] ;  /* 0x00099c00010b7983 */ /* 0x000ea20000300800 */
[----:B------:R-:W-:Y:S01]  /*40df0*/  STL.64 [R1+0x2298], R14 ;  /* 0x0022980e01007387 */ /* 0x000fe20000100a00 */
[----:B------:R0:W-:Y:S02]  /*40e00*/  STL.64 [R1+0x2290], R12 ;  /* 0x0022900c01007387 */ /* 0x0001e40000100a00 */
[----:B0-----:R-:W-:-:S02]  /*40e10*/  IMAD.MOV.U32 R12, RZ, RZ, R0 ;  /* 0x000000ffff0c7224 */ /* 0x001fc400078e0000 */
[----:B------:R-:W-:Y:S01]  /*40e20*/  IMAD.MOV.U32 R13, RZ, RZ, R2 ;  /* 0x000000ffff0d7224 */ /* 0x000fe200078e0002 */
[----:B------:R-:W3:Y:S01]  /*40e30*/  LDL.LU R0, [R1+0x23c8] ;  /* 0x0023c80001007983 */ /* 0x000ee20000300800 */
[----:B------:R-:W4:Y:S03]  /*40e40*/  LDL.LU R2, [R1+0x23c4] ;  /* 0x0023c40001027983 */ /* 0x000f260000300800 */
[----:B------:R0:W-:Y:S02]  /*40e50*/  STL.64 [R1+0x22b0], R12 ;  /* 0x0022b00c01007387 */ /* 0x0001e40000100a00 */
[----:B0-----:R-:W-:Y:S02]  /*40e60*/  IMAD.MOV.U32 R12, RZ, RZ, R28 ;  /* 0x000000ffff0c7224 */ /* 0x001fe400078e001c */
[----:B------:R-:W2:Y:S01]  /*40e70*/  LDL.LU R28, [R1+0x23c0] ;  /* 0x0023c000011c7983 */ /* 0x000ea20000300800 */
[----:B------:R-:W2:Y:S02]  /*40e80*/  LDL.LU.64 R26, [R1+0x23b8] ;  /* 0x0023b800011a7983 */ /* 0x000ea40000300a00 */
[----:B------:R-:W2:Y:S02]  /*40e90*/  LDL.LU.64 R24, [R1+0x23b0] ;  /* 0x0023b00001187983 */ /* 0x000ea40000300a00 */
[----:B------:R-:W-:Y:S01]  /*40ea0*/  STL.64 [R1+0x22a8], R6 ;  /* 0x0022a80601007387 */ /* 0x000fe20000100a00 */
[----:B------:R0:W-:Y:S01]  /*40eb0*/  STL.64 [R1+0x22a0], R4 ;  /* 0x0022a00401007387 */ /* 0x0001e20000100a00 */
[----:B------:R1:W-:Y:S02]  /*40ec0*/  STL.64 [R1+0x1a0], R16 ;  /* 0x0001a01001007387 */ /* 0x0003e40000100a00 */
[----:B------:R-:W-:Y:S01]  /*40ed0*/  STL.64 [R1+0x1a8], R18 ;  /* 0x0001a81201007387 */ /* 0x000fe20000100a00 */
[----:B0-----:R-:W3:Y:S01]  /*40ee0*/  LDL.LU R4, [R1+0x8e0] ;  /* 0x0008e00001047983 */ /* 0x001ee20000300800 */
[----:B------:R-:W3:Y:S02]  /*40ef0*/  LDL.LU R5, [R1+0x8e4] ;  /* 0x0008e40001057983 */ /* 0x000ee40000300800 */
[----:B------:R-:W3:Y:S02]  /*40f00*/  LDL.LU R6, [R1+0x8e8] ;  /* 0x0008e80001067983 */ /* 0x000ee40000300800 */
[----:B------:R-:W3:Y:S02]  /*40f10*/  LDL.LU R7, [R1+0x8ec] ;  /* 0x0008ec0001077983 */ /* 0x000ee40000300800 */
[----:B-1----:R-:W-:-:S02]  /*40f20*/  IMAD.MOV.U32 R16, RZ, RZ, R23 ;  /* 0x000000ffff107224 */ /* 0x002fc400078e0017 */
[----:B------:R-:W-:Y:S02]  /*40f30*/  IMAD.MOV.U32 R17, RZ, RZ, R22 ;  /* 0x000000ffff117224 */ /* 0x000fe400078e0016 */
[C---:B--2---:R-:W-:Y:S01]  /*40f40*/  HMMA.16816.F32 R20, R24.reuse, R20, R8 ;  /* 0x000000141814723c */ /* 0x044fe20000001808 */
        /* <DEDUP_REMOVED lines=9> */
[----:B------:R3:W-:Y:S01]  /*40fe0*/  STL.64 [R1+0x198], R22 ;  /* 0x0001981601007387 */ /* 0x0007e20000100a00 */
[----:B0-----:R-:W3:Y:S02]  /*40ff0*/  LDL.LU.64 R20, [R1+0x2398] ;  /* 0x0023980001147983 */ /* 0x001ee40000300a00 */
[C---:B---3--:R-:W-:Y:S02]  /*41000*/  HMMA.16816.F32 R20, R24.reuse, R20, R8 ;  /* 0x000000141814723c */ /* 0x048fe40000001808 */
[----:B------:R-:W3:Y:S01]  /*41010*/  LDL.LU.64 R10, [R1+0x2390] ;  /* 0x00239000010a7983 */ /* 0x000ee20000300a00 */
[----:B------:R-:W3:Y:S11]  /*41020*/  LDL.LU.64 R8, [R1+0x2388] ;  /* 0x0023880001087983 */ /* 0x000ef60000300a00 */
[----:B------:R-:W-:Y:S09]  /*41030*/  @!UPT UIADD3 URZ, URZ, URZ, URZ ;  /* 0x0000003f3f3ff290 */ /* 0x000ff2000fffe03f */
[----:B------:R0:W-:Y:S01]  /*41040*/  STL.64 [R1+0x180], R20 ;  /* 0x0001801401007387 */ /* 0x0001e20000100a00 */
[----:B------:R3:W-:Y:S03]  /*41050*/  STL.64 [R1+0x188], R22 ;  /* 0x0001881601007387 */ /* 0x0007e60000100a00 */
        /* <DEDUP_REMOVED lines=51> */
[----:B------:R-:W3:Y:S01]  /*41390*/  LDL.LU R11, [R1+0x22d0] ;  /* 0x0022d000010b7983 */ /* 0x000ee20000300800 */
[----:B------:R-:W4:Y:S02]  /*413a0*/  LDL.LU.64 R8, [R1+0x22c8] ;  /* 0x0022c80001087983 */ /* 0x000f240000300a00 */
[----:B------:R-:W-:Y:S11]  /*413b0*/  IMAD.MOV.U32 R13, RZ, RZ, R29 ;  /* 0x000000ffff0d7224 */ /* 0x000ff600078e001d */
[----:B------:R-:W-:Y:S07]  /*413c0*/  @!UPT UIADD3 URZ, URZ, URZ, URZ ;  /* 0x0000003f3f3ff290 */ /* 0x000fee000fffe03f */
[----:B------:R-:W-:Y:S01]  /*413d0*/  STL.64 [R1+0x100], R20 ;  /* 0x0001001401007387 */ /* 0x000fe20000100a00 */
[----:B------:R-:W-:Y:S01]  /*413e0*/  STL.64 [R1+0x108], R22 ;  /* 0x0001081601007387 */ /* 0x000fe20000100a00 */
[----:B--2---:R-:W-:Y:S02]  /*413f0*/  HMMA.16816.F32 R12, R24, R12, R4 ;  /* 0x0000000c180c723c */ /* 0x004fe40000001804 */
[----:B---3--:R-:W0:Y:S04]  /*41400*/  LDSM.16.MT88.4 R20, [R11+0x13000] ;  /* 0x013000000b14783b */ /* 0x008e280000004200 */
[----:B0-----:R-:W-:Y:S01]  /*41410*/  STL.64 [R1+0x2270], R22 ;  /* 0x0022701601007387 */ /* 0x001fe20000100a00 */
[----:B------:R0:W-:Y:S03]  /*41420*/  STL.64 [R1+0x2268], R20 ;  /* 0x0022681401007387 */ /* 0x0001e60000100a00 */
[----:B0-----:R-:W2:Y:S01]  /*41430*/  LDL.LU R20, [R1+0x1c0] ;  /* 0x0001c00001147983 */ /* 0x001ea20000300800 */
[----:B------:R-:W3:Y:S02]  /*41440*/  LDL.LU.64 R6, [R1+0x22c0] ;  /* 0x0022c00001067983 */ /* 0x000ee40000300a00 */
[----:B------:R-:W3:Y:S10]  /*41450*/  LDL.LU.64 R4, [R1+0x22b8] ;  /* 0x0022b80001047983 */ /* 0x000ef40000300a00 */
[----:B------:R0:W-:Y:S01]  /*41460*/  STL.64 [R1+0xf0], R12 ;  /* 0x0000f00c01007387 */ /* 0x0001e20000100a00 */
[----:B------:R3:W-:Y:S04]  /*41470*/  STL.64 [R1+0xf8], R14 ;  /* 0x0000f80e01007387 */ /* 0x0007e80000100a00 */
[----:B0-----:R-:W3:Y:S01]  /*41480*/  LDL.LU.64 R12, [R1+0x22b0] ;  /* 0x0022b000010c7983 */ /* 0x001ee20000300a00 */
[----:B------:R-:W-:-:S02]  /*41490*/  IMAD.MOV.U32 R21, RZ, RZ, R28 ;  /* 0x000000ffff157224 */ /* 0x000fc400078e001c */
[----:B------:R-:W-:Y:S02]  /*414a0*/  IMAD.MOV.U32 R23, RZ, RZ, R0 ;  /* 0x000000ffff177224 */ /* 0x000fe400078e0000 */
[----:B----4-:R-:W-:Y:S01]  /*414b0*/  IMAD.MOV.U32 R22, RZ, RZ, R2 ;  /* 0x000000ffff167224 */ /* 0x010fe200078e0002 */
[C---:B---3--:R-:W-:Y:S01]  /*414c0*/  HMMA.16816.F32 R12, R24.reuse, R12, R4 ;  /* 0x0000000c180c723c */ /* 0x048fe20000001804 */
[----:B------:R-:W3:Y:S01]  /*414d0*/  LDL.LU.64 R6, [R1+0x22a8] ;  /* 0x0022a80001067983 */ /* 0x000ee20000300a00 */
[----:B------:R-:W4:Y:S11]  /*414e0*/  LDL.LU.64 R4, [R1+0x22a0] ;  /* 0x0022a00001047983 */ /* 0x000f360000300a00 */
[----:B------:R-:W-:Y:S11]  /*414f0*/  @!UPT UIADD3 URZ, URZ, URZ, URZ ;  /* 0x0000003f3f3ff290 */ /* 0x000ff6000fffe03f */
[----:B------:R-:W-:Y:S02]  /*41500*/  IMAD.MOV.U32 R28, RZ, RZ, R14 ;  /* 0x000000ffff1c7224 */ /* 0x000fe400078e000e */
[----:B------:R-:W-:Y:S02]  /*41510*/  IMAD.MOV.U32 R0, RZ, RZ, R15 ;  /* 0x000000ffff007224 */ /* 0x000fe400078e000f */
        /* <DEDUP_REMOVED lines=8> */
[C---:B--2---:R-:W-:Y:S02]  /*415a0*/  HMMA.16816.F32 R16, R24.reuse, R16, R12 ;  /* 0x000000101810723c */ /* 0x044fe4000000180c */
[----:B------:R-:W2:Y:S01]  /*415b0*/  LDL.LU.64 R14, [R1+0x2288] ;  /* 0x00228800010e7983 */ /* 0x000ea20000300a00 */
[----:B------:R-:W2:Y:S11]  /*415c0*/  LDL.LU.64 R12, [R1+0x2280] ;  /* 0x00228000010c7983 */ /* 0x000eb60000300a00 */
[----:B------:R-:W-:Y:S09]  /*415d0*/  @!UPT UIADD3 URZ, URZ, URZ, URZ ;  /* 0x0000003f3f3ff290 */ /* 0x000ff2000fffe03f */
        /* <DEDUP_REMOVED lines=13> */
[----:B------:R1:W-:Y:S03]  /*416b0*/  STL.64 [R1+0x1c8], R22 ;  /* 0x0001c81601007387 */ /* 0x0003e60000100a00 */
[----:B0-----:R-:W4:Y:S01]  /*416c0*/  LDL.LU R20, [R1+0x1b0] ;  /* 0x0001b00001147983 */ /* 0x001f220000300800 */
[----:B------:R-:W4:Y:S02]  /*416d0*/  LDL.LU R21, [R1+0x1b4] ;  /* 0x0001b40001157983 */ /* 0x000f240000300800 */
[----:B-1----:R-:W4:Y:S02]  /*416e0*/  LDL.LU R22, [R1+0x1b8] ;  /* 0x0001b80001167983 */ /* 0x002f240000300800 */
[----:B------:R-:W4:Y:S01]  /*416f0*/  LDL.LU R23, [R1+0x1bc] ;  /* 0x0001bc0001177983 */ /* 0x000f220000300800 */
[----:B------:R0:W-:Y:S04]  /*41700*/  STL.64 [R1+0x21b8], R14 ;  /* 0x0021b80e01007387 */ /* 0x0001e80000100a00 */
[----:B0-----:R-:W2:Y:S01]  /*41710*/  LDL.64 R14, [R1+0x78] ;  /* 0x00007800010e7983 */ /* 0x001ea20000100a00 */
[----:B---3--:R-:W-:Y:S03]  /*41720*/  HMMA.16816.F32 R8, R24, R8, R16 ;  /* 0x000000081808723c */ /* 0x008fe60000001810 */
[----:B--2---:R0:W-:Y:S11]  /*41730*/  STL.64 [R1+0x2228], R14 ;  /* 0x0022280e01007387 */ /* 0x0041f60000100a00 */
[----:B------:R-:W-:Y:S09]  /*41740*/  @!UPT UIADD3 URZ, URZ, URZ, URZ ;  /* 0x0000003f3f3ff290 */ /* 0x000ff2000fffe03f */
[----:B------:R-:W-:Y:S02]  /*41750*/  STL.64 [R1+0x590], R8 ;  /* 0x0005900801007387 */ /* 0x000fe40000100a00 */
[----:B------:R-:W-:Y:S02]  /*41760*/  STL.64 [R1+0x598], R10 ;  /* 0x0005980a01007387 */ /* 0x000fe40000100a00 */
[----:B------:R-:W2:Y:S01]  /*41770*/  LDL.LU R12, [R1+0x540] ;  /* 0x00054000010c7983 */ /* 0x000ea20000300800 */
[----:B------:R-:W2:Y:S04]  /*41780*/  LDL.LU R13, [R1+0x544] ;  /* 0x00054400010d7983 */ /* 0x000ea80000300800 */
[----:B0-----:R-:W3:Y:S01]  /*41790*/  LDL.LU R14, [R1+0x548] ;  /* 0x00054800010e7983 */ /* 0x001ee20000300800 */
[----:B------:R-:W3:Y:S02]  /*417a0*/  LDL.LU R15, [R1+0x54c] ;  /* 0x00054c00010f7983 */ /* 0x000ee40000300800 */
[----:B------:R-:W2:Y:S02]  /*417b0*/  LDL.LU R16, [R1+0x560] ;  /* 0x0005600001107983 */ /* 0x000ea40000300800 */
[----:B------:R-:W2:Y:S01]  /*417c0*/  LDL.LU R17, [R1+0x564] ;  /* 0x0005640001117983 */ /* 0x000ea20000300800 */
[----:B------:R-:W2:Y:S01]  /*417d0*/  LDL.LU R18, [R1+0x568] ;  /* 0x0005680001127983 */ /* 0x000ea20000300800 */
[----:B------:R-:W2:Y:S03]  /*417e0*/  LDL.LU R19, [R1+0x56c] ;  /* 0x00056c0001137983 */ /* 0x000ea60000300800 */
        /* <DEDUP_REMOVED lines=8> */
[----:B---3--:R0:W-:Y:S02]  /*41870*/  STL.64 [R1+0x2238], R14 ;  /* 0x0022380e01007387 */ /* 0x0081e40000100a00 */
[----:B------:R-:W-:Y:S01]  /*41880*/  STL.64 [R1+0x2230], R12 ;  /* 0x0022300c01007387 */ /* 0x000fe20000100a00 */
[----:B0-----:R-:W3:Y:S04]  /*41890*/  LDL.64 R14, [R1+0x98] ;  /* 0x00009800010e7983 */ /* 0x001ee80000100a00 */
[----:B---3--:R0:W-:Y:S01]  /*418a0*/  STL.64 [R1+0x2260], R14 ;  /* 0x0022600e01007387 */ /* 0x0081e20000100a00 */
[----:B------:R-:W3:Y:S02]  /*418b0*/  LDL R8, [R1+0x177c] ;  /* 0x00177c0001087983 */ /* 0x000ee40000100800 */
[----:B------:R-:W-:-:S02]  /*418c0*/  IMAD.MOV.U32 R10, RZ, RZ, R6 ;  /* 0x000000ffff0a7224 */ /* 0x000fc400078e0006 */
[----:B------:R-:W-:Y:S01]  /*418d0*/  IMAD.MOV.U32 R11, RZ, RZ, R7 ;  /* 0x000000ffff0b7224 */ /* 0x000fe200078e0007 */
[----:B----4-:R-:W-:Y:S01]  /*418e0*/  HMMA.16816.F32 R24, R24, R4, R20 ;  /* 0x000000041818723c */ /* 0x010fe20000001814 */
[----:B0-----:R-:W4:Y:S04]  /*418f0*/  LDL.64 R14, [R1+0xc8] ;  /* 0x0000c800010e7983 */ /* 0x001f280000100a00 */
[----:B---3--:R0:W-:Y:S04]  /*41900*/  STL [R1+0x2240], R8 ;  /* 0x0022400801007387 */ /* 0x0081e80000100800 */
[----:B0-----:R-:W3:Y:S01]  /*41910*/  LDL.LU R8, [R1+0x550] ;  /* 0x0005500001087983 */ /* 0x001ee20000300800 */
[----:B------:R-:W3:Y:S02]  /*41920*/  LDL.LU R9, [R1+0x554] ;  /* 0x0005540001097983 */ /* 0x000ee40000300800 */
[----:B------:R-:W2:Y:S02]  /*41930*/  LDL.LU R6, [R1+0x227c] ;  /* 0x00227c0001067983 */ /* 0x000ea40000300800 */
[----:B------:R-:W2:Y:S01]  /*41940*/  LDL.LU R7, [R1+0x2278] ;  /* 0x0022780001077983 */ /* 0x000ea20000300800 */
[----:B------:R-:W2:Y:S01]  /*41950*/  LDL.LU.64 R22, [R1+0x2270] ;  /* 0x0022700001167983 */ /* 0x000ea20000300a00 */
[----:B------:R-:W2:Y:S08]  /*41960*/  LDL.LU.64 R20, [R1+0x2268] ;  /* 0x0022680001147983 */ /* 0x000eb00000300a00 */
[----:B------:R-:W-:-:S02]  /*41970*/  IMAD.MOV.U32 R0, RZ, RZ, R24 ;  /* 0x000000ffff007224 */ /* 0x000fc400078e0018 */
[----:B------:R-:W-:Y:S02]  /*41980*/  IMAD.MOV.U32 R2, RZ, RZ, R27 ;  /* 0x000000ffff027224 */ /* 0x000fe400078e001b */
[----:B------:R-:W-:Y:S02]  /*41990*/  IMAD.MOV.U32 R28, RZ, RZ, R25 ;  /* 0x000000ffff1c7224 */ /* 0x000fe400078e0019 */
[----:B------:R-:W-:Y:S01]  /*419a0*/  IMAD.MOV.U32 R29, RZ, RZ, R26 ;  /* 0x000000ffff1d7224 */ /* 0x000fe200078e001a */
[----:B------:R-:W3:Y:S01]  /*419b0*/  LDL.LU R24, [R1+0x530] ;  /* 0x0005300001187983 */ /* 0x000ee20000300800 */
[----:B------:R-:W3:Y:S02]  /*419c0*/  LDL.LU R25, [R1+0x534] ;  /* 0x0005340001197983 */ /* 0x000ee40000300800 */
[----:B------:R-:W3:Y:S02]  /*419d0*/  LDL.LU R26, [R1+0x538] ;  /* 0x00053800011a7983 */ /* 0x000ee40000300800 */
[----:B----4-:R-:W-:-:S02]  /*419e0*/  IMAD.MOV.U32 R5, RZ, RZ, R14 ;  /* 0x000000ffff057224 */ /* 0x010fc400078e000e */
[----:B------:R-:W-:Y:S01]  /*419f0*/  IMAD.MOV.U32 R4, RZ, RZ, R15 ;  /* 0x000000ffff047224 */ /* 0x000fe200078e000f */
[----:B--2---:R-:W-:Y:S01]  /*41a00*/  HMMA.16816.F32 R16, R20, R14, R16 ;  /* 0x0000000e1410723c */ /* 0x004fe20000001810 */
[----:B------:R-:W-:Y:S01]  /*41a10*/  STL.64 [R1+0x2148], R6 ;  /* 0x0021480601007387 */ /* 0x000fe20000100a00 */
[----:B------:R-:W-:Y:S02]  /*41a20*/  STL [R1+0x1a28], R2 ;  /* 0x001a280201007387 */ /* 0x000fe40000100800 */
[----:B------:R-:W-:Y:S02]  /*41a30*/  STL [R1+0x1a24], R29 ;  /* 0x001a241d01007387 */ /* 0x000fe40000100800 */
[----:B------:R-:W-:Y:S01]  /*41a40*/  STL [R1+0x1a20], R28 ;  /* 0x001a201c01007387 */ /* 0x000fe20000100800 */
[----:B------:R-:W-:Y:S01]  /*41a50*/  STL [R1+0x19f8], R0 ;  /* 0x0019f80001007387 */ /* 0x000fe20000100800 */
[----:B------:R-:W3:Y:S11]  /*41a60*/  LDL.LU.64 R14, [R1+0x2260] ;  /* 0x00226000010e7983 */ /* 0x000ef60000300a00 */
[----:B------:R-:W-:Y:S04]  /*41a70*/  @!UPT UIADD3 URZ, URZ, URZ, URZ ;  /* 0x0000003f3f3ff290 */ /* 0x000fe8000fffe03f */
[----:B------:R-:W-:Y:S01]  /*41a80*/  STL.64 [R1+0x940], R16 ;  /* 0x0009401001007387 */ /* 0x000fe20000100a00 */
[----:B------:R0:W-:Y:S03]  /*41a90*/  STL.64 [R1+0x948], R18 ;  /* 0x0009481201007387 */ /* 0x0001e60000100a00 */
[----:B0-----:R-:W2:Y:S01]  /*41aa0*/  LDL.LU.64 R18, [R1+0x2258] ;  /* 0x0022580001127983 */ /* 0x001ea20000300a00 */
[----:B------:R0:W-:Y:S02]  /*41ab0*/  STL [R1+0x2180], R4 ;  /* 0x0021800401007387 */ /* 0x0001e40000100800 */
[----:B------:R1:W-:Y:S01]  /*41ac0*/  STL [R1+0x2178], R5 ;  /* 0x0021780501007387 */ /* 0x0003e20000100800 */
[----:B0-----:R-:W2:Y:S01]  /*41ad0*/  LDL.LU R4, [R1+0x570] ;  /* 0x0005700001047983 */ /* 0x001ea20000300800 */
[----:B-1----:R-:W2:Y:S02]  /*41ae0*/  LDL.LU R5, [R1+0x574] ;  /* 0x0005740001057983 */ /* 0x002ea40000300800 */
[----:B------:R-:W2:Y:S02]  /*41af0*/  LDL.LU R6, [R1+0x578] ;  /* 0x0005780001067983 */ /* 0x000ea40000300800 */
[----:B------:R-:W2:Y:S02]  /*41b00*/  LDL.LU R7, [R1+0x57c] ;  /* 0x00057c0001077983 */ /* 0x000ea40000300800 */
[----:B------:R-:W-:-:S02]  /*41b10*/  IMAD.MOV.U32 R27, RZ, RZ, R3 ;  /* 0x000000ffff1b7224 */ /* 0x000fc400078e0003 */
[----:B------:R-:W-:-:S05]  /*41b20*/  IMAD.MOV.U32 R3, RZ, RZ, R16 ;  /* 0x000000ffff037224 */ /* 0x000fca00078e0010 */
[----:B------:R0:W-:Y:S01]  /*41b30*/  STL [R1+0x17bc], R3 ;  /* 0x0017bc0301007387 */ /* 0x0001e20000100800 */
[C---:B--2---:R-:W-:Y:S01]  /*41b40*/  HMMA.16816.F32 R4, R20.reuse, R18, R4 ;  /* 0x000000121404723c */ /* 0x044fe20000001804 */
[----:B0-----:R-:W-:Y:S11]  /*41b50*/  IMAD.MOV.U32 R3, RZ, RZ, R19 ;  /* 0x000000ffff037224 */ /* 0x001ff600078e0013 */
[----:B------:R-:W-:Y:S11]  /*41b60*/  @!UPT UIADD3 URZ, URZ, URZ, URZ ;  /* 0x0000003f3f3ff290 */ /* 0x000ff6000fffe03f */
[----:B------:R-:W-:Y:S01]  /*41b70*/  STL.64 [R1+0x580], R4 ;  /* 0x0005800401007387 */ /* 0x000fe20000100a00 */
[----:B------:R0:W-:Y:S02]  /*41b80*/  STL.64 [R1+0x588], R6 ;  /* 0x0005880601007387 */ /* 0x0001e40000100a00 */
[----:B0-----:R-:W-:Y:S02]  /*41b90*/  IMAD.MOV.U32 R6, RZ, RZ, R18 ;  /* 0x000000ffff067224 */ /* 0x001fe400078e0012 */
[----:B------:R-:W2:Y:S01]  /*41ba0*/  LDL.LU.64 R18, [R1+0x2250] ;  /* 0x0022500001127983 */ /* 0x000ea20000300a00 */
[----:B------:R-:W2:Y:S02]  /*41bb0*/  LDL.LU.64 R16, [R1+0x2248] ;  /* 0x0022480001107983 */ /* 0x000ea40000300a00 */
[----:B------:R0:W-:Y:S02]  /*41bc0*/  STL [R1+0x2184], R6 ;  /* 0x0021840601007387 */ /* 0x0001e40000100800 */
[----:B0-----:R-:W2:Y:S01]  /*41bd0*/  LDL.64 R6, [R1+0xa8] ;  /* 0x0000a80001067983 */ /* 0x001ea20000100a00 */
[C---:B---3--:R-:W-:Y:S08]  /*41be0*/  HMMA.16816.F32 R8, R20.reuse, R14, R8 ;  /* 0x0000000e1408723c */ /* 0x048ff00000001808 */
[----:B--2---:R-:W-:Y:S11]  /*41bf0*/  HMMA.16816.F32 R16, R20, R6, R16 ;  /* 0x000000061410723c */ /* 0x004ff60000001810 */
[----:B------:R-:W-:Y:S11]  /*41c00*/  @!UPT UIADD3 URZ, URZ, URZ, URZ ;  /* 0x0000003f3f3ff290 */ /* 0x000ff6000fffe03f */
[----:B------:R-:W-:Y:S01]  /*41c10*/  @!UPT UIADD3 URZ, URZ, URZ, URZ ;  /* 0x0000003f3f3ff290 */ /* 0x000fe2000fffe03f */
[----:B------:R0:W-:Y:S01]  /*41c20*/  STL.64 [R1+0x570], R16 ;  /* 0x0005701001007387 */ /* 0x0001e20000100a00 */
[----:B------:R-:W-:Y:S02]  /*41c30*/  STL.64 [R1+0x578], R18 ;  /* 0x0005781201007387 */ /* 0x000fe40000100a00 */
[----:B------:R1:W-:Y:S02]  /*41c40*/  STL [R1+0x21f8], R7 ;  /* 0x0021f80701007387 */ /* 0x0003e40000100800 */
[----:B0-----:R-:W-:Y:S02]  /*41c50*/  IMAD.MOV.U32 R16, RZ, RZ, R6 ;  /* 0x000000ffff107224 */ /* 0x001fe400078e0006 */
[----:B-1----:R-:W2:Y:S01]  /*41c60*/  LDL.64 R6, [R1+0x88] ;  /* 0x0000880001067983 */ /* 0x002ea20000100a00 */
[----:B------:R0:W-:Y:S02]  /*41c70*/  STL.64 [R1+0x560], R8 ;  /* 0x0005600801007387 */ /* 0x0001e40000100a00 */
[----:B------:R-:W-:Y:S02]  /*41c80*/  STL.64 [R1+0x568], R10 ;  /* 0x0005680a01007387 */ /* 0x000fe40000100a00 */
[----:B------:R-:W-:-:S02]  /*41c90*/  IMAD.MOV.U32 R18, RZ, RZ, R14 ;  /* 0x000000ffff127224 */ /* 0x000fc400078e000e */
[----:B------:R-:W-:Y:S01]  /*41ca0*/  IMAD.MOV.U32 R17, RZ, RZ, R15 ;  /* 0x000000ffff117224 */ /* 0x000fe200078e000f */
[----:B0-----:R-:W3:Y:S01]  /*41cb0*/  LDL.LU R8, [R1+0x2240] ;  /* 0x0022400001087983 */ /* 0x001ee20000300800 */
        /* <DEDUP_REMOVED lines=15> */
[----:B---3--:R-:W1:Y:S11]  /*41db0*/  LDSM.16.MT88.4 R24, [R8+0x13000] ;  /* 0x013000000818783b */ /* 0x008e760000004200 */
[----:B------:R-:W-:Y:S08]  /*41dc0*/  @!UPT UIADD3 URZ, URZ, URZ, URZ ;  /* 0x0000003f3f3ff290 */ /* 0x000ff0000fffe03f */
[----:B------:R-:W-:Y:S01]  /*41dd0*/  STL.64 [R1+0x540], R4 ;  /* 0x0005400401007387 */ /* 0x000fe20000100a00 */
[----:B------:R2:W-:Y:S02]  /*41de0*/  STL.64 [R1+0x548], R6 ;  /* 0x0005480601007387 */ /* 0x0005e40000100a00 */
[----:B0-----:R-:W3:Y:S02]  /*41df0*/  LDL.LU R16, [R1+0x850] ;  /* 0x0008500001107983 */ /* 0x001ee40000300800 */
[----:B------:R-:W3:Y:S01]  /*41e00*/  LDL.LU R17, [R1+0x854] ;  /* 0x0008540001117983 */ /* 0x000ee20000300800 */
[----:B------:R-:W4:Y:S01]  /*41e10*/  LDL.LU R18, [R1+0x858] ;  /* 0x0008580001127983 */ /* 0x000f220000300800 */
[----:B------:R-:W4:Y:S02]  /*41e20*/  LDL.LU R19, [R1+0x85c] ;  /* 0x00085c0001137983 */ /* 0x000f240000300800 */
[----:B------:R-:W2:Y:S02]  /*41e30*/  LDL.LU R12, [R1+0x870] ;  /* 0x00087000010c7983 */ /* 0x000ea40000300800 */
[----:B------:R-:W2:Y:S01]  /*41e40*/  LDL.LU R13, [R1+0x874] ;  /* 0x00087400010d7983 */ /* 0x000ea20000300800 */
[----:B------:R-:W2:Y:S01]  /*41e50*/  LDL.LU R14, [R1+0x878] ;  /* 0x00087800010e7983 */ /* 0x000ea20000300800 */
[----:B------:R-:W2:Y:S03]  /*41e60*/  LDL.LU R15, [R1+0x87c] ;  /* 0x00087c00010f7983 */ /* 0x000ea60000300800 */
[----:B--2---:R0:W-:Y:S01]  /*41e70*/  STL.64 [R1+0x21c8], R14 ;  /* 0x0021c80e01007387 */ /* 0x0041e20000100a00 */
[----:B------:R-:W-:Y:S02]  /*41e80*/  STL.64 [R1+0x21c0], R12 ;  /* 0x0021c00c01007387 */ /* 0x000fe40000100a00 */
[----:B------:R-:W2:Y:S01]  /*41e90*/  LDL.64 R6, [R1+0x58] ;  /* 0x0000580001067983 */ /* 0x000ea20000100a00 */
[----:B0-----:R-:W3:Y:S04]  /*41ea0*/  LDL R14, [R1+0x28] ;  /* 0x00002800010e7983 */ /* 0x001ee80000100800 */
[----:B------:R-:W3:Y:S04]  /*41eb0*/  LDL R15, [R1+0x2c] ;  /* 0x00002c00010f7983 */ /* 0x000ee80000100800 */
[----:B--2---:R-:W-:Y:S04]  /*41ec0*/  STL.64 [R1+0x2210], R6 ;  /* 0x0022100601007387 */ /* 0x004fe80000100a00 */
[----:B---3--:R0:W-:Y:S04]  /*41ed0*/  STL.64 [R1+0x21d8], R14 ;  /* 0x0021d80e01007387 */ /* 0x0081e80000100a00 */
[----:B0-----:R-:W2:Y:S04]  /*41ee0*/  LDL.64 R14, [R1+0x38] ;  /* 0x00003800010e7983 */ /* 0x001ea80000100a00 */
[----:B--2---:R0:W-:Y:S01]  /*41ef0*/  STL.64 [R1+0x21f0], R14 ;  /* 0x0021f00e01007387 */ /* 0x0041e20000100a00 */
[----:B------:R-:W2:Y:S02]  /*41f00*/  LDL.LU R12, [R1+0x8a0] ;  /* 0x0008a000010c7983 */ /* 0x000ea40000300800 */
[----:B------:R-:W2:Y:S01]  /*41f10*/  LDL.LU R13, [R1+0x8a4] ;  /* 0x0008a400010d7983 */ /* 0x000ea20000300800 */
[----:B0-----:R-:W3:Y:S01]  /*41f20*/  LDL.LU R14, [R1+0x8a8] ;  /* 0x0008a800010e7983 */ /* 0x001ee20000300800 */
[----:B------:R-:W3:Y:S02]  /*41f30*/  LDL.LU R15, [R1+0x8ac] ;  /* 0x0008ac00010f7983 */ /* 0x000ee40000300800 */
[----:B------:R-:W2:Y:S01]  /*41f40*/  LDL.64 R6, [R1+0x68] ;  /* 0x0000680001067983 */ /* 0x000ea20000100a00 */
        /* <DEDUP_REMOVED lines=12> */
[----:B----4-:R-:W-:Y:S01]  /*42010*/  STL.64 [R1+0x21a0], R18 ;  /* 0x0021a01201007387 */ /* 0x010fe20000100a00 */
[----:B------:R0:W-:Y:S03]  /*42020*/  STL.64 [R1+0x2198], R16 ;  /* 0x0021981001007387 */ /* 0x0001e60000100a00 */
[----:B0-----:R-:W3:Y:S01]  /*42030*/  LDL.LU R16, [R1+0x860] ;  /* 0x0008600001107983 */ /* 0x001ee20000300800 */
[----:B------:R-:W3:Y:S02]  /*42040*/  LDL.LU R17, [R1+0x864] ;  /* 0x0008640001117983 */ /* 0x000ee40000300800 */
[----:B------:R-:W4:Y:S02]  /*42050*/  LDL.LU R18, [R1+0x868] ;  /* 0x0008680001127983 */ /* 0x000f240000300800 */
[----:B------:R-:W4:Y:S02]  /*42060*/  LDL.LU R19, [R1+0x86c] ;  /* 0x00086c0001137983 */ /* 0x000f240000300800 */
[----:B----4-:R0:W-:Y:S01]  /*42070*/  STL.64 [R1+0x21b0], R18 ;  /* 0x0021b01201007387 */ /* 0x0101e20000100a00 */
[----:B---3--:R3:W-:Y:S03]  /*42080*/  STL.64 [R1+0x21a8], R16 ;  /* 0x0021a81001007387 */ /* 0x0087e60000100a00 */
[----:B0-----:R-:W4:Y:S01]  /*42090*/  LDL.64 R18, [R1+0x18] ;  /* 0x0000180001127983 */ /* 0x001f220000100a00 */
[----:B--2---:R-:W-:Y:S03]  /*420a0*/  HMMA.16816.F32 R12, R20, R6, R12 ;  /* 0x00000006140c723c */ /* 0x004fe6000000180c */
[----:B----4-:R0:W-:Y:S01]  /*420b0*/  STL.64 [R1+0x21d0], R18 ;  /* 0x0021d01201007387 */ /* 0x0101e20000100a00 */
[----:B---3--:R-:W2:Y:S02]  /*420c0*/  LDL.LU R16, [R1+0x880] ;  /* 0x0008800001107983 */ /* 0x008ea40000300800 */
[----:B------:R-:W2:Y:S01]  /*420d0*/  LDL.LU R17, [R1+0x884] ;  /* 0x0008840001117983 */ /* 0x000ea20000300800 */
[----:B0-----:R-:W3:Y:S01]  /*420e0*/  LDL.LU R18, [R1+0x888] ;  /* 0x0008880001127983 */ /* 0x001ee20000300800 */
        /* <DEDUP_REMOVED lines=9> */
[----:B-1----:R0:W-:Y:S01]  /*42180*/  STL.64 [R1+0x2000], R26 ;  /* 0x0020001a01007387 */ /* 0x0021e20000100a00 */
[----:B------:R-:W-:Y:S03]  /*42190*/  STL.64 [R1+0x1ff8], R24 ;  /* 0x001ff81801007387 */ /* 0x000fe60000100a00 */
[----:B0-----:R-:W3:Y:S01]  /*421a0*/  LDL.64 R26, [R1+0x48] ;  /* 0x00004800011a7983 */ /* 0x001ee20000100a00 */
[----:B------:R-:W-:Y:S02]  /*421b0*/  STL.64 [R1+0x8c0], R12 ;  /* 0x0008c00c01007387 */ /* 0x000fe40000100a00 */
[----:B------:R0:W-:Y:S02]  /*421c0*/  STL.64 [R1+0x8c8], R14 ;  /* 0x0008c80e01007387 */ /* 0x0001e40000100a00 */
[----:B0-----:R-:W4:Y:S01]  /*421d0*/  LDL.LU.64 R14, [R1+0x2220] ;  /* 0x00222000010e7983 */ /* 0x001f220000300a00 */
[----:B------:R-:W4:Y:S02]  /*421e0*/  LDL.LU.64 R12, [R1+0x2218] ;  /* 0x00221800010c7983 */ /* 0x000f240000300a00 */
[----:B------:R-:W4:Y:S02]  /*421f0*/  LDL.LU.64 R6, [R1+0x2210] ;  /* 0x0022100001067983 */ /* 0x000f240000300a00 */
[----:B----4-:R-:W-:Y:S11]  /*42200*/  HMMA.16816.F32 R12, R20, R6, R12 ;  /* 0x00000006140c723c */ /* 0x010ff6000000180c */
[----:B------:R-:W-:Y:S11]  /*42210*/  @!UPT UIADD3 URZ, URZ, URZ, URZ ;  /* 0x0000003f3f3ff290 */ /* 0x000ff6000fffe03f */
[----:B------:R-:W-:Y:S01]  /*42220*/  @!UPT UIADD3 URZ, URZ, URZ, URZ ;  /* 0x0000003f3f3ff290 */ /* 0x000fe2000fffe03f */
[----:B------:R-:W-:Y:S01]  /*42230*/  STL.64 [R1+0x8b0], R12 ;  /* 0x0008b00c01007387 */ /* 0x000fe20000100a00 */
[----:B------:R0:W-:Y:S03]  /*42240*/  STL.64 [R1+0x8b8], R14 ;  /* 0x0008b80e01007387 */ /* 0x0001e60000100a00 */
[----:B0-----:R-:W4:Y:S01]  /*42250*/  LDL.LU.64 R14, [R1+0x2208] ;  /* 0x00220800010e7983 */ /* 0x001f220000300a00 */
[----:B------:R-:W4:Y:S02]  /*42260*/  LDL.LU.64 R12, [R1+0x2200] ;  /* 0x00220000010c7983 */ /* 0x000f240000300a00 */
[----:B------:R-:W-:Y:S02]  /*42270*/  IMAD.MOV.U32 R5, RZ, RZ, R7 ;  /* 0x000000ffff057224 */ /* 0x000fe400078e0007 */
[----:B------:R-:W2:Y:S01]  /*42280*/  LDL.LU R7, [R1+0x21f8] ;  /* 0x0021f80001077983 */ /* 0x000ea20000300800 */
[----:B------:R-:W-:-:S02]  /*42290*/  IMAD.MOV.U32 R10, RZ, RZ, R6 ;  /* 0x000000ffff0a7224 */ /* 0x000fc400078e0006 */
[----:B---3--:R-:W-:Y:S02]  /*422a0*/  IMAD.MOV.U32 R6, RZ, RZ, R26 ;  /* 0x000000ffff067224 */ /* 0x008fe400078e001a */
[----:B------:R-:W-:Y:S01]  /*422b0*/  IMAD.MOV.U32 R4, RZ, RZ, R27 ;  /* 0x000000ffff047224 */ /* 0x000fe200078e001b */
[C---:B----4-:R-:W-:Y:S11]  /*422c0*/  HMMA.16816.F32 R12, R20.reuse, R26, R12 ;  /* 0x0000001a140c723c */ /* 0x050ff6000000180c */
[----:B------:R-:W-:Y:S11]  /*422d0*/  @!UPT UIADD3 URZ, URZ, URZ, URZ ;  /* 0x0000003f3f3ff290 */ /* 0x000ff6000fffe03f */
[----:B------:R-:W-:Y:S01]  /*422e0*/  @!UPT UIADD3 URZ, URZ, URZ, URZ ;  /* 0x0000003f3f3ff290 */ /* 0x000fe2000fffe03f */
[----:B------:R-:W-:Y:S01]  /*422f0*/  STL.64 [R1+0x8a0], R12 ;  /* 0x0008a00c01007387 */ /* 0x000fe20000100a00 */
[----:B------:R0:W-:Y:S03]  /*42300*/  STL.64 [R1+0x8a8], R14 ;  /* 0x0008a80e01007387 */ /* 0x0001e60000100a00 */
[----:B0-----:R-:W2:Y:S01]  /*42310*/  LDL.LU.64 R14, [R1+0x21f0] ;  /* 0x0021f000010e7983 */ /* 0x001ea20000300a00 */
[----:B------:R-:W3:Y:S02]  /*42320*/  LDL.LU R24, [R1+0x6b0] ;  /* 0x0006b00001187983 */ /* 0x000ee40000300800 */
[----:B------:R-:W3:Y:S02]  /*42330*/  LDL.LU R25, [R1+0x6b4] ;  /* 0x0006b40001197983 */ /* 0x000ee40000300800 */
[----:B------:R-:W4:Y:S01]  /*42340*/  LDL.LU R26, [R1+0x6b8] ;  /* 0x0006b800011a7983 */ /* 0x000f220000300800 */
[----:B------:R-:W4:Y:S01]  /*42350*/  LDL.LU R27, [R1+0x6bc] ;  /* 0x0006bc00011b7983 */ /* 0x000f220000300800 */
[----:B--2---:R-:W-:Y:S03]  /*42360*/  HMMA.16816.F32 R16, R20, R14, R16 ;  /* 0x0000000e1410723c */ /* 0x004fe60000001810 */
[----:B----4-:R0:W-:Y:S01]  /*42370*/  STL.64 [R1+0x2010], R26 ;  /* 0x0020101a01007387 */ /* 0x0101e20000100a00 */
[----:B---3--:R1:W-:Y:S03]  /*42380*/  STL.64 [R1+0x2008], R24 ;  /* 0x0020081801007387 */ /* 0x0083e60000100a00 */
[----:B0-----:R-:W2:Y:S04]  /*42390*/  LDL R26, [R1+0x8] ;  /* 0x00000800011a7983 */ /* 0x001ea80000100800 */
[----:B------:R-:W2:Y:S01]  /*423a0*/  LDL R27, [R1+0xc] ;  /* 0x00000c00011b7983 */ /* 0x000ea20000100800 */
[----:B-1----:R-:W-:-:S02]  /*423b0*/  IMAD.MOV.U32 R25, RZ, RZ, R14 ;  /* 0x000000ffff197224 */ /* 0x002fc400078e000e */
[----:B------:R-:W-:-:S09]  /*423c0*/  IMAD.MOV.U32 R24, RZ, RZ, R15 ;  /* 0x000000ffff187224 */ /* 0x000fd200078e000f */
[----:B------:R-:W-:Y:S01]  /*423d0*/  STL.64 [R1+0x890], R16 ;  /* 0x0008901001007387 */ /* 0x000fe20000100a00 */
[----:B------:R0:W-:Y:S03]  /*423e0*/  STL.64 [R1+0x898], R18 ;  /* 0x0008981201007387 */ /* 0x0001e60000100a00 */
[----:B0-----:R-:W3:Y:S01]  /*423f0*/  LDL.LU.64 R18, [R1+0x21e8] ;  /* 0x0021e80001127983 */ /* 0x001ee20000300a00 */
[----:B------:R-:W3:Y:S02]  /*42400*/  LDL.LU.64 R16, [R1+0x21e0] ;  /* 0x0021e00001107983 */ /* 0x000ee40000300a00 */
[----:B------:R-:W3:Y:S02]  /*42410*/  LDL.LU.64 R14, [R1+0x21d8] ;  /* 0x0021d800010e7983 */ /* 0x000ee40000300a00 */
[C---:B---3--:R-:W-:Y:S01]  /*42420*/  HMMA.16816.F32 R12, R20.reuse, R14, R16 ;  /* 0x0000000e140c723c */ /* 0x048fe20000001810 */
[----:B------:R-:W3:Y:S11]  /*42430*/  LDL.LU.64 R18, [R1+0x21d0] ;  /* 0x0021d00001127983 */ /* 0x000ef60000300a00 */
[----:B------:R-:W-:Y:S11]  /*42440*/  @!UPT UIADD3 URZ, URZ, URZ, URZ ;  /* 0x0000003f3f3ff290 */ /* 0x000ff6000fffe03f */
[----:B------:R-:W-:Y:S01]  /*42450*/  STL.64 [R1+0x880], R12 ;  /* 0x0008800c01007387 */ /* 0x000fe20000100a00 */
[----:B------:R0:W-:Y:S03]  /*42460*/  STL.64 [R1+0x888], R14 ;  /* 0x0008880e01007387 */ /* 0x0001e60000100a00 */
[----:B0-----:R-:W4:Y:S01]  /*42470*/  LDL.LU.64 R14, [R1+0x21c8] ;  /* 0x0021c800010e7983 */ /* 0x001f220000300a00 */
[----:B------:R-:W4:Y:S02]  /*42480*/  LDL.LU.64 R12, [R1+0x21c0] ;  /* 0x0021c000010c7983 */ /* 0x000f240000300a00 */
[----:B---3--:R-:W-:Y:S01]  /*42490*/  IMAD.MOV.U32 R9, RZ, RZ, R19 ;  /* 0x000000ffff097224 */ /* 0x008fe200078e0013 */
[C---:B----4-:R-:W-:Y:S11]  /*424a0*/  HMMA.16816.F32 R12, R20.reuse, R18, R12 ;  /* 0x00000012140c723c */ /* 0x050ff6000000180c */
[----:B------:R-:W-:Y:S11]  /*424b0*/  @!UPT UIADD3 URZ, URZ, URZ, URZ ;  /* 0x0000003f3f3ff290 */ /* 0x000ff6000fffe03f */
[----:B------:R-:W-:Y:S01]  /*424c0*/  @!UPT UIADD3 URZ, URZ, URZ, URZ ;  /* 0x0000003f3f3ff290 */ /* 0x000fe2000fffe03f */
[----:B------:R0:W-:Y:S01]  /*424d0*/  STL.64 [R1+0x870], R12 ;  /* 0x0008700c01007387 */ /* 0x0001e20000100a00 */
[----:B------:R1:W-:Y:S02]  /*424e0*/  STL.64 [R1+0x878], R14 ;  /* 0x0008780e01007387 */ /* 0x0003e40000100a00 */
[----:B0-----:R-:W-:Y:S01]  /*424f0*/  IMAD.MOV.U32 R12, RZ, RZ, R18 ;  /* 0x000000ffff0c7224 */ /* 0x001fe200078e0012 */
[----:B-1----:R-:W3:Y:S01]  /*42500*/  LDL.LU.64 R14, [R1+0x21b8] ;  /* 0x0021b800010e7983 */ /* 0x002ee20000300a00 */
[----:B------:R-:W2:Y:S02]  /*42510*/  LDL.LU.64 R18, [R1+0x21b0] ;  /* 0x0021b00001127983 */ /* 0x000ea40000300a00 */
[----:B------:R-:W2:Y:S02]  /*42520*/  LDL.LU.64 R16, [R1+0x21a8] ;  /* 0x0021a80001107983 */ /* 0x000ea40000300a00 */
[----:B--2---:R-:W-:Y:S11]  /*42530*/  HMMA.16816.F32 R16, R20, R26, R16 ;  /* 0x0000001a1410723c */ /* 0x004ff60000001810 */
[----:B------:R-:W-:Y:S11]  /*42540*/  @!UPT UIADD3 URZ, URZ, URZ, URZ ;  /* 0x0000003f3f3ff290 */ /* 0x000ff6000fffe03f */
[----:B------:R-:W-:Y:S01]  /*42550*/  @!UPT UIADD3 URZ, URZ, URZ, URZ ;  /* 0x0000003f3f3ff290 */ /* 0x000fe2000fffe03f */
[----:B------:R-:W-:Y:S01]  /*42560*/  STL.64 [R1+0x860], R16 ;  /* 0x0008601001007387 */ /* 0x000fe20000100a00 */
[----:B------:R0:W-:Y:S03]  /*42570*/  STL.64 [R1+0x868], R18 ;  /* 0x0008681201007387 */ /* 0x0001e60000100a00 */
[----:B0-----:R-:W3:Y:S01]  /*42580*/  LDL.LU.64 R18, [R1+0x21a0] ;  /* 0x0021a00001127983 */ /* 0x001ee20000300a00 */
[----:B------:R-:W3:Y:S02]  /*42590*/  LDL.LU.64 R16, [R1+0x2198] ;  /* 0x0021980001107983 */ /* 0x000ee40000300a00 */
[----:B------:R0:W-:Y:S02]  /*425a0*/  STL.64 [R1+0x2020], R26 ;  /* 0x0020201a01007387 */ /* 0x0001e40000100a00 */
[----:B0-----:R-:W-:Y:S02]  /*425b0*/  IMAD.MOV.U32 R26, RZ, RZ, R12 ;  /* 0x000000ffff1a7224 */ /* 0x001fe400078e000c */
[----:B------:R-:W-:-:S05]  /*425c0*/  IMAD.MOV.U32 R27, RZ, RZ, R9 ;  /* 0x000000ffff1b7224 */ /* 0x000fca00078e0009 */
[----:B------:R-:W-:Y:S01]  /*425d0*/  STL.64 [R1+0x2038], R26 ;  /* 0x0020381a01007387 */ /* 0x000fe20000100a00 */
[----:B------:R-:W2:Y:S01]  /*425e0*/  LDL R9, [R1+0x1778] ;  /* 0x0017780001097983 */ /* 0x000ea20000100800 */
[----:B---3--:R-:W-:Y:S11]  /*425f0*/  HMMA.16816.F32 R16, R20, R14, R16 ;  /* 0x0000000e1410723c */ /* 0x008ff60000001810 */
[----:B------:R-:W-:Y:S11]  /*42600*/  @!UPT UIADD3 URZ, URZ, URZ, URZ ;  /* 0x0000003f3f3ff290 */ /* 0x000ff6000fffe03f */
[----:B------:R-:W-:Y:S01]  /*42610*/  @!UPT UIADD3 URZ, URZ, URZ, URZ ;  /* 0x0000003f3f3ff290 */ /* 0x000fe2000fffe03f */
[----:B------:R-:W-:Y:S01]  /*42620*/  STL.64 [R1+0x850], R16 ;  /* 0x0008501001007387 */ /* 0x000fe20000100a00 */
[----:B------:R0:W-:Y:S03]  /*42630*/  STL.64 [R1+0x858], R18 ;  /* 0x0008581201007387 */ /* 0x0001e60000100a00 */
[----:B0-----:R-:W3:Y:S01]  /*42640*/  LDL.LU.64 R18, [R1+0x2190] ;  /* 0x0021900001127983 */ /* 0x001ee20000300a00 */
[----:B------:R-:W4:Y:S02]  /*42650*/  LDL.LU.64 R16, [R1+0x2188] ;  /* 0x0021880001107983 */ /* 0x000f240000300a00 */
[----:B------:R-:W2:Y:S02]  /*42660*/  LDL.64 R26, [R1+0x28] ;  /* 0x00002800011a7983 */ /* 0x000ea40000100a00 */
[----:B--2---:R-:W-:Y:S01]  /*42670*/  STL.64 [R1+0x2050], R26 ;  /* 0x0020501a01007387 */ /* 0x004fe20000100a00 */
[----:B------:R0:W-:Y:S02]  /*42680*/  STL.64 [R1+0x2018], R14 ;  /* 0x0020180e01007387 */ /* 0x0001e40000100a00 */
[----:B------:R-:W2:Y:S02]  /*42690*/  LDL.LU R12, [R1+0x6c0] ;  /* 0x0006c000010c7983 */ /* 0x000ea40000300800 */
[----:B------:R-:W2:Y:S01]  /*426a0*/  LDL.LU R13, [R1+0x6c4] ;  /* 0x0006c400010d7983 */ /* 0x000ea20000300800 */
[----:B0-----:R-:W2:Y:S01]  /*426b0*/  LDL.LU R14, [R1+0x6c8] ;  /* 0x0006c800010e7983 */ /* 0x001ea20000300800 */
[----:B------:R-:W2:Y:S02]  /*426c0*/  LDL.LU R15, [R1+0x6cc] ;  /* 0x0006cc00010f7983 */ /* 0x000ea40000300800 */
[----:B------:R-:W-:-:S02]  /*426d0*/  IMAD.MOV.U32 R26, RZ, RZ, R25 ;  /* 0x000000ffff1a7224 */ /* 0x000fc400078e0019 */
[----:B------:R-:W-:-:S05]  /*426e0*/  IMAD.MOV.U32 R27, RZ, RZ, R24 ;  /* 0x000000ffff1b7224 */ /* 0x000fca00078e0018 */
[----:B------:R0:W-:Y:S02]  /*426f0*/  STL.64 [R1+0x2068], R26 ;  /* 0x0020681a01007387 */ /* 0x0001e40000100a00 */
[----:B0-----:R-:W-:Y:S02]  /*42700*/  IMAD.MOV.U32 R26, RZ, RZ, R6 ;  /* 0x000000ffff1a7224 */ /* 0x001fe400078e0006 */
[----:B------:R-:W-:Y:S01]  /*42710*/  IMAD.MOV.U32 R27, RZ, RZ, R4 ;  /* 0x000000ffff1b7224 */ /* 0x000fe200078e0004 */
[----:B------:R-:W3:Y:S01]  /*42720*/  LDL.LU R6, [R1+0x2184] ;  /* 0x0021840001067983 */ /* 0x000ee20000300800 */
[----:B------:R-:W3:Y:S03]  /*42730*/  LDL.LU R4, [R1+0x2180] ;  /* 0x0021800001047983 */ /* 0x000ee60000300800 */
[----:B------:R0:W-:Y:S02]  /*42740*/  STL.64 [R1+0x2080], R26 ;  /* 0x0020801a01007387 */ /* 0x0001e40000100a00 */
[----:B0-----:R-:W-:-:S02]  /*42750*/  IMAD.MOV.U32 R26, RZ, RZ, R10 ;  /* 0x000000ffff1a7224 */ /* 0x001fc400078e000a */
[----:B--2---:R-:W-:Y:S01]  /*42760*/  STL.64 [R1+0x2030], R14 ;  /* 0x0020300e01007387 */ /* 0x004fe20000100a00 */
[----:B------:R0:W-:Y:S03]  /*42770*/  STL.64 [R1+0x2028], R12 ;  /* 0x0020280c01007387 */ /* 0x0001e60000100a00 */
[----:B0-----:R-:W2:Y:S01]  /*42780*/  LDL.LU R12, [R1+0x6d0] ;  /* 0x0006d000010c7983 */ /* 0x001ea20000300800 */
[----:B------:R-:W2:Y:S02]  /*42790*/  LDL.LU R13, [R1+0x6d4] ;  /* 0x0006d400010d7983 */ /* 0x000ea40000300800 */
[----:B------:R-:W2:Y:S02]  /*427a0*/  LDL.LU R14, [R1+0x6d8] ;  /* 0x0006d800010e7983 */ /* 0x000ea40000300800 */
[----:B------:R-:W2:Y:S01]  /*427b0*/  LDL.LU R15, [R1+0x6dc] ;  /* 0x0006dc00010f7983 */ /* 0x000ea20000300800 */
[----:B------:R-:W3:Y:S01]  /*427c0*/  LDL.LU R10, [R1+0x217c] ;  /* 0x00217c00010a7983 */ /* 0x000ee20000300800 */
[----:B------:R-:W-:-:S02]  /*427d0*/  IMAD.MOV.U32 R27, RZ, RZ, R5 ;  /* 0x000000ffff1b7224 */ /* 0x000fc400078e0005 */
[----:B------:R-:W3:Y:S03]  /*427e0*/  LDL.LU R5, [R1+0x2178] ;  /* 0x0021780001057983 */ /* 0x000ee60000300800 */
[----:B------:R0:W-:Y:S02]  /*427f0*/  STL.64 [R1+0x2098], R26 ;  /* 0x0020981a01007387 */ /* 0x0001e40000100a00 */
[----:B0-----:R-:W-:Y:S02]  /*42800*/  IMAD.MOV.U32 R26, RZ, RZ, R11 ;  /* 0x000000ffff1a7224 */ /* 0x001fe400078e000b */
[----:B------:R-:W-:Y:S01]  /*42810*/  IMAD.MOV.U32 R27, RZ, RZ, R29 ;  /* 0x000000ffff1b7224 */ /* 0x000fe200078e001d */
[----:B--2---:R-:W-:Y:S01]  /*42820*/  STL.64 [R1+0x2048], R14 ;  /* 0x0020480e01007387 */ /* 0x004fe20000100a00 */
[----:B------:R0:W-:Y:S03]  /*42830*/  STL.64 [R1+0x2040], R12 ;  /* 0x0020400c01007387 */ /* 0x0001e60000100a00 */
[----:B0-----:R-:W2:Y:S01]  /*42840*/  LDL.LU R12, [R1+0x6e0] ;  /* 0x0006e000010c7983 */ /* 0x001ea20000300800 */
[----:B------:R-:W2:Y:S02]  /*42850*/  LDL.LU R13, [R1+0x6e4] ;  /* 0x0006e400010d7983 */ /* 0x000ea40000300800 */
[----:B------:R-:W2:Y:S02]  /*42860*/  LDL.LU R14, [R1+0x6e8] ;  /* 0x0006e800010e7983 */ /* 0x000ea40000300800 */
[----:B---3--:R-:W-:-:S02]  /*42870*/  IMAD.MOV.U32 R15, RZ, RZ, R10 ;  /* 0x000000ffff0f7224 */ /* 0x008fc400078e000a */
[----:B------:R-:W3:Y:S01]  /*42880*/  LDL.LU R10, [R1+0x2174] ;  /* 0x00217400010a7983 */ /* 0x000ee20000300800 */
[----:B------:R-:W2:Y:S02]  /*42890*/  LDL.LU R11, [R1+0x2170] ;  /* 0x00217000010b7983 */ /* 0x000ea40000300800 */
[----:B------:R0:W-:Y:S02]  /*428a0*/  STL.64 [R1+0x20b0], R26 ;  /* 0x0020b01a01007387 */ /* 0x0001e40000100a00 */
[----:B------:R-:W2:Y:S01]  /*428b0*/  LDL.LU R24, [R1+0x2e0] ;  /* 0x0002e00001187983 */ /* 0x000ea20000300800 */
[----:B------:R-:W2:Y:S04]  /*428c0*/  LDL.LU R25, [R1+0x2e4] ;  /* 0x0002e40001197983 */ /* 0x000ea80000300800 */
[----:B0-----:R-:W2:Y:S01]  /*428d0*/  LDL.LU R26, [R1+0x2e8] ;  /* 0x0002e800011a7983 */ /* 0x001ea20000300800 */
[----:B------:R-:W2:Y:S03]  /*428e0*/  LDL.LU R27, [R1+0x2ec] ;  /* 0x0002ec00011b7983 */ /* 0x000ea60000300800 */
[----:B--2---:R0:W-:Y:S01]  /*428f0*/  STL.64 [R1+0x20c0], R26 ;  /* 0x0020c01a01007387 */ /* 0x0041e20000100a00 */
[----:B------:R-:W-:Y:S02]  /*42900*/  STL.64 [R1+0x20b8], R24 ;  /* 0x0020b81801007387 */ /* 0x000fe40000100a00 */
[----:B0-----:R-:W-:-:S02]  /*42910*/  IMAD.MOV.U32 R26, RZ, RZ, R28 ;  /* 0x000000ffff1a7224 */ /* 0x001fc400078e001c */
[----:B------:R-:W-:-:S05]  /*42920*/  IMAD.MOV.U32 R27, RZ, RZ, R19 ;  /* 0x000000ffff1b7224 */ /* 0x000fca00078e0013 */
[----:B------:R-:W-:Y:S01]  /*42930*/  STL.64 [R1+0x20d8], R26 ;  /* 0x0020d81a01007387 */ /* 0x000fe20000100a00 */
[----:B------:R-:W-:Y:S02]  /*42940*/  STL.64 [R1+0x2060], R14 ;  /* 0x0020600e01007387 */ /* 0x000fe40000100a00 */
[----:B------:R0:W-:Y:S02]  /*42950*/  STL.64 [R1+0x2058], R12 ;  /* 0x0020580c01007387 */ /* 0x0001e40000100a00 */
[----:B0-----:R-:W2:Y:S01]  /*42960*/  LDL.LU R12, [R1+0x6f0] ;  /* 0x0006f000010c7983 */ /* 0x001ea20000300800 */
[----:B------:R-:W2:Y:S02]  /*42970*/  LDL.LU R13, [R1+0x6f4] ;  /* 0x0006f400010d7983 */ /* 0x000ea40000300800 */
[----:B------:R-:W2:Y:S02]  /*42980*/  LDL.LU R14, [R1+0x6f8] ;  /* 0x0006f800010e7983 */ /* 0x000ea40000300800 */
[----:B------:R-:W2:Y:S02]  /*42990*/  LDL.LU R15, [R1+0x6fc] ;  /* 0x0006fc00010f7983 */ /* 0x000ea40000300800 */
[----:B------:R-:W-:-:S02]  /*429a0*/  IMAD.MOV.U32 R26, RZ, RZ, R18 ;  /* 0x000000ffff1a7224 */ /* 0x000fc400078e0012 */
[----:B----4-:R-:W-:-:S05]  /*429b0*/  IMAD.MOV.U32 R27, RZ, RZ, R17 ;  /* 0x000000ffff1b7224 */ /* 0x010fca00078e0011 */
[----:B------:R-:W-:Y:S04]  /*429c0*/  STL.64 [R1+0x20f0], R26 ;  /* 0x0020f01a01007387 */ /* 0x000fe80000100a00 */
[----:B--2---:R-:W-:Y:S01]  /*429d0*/  STL.64 [R1+0x2078], R14 ;  /* 0x0020780e01007387 */ /* 0x004fe20000100a00 */
[----:B------:R0:W-:Y:S03]  /*429e0*/  STL.64 [R1+0x2070], R12 ;  /* 0x0020700c01007387 */ /* 0x0001e60000100a00 */
[----:B0-----:R-:W2:Y:S01]  /*429f0*/  LDL.LU R12, [R1+0x700] ;  /* 0x00070000010c7983 */ /* 0x001ea20000300800 */
[----:B------:R-:W2:Y:S02]  /*42a00*/  LDL.LU R13, [R1+0x704] ;  /* 0x00070400010d7983 */ /* 0x000ea40000300800 */
[----:B------:R-:W-:-:S02]  /*42a10*/  IMAD.MOV.U32 R26, RZ, RZ, R16 ;  /* 0x000000ffff1a7224 */ /* 0x000fc400078e0010 */
[----:B------:R-:W-:Y:S02]  /*42a20*/  IMAD.MOV.U32 R27, RZ, RZ, R7 ;  /* 0x000000ffff1b7224 */ /* 0x000fe400078e0007 */
[----:B------:R-:W-:Y:S02]  /*42a30*/  IMAD.MOV.U32 R14, RZ, RZ, R11 ;  /* 0x000000ffff0e7224 */ /* 0x000fe400078e000b */
[----:B---3--:R-:W-:Y:S01]  /*42a40*/  IMAD.MOV.U32 R15, RZ, RZ, R10 ;  /* 0x000000ffff0f7224 */ /* 0x008fe200078e000a */
[----:B------:R-:W3:Y:S01]  /*42a50*/  LDL.LU R11, [R1+0x216c] ;  /* 0x00216c00010b7983 */ /* 0x000ee20000300800 */
[----:B------:R-:W4:Y:S02]  /*42a60*/  LDL.LU R10, [R1+0x2168] ;  /* 0x00216800010a7983 */ /* 0x000f240000300800 */
        /* <DEDUP_REMOVED lines=11> */
[----:B------:R-:W-:Y:S01]  /*42b20*/  IMAD.MOV.U32 R26, RZ, RZ, R5 ;  /* 0x000000ffff1a7224 */ /* 0x000fe200078e0005 */
[----:B--2---:R-:W-:Y:S01]  /*42b30*/  STL.64 [R1+0x20a8], R14 ;  /* 0x0020a80e01007387 */ /* 0x004fe20000100a00 */
[----:B------:R0:W-:Y:S03]  /*42b40*/  STL.64 [R1+0x20a0], R12 ;  /* 0x0020a00c01007387 */ /* 0x0001e60000100a00 */
[----:B0-----:R-:W2:Y:S01]  /*42b50*/  LDL.LU R12, [R1+0x720] ;  /* 0x00072000010c7983 */ /* 0x001ea20000300800 */
[----:B------:R-:W2:Y:S02]  /*42b60*/  LDL.LU R13, [R1+0x724] ;  /* 0x00072400010d7983 */ /* 0x000ea40000300800 */
[----:B----4-:R-:W-:Y:S02]  /*42b70*/  IMAD.MOV.U32 R14, RZ, RZ, R10 ;  /* 0x000000ffff0e7224 */ /* 0x010fe400078e000a */
[----:B---3--:R-:W-:Y:S01]  /*42b80*/  IMAD.MOV.U32 R15, RZ, RZ, R11 ;  /* 0x000000ffff0f7224 */ /* 0x008fe200078e000b */
[----:B------:R-:W3:Y:S01]  /*42b90*/  LDL.LU R10, [R1+0x2164] ;  /* 0x00216400010a7983 */ /* 0x000ee20000300800 */
[----:B------:R-:W4:Y:S02]  /*42ba0*/  LDL.LU R11, [R1+0x2160] ;  /* 0x00216000010b7983 */ /* 0x000f240000300800 */
        /* <DEDUP_REMOVED lines=18> */
[----:B----4-:R-:W-:-:S02]  /*42cd0*/  IMAD.MOV.U32 R14, RZ, RZ, R11 ;  /* 0x000000ffff0e7224 */ /* 0x010fc400078e000b */
[----:B---3--:R-:W-:Y:S01]  /*42ce0*/  IMAD.MOV.U32 R15, RZ, RZ, R10 ;  /* 0x000000ffff0f7224 */ /* 0x008fe200078e000a */
[----:B------:R-:W3:Y:S01]  /*42cf0*/  LDL.LU R11, [R1+0x215c] ;  /* 0x00215c00010b7983 */ /* 0x000ee20000300800 */
[----:B------:R-:W4:Y:S03]  /*42d00*/  LDL.LU R10, [R1+0x2158] ;  /* 0x00215800010a7983 */ /* 0x000f260000300800 */
[----:B------:R-:W-:Y:S04]  /*42d10*/  STL.64 [R1+0x2100], R14 ;  /* 0x0021000e01007387 */ /* 0x000fe80000100a00 */
[----:B--2---:R0:W-:Y:S04]  /*42d20*/  STL.64 [R1+0x20f8], R12 ;  /* 0x0020f80c01007387 */ /* 0x0041e80000100a00 */
[----:B0-----:R-:W2:Y:S01]  /*42d30*/  LDL.LU R12, [R1+0x310] ;  /* 0x00031000010c7983 */ /* 0x001ea20000300800 */
[----:B------:R-:W2:Y:S02]  /*42d40*/  LDL.LU R13, [R1+0x314] ;  /* 0x00031400010d7983 */ /* 0x000ea40000300800 */
[----:B------:R-:W2:Y:S02]  /*42d50*/  LDL.LU R14, [R1+0x318] ;  /* 0x00031800010e7983 */ /* 0x000ea40000300800 */
[----:B------:R-:W2:Y:S02]  /*42d60*/  LDL.LU R15, [R1+0x31c] ;  /* 0x00031c00010f7983 */ /* 0x000ea40000300800 */
[----:B--2---:R4:W-:Y:S01]  /*42d70*/  STL.64 [R1+0x2118], R14 ;  /* 0x0021180e01007387 */ /* 0x0049e20000100a00 */
[----:B------:R0:W-:Y:S02]  /*42d80*/  STL.64 [R1+0x2110], R12 ;  /* 0x0021100c01007387 */ /* 0x0001e40000100a00 */
[----:B----4-:R-:W-:Y:S01]  /*42d90*/  IMAD.MOV.U32 R14, RZ, RZ, R10 ;  /* 0x000000ffff0e7224 */ /* 0x010fe200078e000a */
[----:B0-----:R-:W2:Y:S01]  /*42da0*/  LDL.LU R12, [R1+0x320] ;  /* 0x00032000010c7983 */ /* 0x001ea20000300800 */
[----:B------:R-:W2:Y:S02]  /*42db0*/  LDL.LU R13, [R1+0x324] ;  /* 0x00032400010d7983 */ /* 0x000ea40000300800 */
[----:B------:R-:W4:Y:S02]  /*42dc0*/  LDL.LU R10, [R1+0x2154] ;  /* 0x00215400010a7983 */ /* 0x000f240000300800 */
[----:B---3--:R-:W-:-:S02]  /*42dd0*/  IMAD.MOV.U32 R15, RZ, RZ, R11 ;  /* 0x000000ffff0f7224 */ /* 0x008fc400078e000b */
[----:B------:R-:W4:Y:S03]  /*42de0*/  LDL.LU R11, [R1+0x2150] ;  /* 0x00215000010b7983 */ /* 0x000f260000300800 */
[----:B------:R-:W-:Y:S01]  /*42df0*/  STL.64 [R1+0x2130], R14 ;  /* 0x0021300e01007387 */ /* 0x000fe20000100a00 */
[C---:B----4-:R-:W-:Y:S01]  /*42e00*/  HMMA.16816.F32 R4, R20.reuse, R10, R4 ;  /* 0x0000000a1404723c */ /* 0x050fe20000001804 */
[----:B--2---:R0:W-:Y:S04]  /*42e10*/  STL.64 [R1+0x2128], R12 ;  /* 0x0021280c01007387 */ /* 0x0041e80000100a00 */
[----:B0-----:R-:W2:Y:S01]  /*42e20*/  LDL.LU R12, [R1+0x330] ;  /* 0x00033000010c7983 */ /* 0x001ea20000300800 */
[----:B------:R-:W2:Y:S02]  /*42e30*/  LDL.LU R13, [R1+0x334] ;  /* 0x00033400010d7983 */ /* 0x000ea40000300800 */
[----:B------:R-:W2:Y:S02]  /*42e40*/  LDL.LU R14, [R1+0x338] ;  /* 0x00033800010e7983 */ /* 0x000ea40000300800 */
[----:B------:R-:W2:Y:S11]  /*42e50*/  LDL.LU R15, [R1+0x33c] ;  /* 0x00033c00010f7983 */ /* 0x000eb60000300800 */
[----:B------:R-:W-:Y:S02]  /*42e60*/  @!UPT UIADD3 URZ, URZ, URZ, URZ ;  /* 0x0000003f3f3ff290 */ /* 0x000fe4000fffe03f */
[----:B------:R-:W-:Y:S01]  /*42e70*/  STL.64 [R1+0x840], R4 ;  /* 0x0008400401007387 */ /* 0x000fe20000100a00 */
[----:B------:R0:W-:Y:S03]  /*42e80*/  STL.64 [R1+0x848], R6 ;  /* 0x0008480601007387 */ /* 0x0001e60000100a00 */
[----:B0-----:R-:W3:Y:S02]  /*42e90*/  LDL.LU.64 R6, [R1+0x2148] ;  /* 0x0021480001067983 */ /* 0x001ee40000300a00 */
[----:B---3--:R-:W-:Y:S02]  /*42ea0*/  HMMA.16816.F32 R20, R20, R6, R16 ;  /* 0x000000061414723c */ /* 0x008fe40000001810 */
[----:B------:R-:W2:Y:S01]  /*42eb0*/  LDL.LU.64 R18, [R1+0x2140] ;  /* 0x0021400001127983 */ /* 0x000ea20000300a00 */
[----:B------:R-:W2:Y:S11]  /*42ec0*/  LDL.LU.64 R16, [R1+0x2138] ;  /* 0x0021380001107983 */ /* 0x000eb60000300a00 */
[----:B------:R-:W-:Y:S09]  /*42ed0*/  @!UPT UIADD3 URZ, URZ, URZ, URZ ;  /* 0x0000003f3f3ff290 */ /* 0x000ff2000fffe03f */
[----:B------:R-:W-:Y:S01]  /*42ee0*/  STL.64 [R1+0x530], R20 ;  /* 0x0005301401007387 */ /* 0x000fe20000100a00 */
[----:B------:R-:W-:Y:S01]  /*42ef0*/  STL.64 [R1+0x538], R22 ;  /* 0x0005381601007387 */ /* 0x000fe20000100a00 */
        /* <DEDUP_REMOVED lines=34> */
[----:B0-----:R-:W3:Y:S01]  /*43120*/  LDL.LU.64 R26, [R1+0x20c0] ;  /* 0x0020c000011a7983 */ /* 0x001ee20000300a00 */
[----:B------:R-:W3:Y:S02]  /*43130*/  LDL.LU.64 R24, [R1+0x20b8] ;  /* 0x0020b80001187983 */ /* 0x000ee40000300a00 */
[----:B------:R-:W-:Y:S02]  /*43140*/  IMAD.MOV.U32 R22, RZ, RZ, R2 ;  /* 0x000000ffff167224 */ /* 0x000fe400078e0002 */
[----:B------:R-:W-:-:S07]  /*43150*/  IMAD.MOV.U32 R23, RZ, RZ, R0 ;  /* 0x000000ffff177224 */ /* 0x000fce00078e0000 */
[C---:B---3--:R-:W-:Y:S01]  /*43160*/  HMMA.16816.F32 R20, R16.reuse, R22, R24 ;  /* 0x000000161014723c */ /* 0x048fe20000001818 */
[----:B------:R-:W2:Y:S11]  /*43170*/  LDL.LU.64 R26, [R1+0x20b0] ;  /* 0x0020b000011a7983 */ /* 0x000eb60000300a00 */
[----:B------:R-:W-:Y:S11]  /*43180*/  @!UPT UIADD3 URZ, URZ, URZ, URZ ;  /* 0x0000003f3f3ff290 */ /* 0x000ff6000fffe03f */
        /* <DEDUP_REMOVED lines=68> */
[----:B------:R-:W4:Y:S01]  /*435d0*/  LDL.LU R12, [R1+0x6a0] ;  /* 0x0006a000010c7983 */ /* 0x000f220000300800 */
[----:B------:R-:W4:Y:S04]  /*435e0*/  LDL.LU R13, [R1+0x6a4] ;  /* 0x0006a400010d7983 */ /* 0x000f280000300800 */
[----:B0-----:R-:W4:Y:S01]  /*435f0*/  LDL.LU R14, [R1+0x6a8] ;  /* 0x0006a800010e7983 */ /* 0x001f220000300800 */
[----:B------:R-:W4:Y:S02]  /*43600*/  LDL.LU R15, [R1+0x6ac] ;  /* 0x0006ac00010f7983 */ /* 0x000f240000300800 */
[C---:B----4-:R-:W-:Y:S11]  /*43610*/  HMMA.16816.F32 R12, R16.reuse, R10, R12 ;  /* 0x0000000a100c723c */ /* 0x050ff6000000180c */
[----:B------:R-:W-:Y:S11]  /*43620*/  @!UPT UIADD3 URZ, URZ, URZ, URZ ;  /* 0x0000003f3f3ff290 */ /* 0x000ff6000fffe03f */
[----:B------:R-:W-:Y:S01]  /*43630*/  @!UPT UIADD3 URZ, URZ, URZ, URZ ;  /* 0x0000003f3f3ff290 */ /* 0x000fe2000fffe03f */
[----:B------:R-:W-:Y:S01]  /*43640*/  STL.64 [R1+0x2e0], R12 ;  /* 0x0002e00c01007387 */ /* 0x000fe20000100a00 */
[----:B------:R0:W-:Y:S03]  /*43650*/  STL.64 [R1+0x2e8], R14 ;  /* 0x0002e80e01007387 */ /* 0x0001e60000100a00 */
[----:B0-----:R-:W4:Y:S01]  /*43660*/  LDL.64 R14, [R1+0xc8] ;  /* 0x0000c800010e7983 */ /* 0x001f220000100a00 */
[----:B------:R-:W-:Y:S02]  /*43670*/  STL.64 [R1+0x1fb0], R10 ;  /* 0x001fb00a01007387 */ /* 0x000fe40000100a00 */
[----:B------:R3:W-:Y:S02]  /*43680*/  STL.64 [R1+0x1fa8], R8 ;  /* 0x001fa80801007387 */ /* 0x0007e40000100a00 */
[----:B---3--:R-:W-:Y:S01]  /*43690*/  HMMA.16816.F32 R8, R16, R6, R20 ;  /* 0x000000061008723c */ /* 0x008fe20000001814 */
[----:B------:R-:W3:Y:S11]  /*436a0*/  LDL.LU R20, [R1+0x4e0] ;  /* 0x0004e00001147983 */ /* 0x000ef60000300800 */
[----:B------:R-:W-:Y:S11]  /*436b0*/  @!UPT UIADD3 URZ, URZ, URZ, URZ ;  /* 0x0000003f3f3ff290 */ /* 0x000ff6000fffe03f */
[----:B------:R-:W-:Y:S01]  /*436c0*/  STL.64 [R1+0x2d0], R8 ;  /* 0x0002d00801007387 */ /* 0x000fe20000100a00 */
[----:B------:R-:W-:Y:S02]  /*436d0*/  STL.64 [R1+0x2d8], R10 ;  /* 0x0002d80a01007387 */ /* 0x000fe40000100a00 */
[----:B------:R-:W3:Y:S02]  /*436e0*/  LDL.LU R21, [R1+0x4e4] ;  /* 0x0004e40001157983 */ /* 0x000ee40000300800 */
[----:B------:R-:W2:Y:S01]  /*436f0*/  LDL.LU R22, [R1+0x4e8] ;  /* 0x0004e80001167983 */ /* 0x000ea20000300800 */
[----:B------:R-:W2:Y:S04]  /*43700*/  LDL.LU R23, [R1+0x4ec] ;  /* 0x0004ec0001177983 */ /* 0x000ea80000300800 */
[----:B--2---:R-:W-:Y:S01]  /*43710*/  STL.64 [R1+0x1fd0], R22 ;  /* 0x001fd01601007387 */ /* 0x004fe20000100a00 */
[----:B---3--:R0:W-:Y:S03]  /*43720*/  STL.64 [R1+0x1fc8], R20 ;  /* 0x001fc81401007387 */ /* 0x0081e60000100a00 */
        /* <DEDUP_REMOVED lines=12> */
[----:B------:R-:W2:Y:S02]  /*437f0*/  LDL.LU R10, [R1+0x4d8] ;  /* 0x0004d800010a7983 */ /* 0x000ea40000300800 */
[----:B------:R-:W2:Y:S02]  /*43800*/  LDL.LU R11, [R1+0x4dc] ;  /* 0x0004dc00010b7983 */ /* 0x000ea40000300800 */
[----:B--2---:R0:W-:Y:S01]  /*43810*/  STL.64 [R1+0x1fc0], R10 ;  /* 0x001fc00a01007387 */ /* 0x0041e20000100a00 */
[----:B---3--:R-:W-:Y:S03]  /*43820*/  STL.64 [R1+0x1fb8], R8 ;  /* 0x001fb80801007387 */ /* 0x008fe60000100a00 */
[----:B0-----:R-:W2:Y:S04]  /*43830*/  LDL.64 R10, [R1+0x98] ;  /* 0x00009800010a7983 */ /* 0x001ea80000100a00 */
[----:B--2---:R0:W-:Y:S01]  /*43840*/  STL.64 [R1+0x1fe8], R10 ;  /* 0x001fe80a01007387 */ /* 0x0041e20000100a00 */
[----:B------:R-:W2:Y:S03]  /*43850*/  LDL.64 R18, [R1+0x78] ;  /* 0x0000780001127983 */ /* 0x000ea60000100a00 */
[----:B0-----:R-:W3:Y:S01]  /*43860*/  LDL.64 R10, [R1+0xb8] ;  /* 0x0000b800010a7983 */ /* 0x001ee20000100a00 */
[----:B------:R0:W-:Y:S02]  /*43870*/  STL [R1+0x1ed4], R6 ;  /* 0x001ed40601007387 */ /* 0x0001e40000100800 */
[----:B------:R1:W-:Y:S02]  /*43880*/  STL [R1+0x1ed0], R7 ;  /* 0x001ed00701007387 */ /* 0x0003e40000100800 */
[----:B------:R-:W2:Y:S01]  /*43890*/  LDL.LU R4, [R1+0x510] ;  /* 0x0005100001047983 */ /* 0x000ea20000300800 */
[----:B------:R-:W2:Y:S04]  /*438a0*/  LDL.LU R5, [R1+0x514] ;  /* 0x0005140001057983 */ /* 0x000ea80000300800 */
[----:B0-----:R-:W2:Y:S01]  /*438b0*/  LDL.LU R6, [R1+0x518] ;  /* 0x0005180001067983 */ /* 0x001ea20000300800 */
[----:B-1----:R-:W2:Y:S02]  /*438c0*/  LDL.LU R7, [R1+0x51c] ;  /* 0x00051c0001077983 */ /* 0x002ea40000300800 */
[----:B----4-:R-:W-:-:S02]  /*438d0*/  IMAD.MOV.U32 R0, RZ, RZ, R15 ;  /* 0x000000ffff007224 */ /* 0x010fc400078e000f */
[----:B------:R-:W-:Y:S01]  /*438e0*/  IMAD.MOV.U32 R2, RZ, RZ, R14 ;  /* 0x000000ffff027224 */ /* 0x000fe200078e000e */
[C---:B---3--:R-:W-:Y:S08]  /*438f0*/  HMMA.16816.F32 R20, R24.reuse, R10, R20 ;  /* 0x0000000a1814723c */ /* 0x048ff00000001814 */
[----:B--2---:R-:W-:Y:S01]  /*43900*/  HMMA.16816.F32 R4, R24, R14, R4 ;  /* 0x0000000e1804723c */ /* 0x004fe20000001804 */
[----:B------:R-:W2:Y:S01]  /*43910*/  LDL.LU.64 R14, [R1+0x1ff0] ;  /* 0x001ff000010e7983 */ /* 0x000ea20000300a00 */
[----:B------:R-:W-:Y:S11]  /*43920*/  IMAD.MOV.U32 R3, RZ, RZ, R11 ;  /* 0x000000ffff037224 */ /* 0x000ff600078e000b */
[----:B------:R-:W-:Y:S03]  /*43930*/  @!UPT UIADD3 URZ, URZ, URZ, URZ ;  /* 0x0000003f3f3ff290 */ /* 0x000fe6000fffe03f */
[----:B------:R-:W-:-:S07]  /*43940*/  IMAD.MOV.U32 R13, RZ, RZ, R22 ;  /* 0x000000ffff0d7224 */ /* 0x000fce00078e0016 */
[----:B------:R0:W-:Y:S01]  /*43950*/  STL.64 [R1+0x930], R4 ;  /* 0x0009300401007387 */ /* 0x0001e20000100a00 */
[----:B------:R-:W-:Y:S02]  /*43960*/  IMAD.MOV.U32 R12, RZ, RZ, R6 ;  /* 0x000000ffff0c7224 */ /* 0x000fe400078e0006 */
[----:B------:R-:W-:Y:S02]  /*43970*/  STL.64 [R1+0x938], R6 ;  /* 0x0009380601007387 */ /* 0x000fe40000100a00 */
[----:B------:R-:W-:Y:S01]  /*43980*/  STL [R1+0x1ef0], R0 ;  /* 0x001ef00001007387 */ /* 0x000fe20000100800 */
[----:B------:R-:W-:Y:S01]  /*43990*/  STL [R1+0x1ed8], R2 ;  /* 0x001ed80201007387 */ /* 0x000fe20000100800 */
[----:B------:R-:W-:Y:S02]  /*439a0*/  STL [R1+0x17c0], R12 ;  /* 0x0017c00c01007387 */ /* 0x000fe40000100800 */
[----:B0-----:R-:W-:Y:S02]  /*439b0*/  IMAD.MOV.U32 R4, RZ, RZ, R10 ;  /* 0x000000ffff047224 */ /* 0x001fe400078e000a */
[----:B------:R-:W3:Y:S01]  /*439c0*/  LDL.LU.64 R10, [R1+0x1fe8] ;  /* 0x001fe800010a7983 */ /* 0x000ee20000300a00 */
[----:B------:R-:W-:Y:S02]  /*439d0*/  STL.64 [R1+0x510], R20 ;  /* 0x0005101401007387 */ /* 0x000fe40000100a00 */
[----:B------:R0:W-:Y:S02]  /*439e0*/  STL.64 [R1+0x518], R22 ;  /* 0x0005181601007387 */ /* 0x0001e40000100a00 */
[----:B0-----:R-:W4:Y:S01]  /*439f0*/  LDL.LU.64 R22, [R1+0x1fe0] ;  /* 0x001fe00001167983 */ /* 0x001f220000300a00 */
[----:B------:R-:W4:Y:S02]  /*43a00*/  LDL.LU.64 R20, [R1+0x1fd8] ;  /* 0x001fd80001147983 */ /* 0x000f240000300a00 */
[----:B------:R-:W-:Y:S02]  /*43a10*/  STL [R1+0x1ef8], R3 ;  /* 0x001ef80301007387 */ /* 0x000fe40000100800 */
[----:B------:R-:W-:Y:S01]  /*43a20*/  STL [R1+0x1ef4], R4 ;  /* 0x001ef40401007387 */ /* 0x000fe20000100800 */
[----:B------:R-:W4:Y:S01]  /*43a30*/  LDL.64 R6, [R1+0xa8] ;  /* 0x0000a80001067983 */ /* 0x000f220000100a00 */
[----:B------:R-:W-:Y:S01]  /*43a40*/  STL [R1+0x17c4], R13 ;  /* 0x0017c40d01007387 */ /* 0x000fe20000100800 */
        /* <DEDUP_REMOVED lines=8> */
[----:B------:R-:W-:-:S03]  /*43ad0*/  IMAD.MOV.U32 R12, RZ, RZ, R6 ;  /* 0x000000ffff0c7224 */ /* 0x000fc600078e0006 */
[----:B------:R0:W-:Y:S01]  /*43ae0*/  STL [R1+0x1f80], R5 ;  /* 0x001f800501007387 */ /* 0x0001e20000100800 */
[----:B------:R-:W2:Y:S02]  /*43af0*/  LDL.LU R4, [R1+0x4c0] ;  /* 0x0004c00001047983 */ /* 0x000ea40000300800 */
[----:B---3--:R-:W-:Y:S01]  /*43b00*/  IMAD.MOV.U32 R13, RZ, RZ, R11 ;  /* 0x000000ffff0d7224 */ /* 0x008fe200078e000b */
[----:B0-----:R-:W3:Y:S01]  /*43b10*/  LDL.LU R5, [R1+0x4c4] ;  /* 0x0004c40001057983 */ /* 0x001ee20000300800 */
[----:B------:R-:W3:Y:S02]  /*43b20*/  LDL.LU R6, [R1+0x4c8] ;  /* 0x0004c80001067983 */ /* 0x000ee40000300800 */
[----:B------:R-:W3:Y:S01]  /*43b30*/  LDL.LU R7, [R1+0x4cc] ;  /* 0x0004cc0001077983 */ /* 0x000ee20000300800 */
[C---:B----4-:R-:W-:Y:S11]  /*43b40*/  HMMA.16816.F32 R20, R24.reuse, R10, R20 ;  /* 0x0000000a1814723c */ /* 0x050ff60000001814 */
[----:B------:R-:W-:Y:S11]  /*43b50*/  @!UPT UIADD3 URZ, URZ, URZ, URZ ;  /* 0x0000003f3f3ff290 */ /* 0x000ff6000fffe03f */
[----:B------:R-:W-:Y:S01]  /*43b60*/  @!UPT UIADD3 URZ, URZ, URZ, URZ ;  /* 0x0000003f3f3ff290 */ /* 0x000fe2000fffe03f */
[----:B------:R0:W-:Y:S01]  /*43b70*/  STL.64 [R1+0x4f0], R20 ;  /* 0x0004f01401007387 */ /* 0x0001e20000100a00 */
[----:B------:R-:W-:Y:S02]  /*43b80*/  STL.64 [R1+0x4f8], R22 ;  /* 0x0004f81601007387 */ /* 0x000fe40000100a00 */
[----:B0-----:R-:W-:Y:S02]  /*43b90*/  IMAD.MOV.U32 R20, RZ, RZ, R10 ;  /* 0x000000ffff147224 */ /* 0x001fe400078e000a */
[----:B------:R-:W4:Y:S01]  /*43ba0*/  LDL.LU.64 R10, [R1+0x1fc0] ;  /* 0x001fc000010a7983 */ /* 0x000f220000300a00 */
[----:B------:R-:W4:Y:S02]  /*43bb0*/  LDL.LU.64 R8, [R1+0x1fb8] ;  /* 0x001fb80001087983 */ /* 0x000f240000300a00 */
[----:B--2---:R0:W-:Y:S02]  /*43bc0*/  STL.64 [R1+0x1f18], R14 ;  /* 0x001f180e01007387 */ /* 0x0041e40000100a00 */
[----:B------:R-:W-:Y:S01]  /*43bd0*/  STL.64 [R1+0x1f10], R12 ;  /* 0x001f100c01007387 */ /* 0x000fe20000100a00 */
[----:B0-----:R-:W4:Y:S01]  /*43be0*/  LDL.64 R14, [R1+0x88] ;  /* 0x00008800010e7983 */ /* 0x001f220000100a00 */
[C---:B---3--:R-:W-:Y:S08]  /*43bf0*/  HMMA.16816.F32 R4, R24.reuse, R18, R4 ;  /* 0x000000121804723c */ /* 0x048ff00000001804 */
[----:B----4-:R-:W-:Y:S01]  /*43c00*/  HMMA.16816.F32 R8, R24, R14, R8 ;  /* 0x0000000e1808723c */ /* 0x010fe20000001808 */
[----:B------:R-:W-:-:S02]  /*43c10*/  IMAD.MOV.U32 R22, RZ, RZ, R14 ;  /* 0x000000ffff167224 */ /* 0x000fc400078e000e */
[----:B------:R-:W-:Y:S11]  /*43c20*/  IMAD.MOV.U32 R21, RZ, RZ, R15 ;  /* 0x000000ffff157224 */ /* 0x000ff600078e000f */
[----:B------:R-:W-:Y:S09]  /*43c30*/  @!UPT UIADD3 URZ, URZ, URZ, URZ ;  /* 0x0000003f3f3ff290 */ /* 0x000ff2000fffe03f */
[----:B------:R-:W-:Y:S01]  /*43c40*/  STL.64 [R1+0x4e0], R8 ;  /* 0x0004e00801007387 */ /* 0x000fe20000100a00 */
[----:B------:R0:W-:Y:S03]  /*43c50*/  STL.64 [R1+0x4e8], R10 ;  /* 0x0004e80a01007387 */ /* 0x0001e60000100a00 */
[----:B0-----:R-:W2:Y:S01]  /*43c60*/  LDL.LU.64 R10, [R1+0x1fb0] ;  /* 0x001fb000010a7983 */ /* 0x001ea20000300a00 */
[----:B------:R-:W3:Y:S02]  /*43c70*/  LDL.LU.64 R8, [R1+0x1fa8] ;  /* 0x001fa80001087983 */ /* 0x000ee40000300a00 */
[----:B------:R-:W-:Y:S02]  /*43c80*/  STL.64 [R1+0x4d0], R4 ;  /* 0x0004d00401007387 */ /* 0x000fe40000100a00 */
[----:B------:R-:W-:Y:S01]  /*43c90*/  STL.64 [R1+0x4d8], R6 ;  /* 0x0004d80601007387 */ /* 0x000fe20000100a00 */
[----:B------:R-:W4:Y:S01]  /*43ca0*/  LDL.64 R14, [R1+0x8] ;  /* 0x00000800010e7983 */ /* 0x000f220000100a00 */
[----:B------:R-:W-:-:S03]  /*43cb0*/  IMAD.MOV.U32 R23, RZ, RZ, R19 ;  /* 0x000000ffff177224 */ /* 0x000fc600078e0013 */
[----:B----4-:R0:W-:Y:S04]  /*43cc0*/  STL.64 [R1+0x1f30], R14 ;  /* 0x001f300e01007387 */ /* 0x0101e80000100a00 */
[----:B0-----:R-:W4:Y:S04]  /*43cd0*/  LDL.64 R14, [R1+0x18] ;  /* 0x00001800010e7983 */ /* 0x001f280000100a00 */
[----:B----4-:R-:W-:Y:S01]  /*43ce0*/  STL.64 [R1+0x1f48], R14 ;  /* 0x001f480e01007387 */ /* 0x010fe20000100a00 */
[----:B------:R-:W-:Y:S02]  /*43cf0*/  STL.64 [R1+0x1ee8], R22 ;  /* 0x001ee81601007387 */ /* 0x000fe40000100a00 */
[----:B------:R0:W-:Y:S02]  /*43d00*/  STL.64 [R1+0x1ee0], R20 ;  /* 0x001ee01401007387 */ /* 0x0001e40000100a00 */
[----:B0-----:R-:W4:Y:S01]  /*43d10*/  LDL.LU R20, [R1+0x7b0] ;  /* 0x0007b00001147983 */ /* 0x001f220000300800 */
[----:B------:R-:W4:Y:S02]  /*43d20*/  LDL.LU R21, [R1+0x7b4] ;  /* 0x0007b40001157983 */ /* 0x000f240000300800 */
[----:B------:R-:W2:Y:S02]  /*43d30*/  LDL.LU R22, [R1+0x7b8] ;  /* 0x0007b80001167983 */ /* 0x000ea40000300800 */
[----:B------:R-:W2:Y:S02]  /*43d40*/  LDL.LU R23, [R1+0x7bc] ;  /* 0x0007bc0001177983 */ /* 0x000ea40000300800 */
[----:B------:R-:W-:-:S02]  /*43d50*/  IMAD.MOV.U32 R14, RZ, RZ, R29 ;  /* 0x000000ffff0e7224 */ /* 0x000fc400078e001d */
[----:B---3--:R-:W-:-:S05]  /*43d60*/  IMAD.MOV.U32 R15, RZ, RZ, R8 ;  /* 0x000000ffff0f7224 */ /* 0x008fca00078e0008 */
[----:B------:R-:W-:Y:S04]  /*43d70*/  STL.64 [R1+0x1f60], R14 ;  /* 0x001f600e01007387 */ /* 0x000fe80000100a00 */
[----:B--2---:R-:W-:Y:S01]  /*43d80*/  STL.64 [R1+0x1f08], R22 ;  /* 0x001f081601007387 */ /* 0x004fe20000100a00 */
[----:B----4-:R0:W-:Y:S03]  /*43d90*/  STL.64 [R1+0x1f00], R20 ;  /* 0x001f001401007387 */ /* 0x0101e60000100a00 */
        /* <DEDUP_REMOVED lines=10> */
[----:B0-----:R-:W2:Y:S04]  /*43e40*/  LDL.64 R6, [R1+0x58] ;  /* 0x0000580001067983 */ /* 0x001ea80000100a00 */
[----:B--2---:R0:W-:Y:S01]  /*43e50*/  STL.64 [R1+0x1fa0], R6 ;  /* 0x001fa00601007387 */ /* 0x0041e20000100a00 */
[----:B------:R-:W2:Y:S03]  /*43e60*/  LDL.64 R14, [R1+0x38] ;  /* 0x00003800010e7983 */ /* 0x000ea60000100a00 */
[----:B0-----:R-:W4:Y:S04]  /*43e70*/  LDL.64 R6, [R1+0x68] ;  /* 0x0000680001067983 */ /* 0x001f280000100a00 */
[----:B--2---:R0:W-:Y:S04]  /*43e80*/  STL.64 [R1+0x1f78], R14 ;  /* 0x001f780e01007387 */ /* 0x0041e80000100a00 */
[----:B0-----:R-:W2:Y:S04]  /*43e90*/  LDL.64 R14, [R1+0x48] ;  /* 0x00004800010e7983 */ /* 0x001ea80000100a00 */
        /* <DEDUP_REMOVED lines=10> */
[----:B------:R-:W2:Y:S02]  /*43f40*/  LDL.LU R23, [R1+0x7dc] ;  /* 0x0007dc0001177983 */ /* 0x000ea40000300800 */
[----:B--2---:R-:W-:Y:S01]  /*43f50*/  STL.64 [R1+0x1f40], R22 ;  /* 0x001f401601007387 */ /* 0x004fe20000100a00 */
[----:B---3--:R0:W-:Y:S03]  /*43f60*/  STL.64 [R1+0x1f38], R20 ;  /* 0x001f381401007387 */ /* 0x0081e60000100a00 */
[----:B0-----:R-:W2:Y:S01]  /*43f70*/  LDL.LU R20, [R1+0x7e0] ;  /* 0x0007e00001147983 */ /* 0x001ea20000300800 */
[----:B------:R-:W2:Y:S02]  /*43f80*/  LDL.LU R21, [R1+0x7e4] ;  /* 0x0007e40001157983 */ /* 0x000ea40000300800 */
[----:B------:R-:W3:Y:S02]  /*43f90*/  LDL.LU R22, [R1+0x7e8] ;  /* 0x0007e80001167983 */ /* 0x000ee40000300800 */
[----:B------:R-:W3:Y:S02]  /*43fa0*/  LDL.LU R23, [R1+0x7ec] ;  /* 0x0007ec0001177983 */ /* 0x000ee40000300800 */
[----:B------:R-:W-:-:S02]  /*43fb0*/  IMAD.MOV.U32 R28, RZ, RZ, R18 ;  /* 0x000000ffff1c7224 */ /* 0x000fc400078e0012 */
[----:B------:R-:W0:Y:S04]  /*43fc0*/  LDSM.16.MT88.4 R16, [R9+0x13000] ;  /* 0x013000000910783b */ /* 0x000e280000004200 */
[----:B---3--:R-:W-:Y:S01]  /*43fd0*/  STL.64 [R1+0x1f58], R22 ;  /* 0x001f581601007387 */ /* 0x008fe20000100a00 */
[----:B--2---:R1:W-:Y:S03]  /*43fe0*/  STL.64 [R1+0x1f50], R20 ;  /* 0x001f501401007387 */ /* 0x0043e60000100a00 */
[----:B-1----:R-:W2:Y:S01]  /*43ff0*/  LDL.LU R20, [R1+0x7f0] ;  /* 0x0007f00001147983 */ /* 0x002ea20000300800 */
[----:B------:R-:W2:Y:S02]  /*44000*/  LDL.LU R21, [R1+0x7f4] ;  /* 0x0007f40001157983 */ /* 0x000ea40000300800 */
[----:B------:R-:W3:Y:S02]  /*44010*/  LDL.LU R22, [R1+0x7f8] ;  /* 0x0007f80001167983 */ /* 0x000ee40000300800 */
[----:B------:R-:W3:Y:S02]  /*44020*/  LDL.LU R23, [R1+0x7fc] ;  /* 0x0007fc0001177983 */ /* 0x000ee40000300800 */
[----:B---3--:R-:W-:Y:S01]  /*44030*/  STL.64 [R1+0x1f70], R22 ;  /* 0x001f701601007387 */ /* 0x008fe20000100a00 */
[----:B--2---:R1:W-:Y:S03]  /*44040*/  STL.64 [R1+0x1f68], R20 ;  /* 0x001f681401007387 */ /* 0x0043e60000100a00 */
[----:B-1----:R-:W2:Y:S01]  /*44050*/  LDL.LU R20, [R1+0x800] ;  /* 0x0008000001147983 */ /* 0x002ea20000300800 */
[----:B------:R-:W2:Y:S02]  /*44060*/  LDL.LU R21, [R1+0x804] ;  /* 0x0008040001157983 */ /* 0x000ea40000300800 */
[----:B------:R-:W2:Y:S02]  /*44070*/  LDL.LU R22, [R1+0x808] ;  /* 0x0008080001167983 */ /* 0x000ea40000300800 */
[----:B------:R-:W2:Y:S01]  /*44080*/  LDL.LU R23, [R1+0x80c] ;  /* 0x00080c0001177983 */ /* 0x000ea20000300800 */
[----:B0-----:R-:W-:Y:S01]  /*44090*/  STL.64 [R1+0x1d80], R18 ;  /* 0x001d801201007387 */ /* 0x001fe20000100a00 */
[----:B------:R0:W-:Y:S03]  /*440a0*/  STL.64 [R1+0x1d78], R16 ;  /* 0x001d781001007387 */ /* 0x0001e60000100a00 */
        /* <DEDUP_REMOVED lines=18> */
[----:B0-----:R-:W3:Y:S01]  /*441d0*/  LDL.LU.64 R14, [R1+0x1f98] ;  /* 0x001f9800010e7983 */ /* 0x001ee20000300a00 */
[----:B------:R-:W3:Y:S02]  /*441e0*/  LDL.LU.64 R6, [R1+0x1f90] ;  /* 0x001f900001067983 */ /* 0x000ee40000300a00 */
[----:B------:R-:W3:Y:S02]  /*441f0*/  LDL.LU.64 R4, [R1+0x1f88] ;  /* 0x001f880001047983 */ /* 0x000ee40000300a00 */
[C---:B---3--:R-:W-:Y:S01]  /*44200*/  HMMA.16816.F32 R4, R24.reuse, R14, R4 ;  /* 0x0000000e1804723c */ /* 0x048fe20000001804 */
[----:B------:R-:W-:Y:S11]  /*44210*/  IMAD.MOV.U32 R29, RZ, RZ, R15 ;  /* 0x000000ffff1d7224 */ /* 0x000ff600078e000f */
[----:B------:R-:W-:Y:S11]  /*44220*/  @!UPT UIADD3 URZ, URZ, URZ, URZ ;  /* 0x0000003f3f3ff290 */ /* 0x000ff6000fffe03f */
[----:B------:R0:W-:Y:S01]  /*44230*/  STL.64 [R1+0x810], R4 ;  /* 0x0008100401007387 */ /* 0x0001e20000100a00 */
[----:B------:R1:W-:Y:S03]  /*44240*/  STL.64 [R1+0x818], R6 ;  /* 0x0008180601007387 */ /* 0x0003e60000100a00 */
[----:B0-----:R-:W3:Y:S01]  /*44250*/  LDL.LU R5, [R1+0x1f80] ;  /* 0x001f800001057983 */ /* 0x001ee20000300800 */
[----:B-1----:R-:W-:Y:S02]  /*44260*/  IMAD.MOV.U32 R7, RZ, RZ, R14 ;  /* 0x000000ffff077224 */ /* 0x002fe400078e000e */
        /* <DEDUP_REMOVED lines=35> */
[----:B------:R-:W4:Y:S01]  /*444a0*/  LDL.LU.64 R12, [R1+0x1f10] ;  /* 0x001f1000010c7983 */ /* 0x000f220000300a00 */
        /* <DEDUP_REMOVED lines=15> */
[----:B------:R-:W3:Y:S04]  /*445a0*/  LDL.LU R0, [R1+0x1ef0] ;  /* 0x001ef00001007983 */ /* 0x000ee80000300800 */
[----:B------:R-:W-:Y:S01]  /*445b0*/  STL.64 [R1+0x1db8], R14 ;  /* 0x001db80e01007387 */ /* 0x000fe20000100a00 */
[----:B--2---:R-:W-:Y:S11]  /*445c0*/  HMMA.16816.F32 R20, R24, R10, R20 ;  /* 0x0000000a1814723c */ /* 0x004ff60000001814 */
[----:B------:R-:W-:Y:S11]  /*445d0*/  @!UPT UIADD3 URZ, URZ, URZ, URZ ;  /* 0x0000003f3f3ff290 */ /* 0x000ff6000fffe03f */
[----:B------:R-:W-:Y:S01]  /*445e0*/  @!UPT UIADD3 URZ, URZ, URZ, URZ ;  /* 0x0000003f3f3ff290 */ /* 0x000fe2000fffe03f */
[----:B------:R-:W-:Y:S01]  /*445f0*/  STL.64 [R1+0x4c0], R20 ;  /* 0x0004c01401007387 */ /* 0x000fe20000100a00 */
[----:B------:R0:W-:Y:S03]  /*44600*/  STL.64 [R1+0x4c8], R22 ;  /* 0x0004c81601007387 */ /* 0x0001e60000100a00 */
[----:B0-----:R-:W2:Y:S01]  /*44610*/  LDL.LU.64 R22, [R1+0x1ee8] ;  /* 0x001ee80001167983 */ /* 0x001ea20000300a00 */
[----:B------:R-:W2:Y:S02]  /*44620*/  LDL.LU.64 R20, [R1+0x1ee0] ;  /* 0x001ee00001147983 */ /* 0x000ea40000300a00 */
[----:B------:R-:W2:Y:S02]  /*44630*/  LDL.64 R14, [R1+0x28] ;  /* 0x00002800010e7983 */ /* 0x000ea40000100a00 */
[----:B--2---:R-:W-:Y:S01]  /*44640*/  STL.64 [R1+0x1dd0], R14 ;  /* 0x001dd00e01007387 */ /* 0x004fe20000100a00 */
[----:B------:R-:W-:Y:S02]  /*44650*/  STL.64 [R1+0x1d98], R10 ;  /* 0x001d980a01007387 */ /* 0x000fe40000100a00 */
[----:B------:R0:W-:Y:S02]  /*44660*/  STL [R1+0x1d90], R9 ;  /* 0x001d900901007387 */ /* 0x0001e40000100800 */
[----:B------:R-:W2:Y:S01]  /*44670*/  LDL.LU R8, [R1+0x200] ;  /* 0x0002000001087983 */ /* 0x000ea20000300800 */
[----:B0-----:R-:W2:Y:S01]  /*44680*/  LDL.LU R9, [R1+0x204] ;  /* 0x0002040001097983 */ /* 0x001ea20000300800 */
        /* <DEDUP_REMOVED lines=60> */
[----:B------:R-:W4:Y:S02]  /*44a50*/  LDL.LU R10, [R1+0x268] ;  /* 0x00026800010a7983 */ /* 0x000f240000300800 */
[----:B------:R-:W4:Y:S02]  /*44a60*/  LDL.LU R11, [R1+0x26c] ;  /* 0x00026c00010b7983 */ /* 0x000f240000300800 */
[----:B------:R-:W-:-:S02]  /*44a70*/  IMAD.MOV.U32 R14, RZ, RZ, R12 ;  /* 0x000000ffff0e7224 */ /* 0x000fc400078e000c */
[----:B---3--:R-:W-:-:S05]  /*44a80*/  IMAD.MOV.U32 R15, RZ, RZ, R5 ;  /* 0x000000ffff0f7224 */ /* 0x008fca00078e0005 */
[----:B------:R0:W-:Y:S02]  /*44a90*/  STL.64 [R1+0x1e90], R14 ;  /* 0x001e900e01007387 */ /* 0x0001e40000100a00 */
[----:B0-----:R-:W-:Y:S02]  /*44aa0*/  IMAD.MOV.U32 R14, RZ, RZ, R4 ;  /* 0x000000ffff0e7224 */ /* 0x001fe400078e0004 */
[----:B------:R-:W-:-:S05]  /*44ab0*/  IMAD.MOV.U32 R15, RZ, RZ, R3 ;  /* 0x000000ffff0f7224 */ /* 0x000fca00078e0003 */
[----:B------:R-:W-:Y:S04]  /*44ac0*/  STL.64 [R1+0x1ea8], R14 ;  /* 0x001ea80e01007387 */ /* 0x000fe80000100a00 */
[----:B----4-:R-:W-:Y:S01]  /*44ad0*/  STL.64 [R1+0x1e40], R10 ;  /* 0x001e400a01007387 */ /* 0x010fe20000100a00 */
        /* <DEDUP_REMOVED lines=44> */
[----:B------:R-:W2:Y:S01]  /*44da0*/  LDL.LU.64 R22, [R1+0x1ec8] ;  /* 0x001ec80001167983 */ /* 0x000ea20000300a00 */
[----:B------:R-:W2:Y:S02]  /*44db0*/  LDL.LU.64 R20, [R1+0x1ec0] ;  /* 0x001ec00001147983 */ /* 0x000ea40000300a00 */
[----:B------:R-:W-:-:S02]  /*44dc0*/  IMAD.MOV.U32 R14, RZ, RZ, R2 ;  /* 0x000000ffff0e7224 */ /* 0x000fc400078e0002 */
[----:B------:R-:W-:Y:S01]  /*44dd0*/  IMAD.MOV.U32 R15, RZ, RZ, R0 ;  /* 0x000000ffff0f7224 */ /* 0x000fe200078e0000 */
[----:B------:R0:W-:Y:S01]  /*44de0*/  STL.64 [R1+0x4b0], R24 ;  /* 0x0004b01801007387 */ /* 0x0001e20000100a00 */
[----:B------:R1:W-:Y:S03]  /*44df0*/  STL.64 [R1+0x4b8], R26 ;  /* 0x0004b81a01007387 */ /* 0x0003e60000100a00 */
[----:B0-----:R-:W4:Y:S01]  /*44e00*/  LDL.LU R24, [R1+0x1f0] ;  /* 0x0001f00001187983 */ /* 0x001f220000300800 */
[----:B------:R-:W4:Y:S02]  /*44e10*/  LDL.LU R25, [R1+0x1f4] ;  /* 0x0001f40001197983 */ /* 0x000f240000300800 */
[----:B-1----:R-:W4:Y:S02]  /*44e20*/  LDL.LU R26, [R1+0x1f8] ;  /* 0x0001f800011a7983 */ /* 0x002f240000300800 */
        /* <DEDUP_REMOVED lines=15> */
[----:B------:R-:W3:Y:S01]  /*44f20*/  LDL R2, [R1+0x1774] ;  /* 0x0017740001027983 */ /* 0x000ee20000100800 */
[C---:B--2---:R-:W-:Y:S02]  /*44f30*/  HMMA.16816.F32 R12, R20.reuse, R14, R8 ;  /* 0x0000000e140c723c */ /* 0x044fe40000001808 */
[----:B---3--:R-:W-:Y:S01]  /*44f40*/  STL [R1+0x1d30], R2 ;  /* 0x001d300201007387 */ /* 0x008fe20000100800 */
[----:B------:R-:W2:Y:S02]  /*44f50*/  LDL.LU.64 R10, [R1+0x1e88] ;  /* 0x001e8800010a7983 */ /* 0x000ea40000300a00 */
[----:B------:R-:W2:Y:S11]  /*44f60*/  LDL.LU.64 R8, [R1+0x1e80] ;  /* 0x001e800001087983 */ /* 0x000eb60000300a00 */
[----:B------:R-:W-:Y:S07]  /*44f70*/  @!UPT UIADD3 URZ, URZ, URZ, URZ ;  /* 0x0000003f3f3ff290 */ /* 0x000fee000fffe03f */
        /* <DEDUP_REMOVED lines=53> */
[----:B------:R-:W-:Y:S11]  /*452d0*/  IMAD.MOV.U32 R2, RZ, RZ, R15 ;  /* 0x000000ffff027224 */ /* 0x000ff600078e000f */
[----:B------:R-:W-:Y:S11]  /*452e0*/  @!UPT UIADD3 URZ, URZ, URZ, URZ ;  /* 0x0000003f3f3ff290 */ /* 0x000ff6000fffe03f */
        /* <DEDUP_REMOVED lines=14> */
[----:B------:R-:W3:Y:S11]  /*453d0*/  LDL.LU R9, [R1+0x1d90] ;  /* 0x001d900001097983 */ /* 0x000ef60000300800 */
[----:B------:R-:W-:Y:S09]  /*453e0*/  @!UPT UIADD3 URZ, URZ, URZ, URZ ;  /* 0x0000003f3f3ff290 */ /* 0x000ff2000fffe03f */
[----:B------:R-:W-:Y:S01]  /*453f0*/  STL.64 [R1+0x210], R12 ;  /* 0x0002100c01007387 */ /* 0x000fe20000100a00 */
[----:B------:R0:W-:Y:S03]  /*45400*/  STL.64 [R1+0x218], R14 ;  /* 0x0002180e01007387 */ /* 0x0001e60000100a00 */
[----:B0-----:R-:W4:Y:S02]  /*45410*/  LDL.LU.64 R14, [R1+0x1d88] ;  /* 0x001d8800010e7983 */ /* 0x001f240000300a00 */
[C---:B----4-:R-:W-:Y:S02]  /*45420*/  HMMA.16816.F32 R24, R20.reuse, R14, R24 ;  /* 0x0000000e1418723c */ /* 0x050fe40000001818 */
[----:B------:R0:W-:Y:S01]  /*45430*/  STL.64 [R1+0x1d38], R14 ;  /* 0x001d380e01007387 */ /* 0x0001e20000100a00 */
[----:B------:R-:W4:Y:S11]  /*45440*/  LDL.LU R12, [R1+0x4a0] ;  /* 0x0004a000010c7983 */ /* 0x000f360000300800 */
[----:B------:R-:W-:Y:S09]  /*45450*/  @!UPT UIADD3 URZ, URZ, URZ, URZ ;  /* 0x0000003f3f3ff290 */ /* 0x000ff2000fffe03f */
[----:B------:R-:W-:Y:S01]  /*45460*/  STL.64 [R1+0x200], R24 ;  /* 0x0002001801007387 */ /* 0x000fe20000100a00 */
[----:B------:R-:W-:Y:S02]  /*45470*/  STL.64 [R1+0x208], R26 ;  /* 0x0002081a01007387 */ /* 0x000fe40000100a00 */
[----:B---3--:R-:W1:Y:S04]  /*45480*/  LDSM.16.MT88.4 R24, [R9+0x13080] ;  /* 0x013080000918783b */ /* 0x008e680000004200 */
[----:B------:R-:W4:Y:S01]  /*45490*/  LDL.LU R13, [R1+0x4a4] ;  /* 0x0004a400010d7983 */ /* 0x000f220000300800 */
[----:B0-----:R-:W4:Y:S01]  /*454a0*/  LDL.LU R14, [R1+0x4a8] ;  /* 0x0004a800010e7983 */ /* 0x001f220000300800 */
[----:B------:R-:W4:Y:S03]  /*454b0*/  LDL.LU R15, [R1+0x4ac] ;  /* 0x0004ac00010f7983 */ /* 0x000f260000300800 */
        /* <DEDUP_REMOVED lines=11> */
[----:B0-----:R-:W4:Y:S01]  /*45570*/  LDL.LU.64 R18, [R1+0x1d80] ;  /* 0x001d800001127983 */ /* 0x001f220000300a00 */
[----:B------:R-:W4:Y:S01]  /*45580*/  LDL.LU.64 R16, [R1+0x1d78] ;  /* 0x001d780001107983 */ /* 0x000f220000300a00 */
[----:B---3--:R-:W-:Y:S02]  /*45590*/  HMMA.16816.F32 R24, R20, R6, R24 ;  /* 0x000000061418723c */ /* 0x008fe40000001818 */
[----:B------:R-:W4:Y:S11]  /*455a0*/  LDL.64 R22, [R1+0xc8] ;  /* 0x0000c80001167983 */ /* 0x000f360000100a00 */
[----:B------:R-:W-:Y:S10]  /*455b0*/  @!UPT UIADD3 URZ, URZ, URZ, URZ ;  /* 0x0000003f3f3ff290 */ /* 0x000ff4000fffe03f */
[----:B------:R0:W-:Y:S01]  /*455c0*/  STL.64 [R1+0x1e0], R24 ;  /* 0x0001e01801007387 */ /* 0x0001e20000100a00 */
[----:B------:R1:W-:Y:S03]  /*455d0*/  STL.64 [R1+0x1e8], R26 ;  /* 0x0001e81a01007387 */ /* 0x0003e60000100a00 */
[----:B0-----:R-:W2:Y:S01]  /*455e0*/  LDL.LU R24, [R1+0x490] ;  /* 0x0004900001187983 */ /* 0x001ea20000300800 */
[----:B------:R-:W2:Y:S02]  /*455f0*/  LDL.LU R25, [R1+0x494] ;  /* 0x0004940001197983 */ /* 0x000ea40000300800 */
[----:B-1----:R-:W2:Y:S02]  /*45600*/  LDL.LU R26, [R1+0x498] ;  /* 0x00049800011a7983 */ /* 0x002ea40000300800 */
[----:B------:R-:W2:Y:S01]  /*45610*/  LDL.LU R27, [R1+0x49c] ;  /* 0x00049c00011b7983 */ /* 0x000ea20000300800 */
[----:B------:R-:W-:Y:S01]  /*45620*/  STL [R1+0x1c74], R6 ;  /* 0x001c740601007387 */ /* 0x000fe20000100800 */
[----:B------:R-:W-:Y:S01]  /*45630*/  STL [R1+0x1c70], R7 ;  /* 0x001c700701007387 */ /* 0x000fe20000100800 */
[----:B----4-:R-:W-:Y:S11]  /*45640*/  HMMA.16816.F32 R12, R16, R22, R12 ;  /* 0x00000016100c723c */ /* 0x010ff6000000180c */
[----:B------:R-:W-:Y:S11]  /*45650*/  @!UPT UIADD3 URZ, URZ, URZ, URZ ;  /* 0x0000003f3f3ff290 */ /* 0x000ff6000fffe03f */
[----:B------:R-:W-:Y:S01]  /*45660*/  @!UPT UIADD3 URZ, URZ, URZ, URZ ;  /* 0x0000003f3f3ff290 */ /* 0x000fe2000fffe03f */
[----:B------:R0:W-:Y:S01]  /*45670*/  STL.64 [R1+0x920], R12 ;  /* 0x0009200c01007387 */ /* 0x0001e20000100a00 */
[----:B------:R1:W-:Y:S02]  /*45680*/  STL.64 [R1+0x928], R14 ;  /* 0x0009280e01007387 */ /* 0x0003e40000100a00 */
[----:B------:R-:W-:Y:S02]  /*45690*/  IMAD.MOV.U32 R8, RZ, RZ, R12 ;  /* 0x000000ffff087224 */ /* 0x000fe400078e000c */
[----:B------:R-:W-:Y:S01]  /*456a0*/  IMAD.MOV.U32 R4, RZ, RZ, R14 ;  /* 0x000000ffff047224 */ /* 0x000fe200078e000e */
[----:B0-----:R-:W3:Y:S01]  /*456b0*/  LDL.LU R12, [R1+0x450] ;  /* 0x00045000010c7983 */ /* 0x001ee20000300800 */
[----:B------:R-:W3:Y:S02]  /*456c0*/  LDL.LU R13, [R1+0x454] ;  /* 0x00045400010d7983 */ /* 0x000ee40000300800 */
[----:B-1----:R-:W4:Y:S02]  /*456d0*/  LDL.LU R14, [R1+0x458] ;  /* 0x00045800010e7983 */ /* 0x002f240000300800 */
[----:B------:R-:W4:Y:S02]  /*456e0*/  LDL.LU R15, [R1+0x45c] ;  /* 0x00045c00010f7983 */ /* 0x000f240000300800 */
[----:B----4-:R0:W-:Y:S01]  /*456f0*/  STL.64 [R1+0x1d48], R14 ;  /* 0x001d480e01007387 */ /* 0x0101e20000100a00 */
[----:B---3--:R-:W-:Y:S03]  /*45700*/  STL.64 [R1+0x1d40], R12 ;  /* 0x001d400c01007387 */ /* 0x008fe60000100a00 */
[----:B0-----:R-:W3:Y:S04]  /*45710*/  LDL.64 R14, [R1+0x88] ;  /* 0x00008800010e7983 */ /* 0x001ee80000100a00 */
[----:B---3--:R0:W-:Y:S04]  /*45720*/  STL.64 [R1+0x1d58], R14 ;  /* 0x001d580e01007387 */ /* 0x0081e80000100a00 */
[----:B0-----:R-:W3:Y:S01]  /*45730*/  LDL.64 R14, [R1+0x98] ;  /* 0x00009800010e7983 */ /* 0x001ee20000100a00 */
[----:B------:R-:W-:-:S02]  /*45740*/  IMAD.MOV.U32 R3, RZ, RZ, R22 ;  /* 0x000000ffff037224 */ /* 0x000fc400078e0016 */
[----:B------:R-:W-:Y:S01]  /*45750*/  IMAD.MOV.U32 R0, RZ, RZ, R23 ;  /* 0x000000ffff007224 */ /* 0x000fe200078e0017 */
[----:B---3--:R-:W-:Y:S01]  /*45760*/  STL.64 [R1+0x1d70], R14 ;  /* 0x001d700e01007387 */ /* 0x008fe20000100a00 */
[----:B------:R-:W3:Y:S03]  /*45770*/  LDL.64 R22, [R1+0x68] ;  /* 0x0000680001167983 */ /* 0x000ee60000100a00 */
[----:B---3--:R0:W-:Y:S01]  /*45780*/  STL.64 [R1+0x1d50], R22 ;  /* 0x001d501601007387 */ /* 0x0081e20000100a00 */
[----:B------:R-:W3:Y:S02]  /*45790*/  LDL.LU R20, [R1+0x460] ;  /* 0x0004600001147983 */ /* 0x000ee40000300800 */
[----:B------:R-:W3:Y:S01]  /*457a0*/  LDL.LU R21, [R1+0x464] ;  /* 0x0004640001157983 */ /* 0x000ee20000300800 */
[----:B0-----:R-:W4:Y:S01]  /*457b0*/  LDL.LU R22, [R1+0x468] ;  /* 0x0004680001167983 */ /* 0x001f220000300800 */
[----:B------:R-:W4:Y:S03]  /*457c0*/  LDL.LU R23, [R1+0x46c] ;  /* 0x00046c0001177983 */ /* 0x000f260000300800 */
[----:B----4-:R-:W-:Y:S01]  /*457d0*/  STL.64 [R1+0x1d68], R22 ;  /* 0x001d681601007387 */ /* 0x010fe20000100a00 */
[----:B---3--:R0:W-:Y:S03]  /*457e0*/  STL.64 [R1+0x1d60], R20 ;  /* 0x001d601401007387 */ /* 0x0081e60000100a00 */
[----:B0-----:R-:W3:Y:S01]  /*457f0*/  LDL.LU R20, [R1+0x470] ;  /* 0x0004700001147983 */ /* 0x001ee20000300800 */
[----:B------:R-:W3:Y:S02]  /*45800*/  LDL.LU R21, [R1+0x474] ;  /* 0x0004740001157983 */ /* 0x000ee40000300800 */
[----:B------:R-:W3:Y:S02]  /*45810*/  LDL.LU R22, [R1+0x478] ;  /* 0x0004780001167983 */ /* 0x000ee40000300800 */
[----:B------:R-:W3:Y:S01]  /*45820*/  LDL.LU R23, [R1+0x47c] ;  /* 0x00047c0001177983 */ /* 0x000ee20000300800 */
[----:B------:R-:W-:Y:S01]  /*45830*/  STL [R1+0x1c7c], R0 ;  /* 0x001c7c0001007387 */ /* 0x000fe20000100800 */
[----:B------:R-:W-:Y:S02]  /*45840*/  STL [R1+0x1c78], R3 ;  /* 0x001c780301007387 */ /* 0x000fe40000100800 */
[----:B------:R-:W-:Y:S02]  /*45850*/  STL [R1+0x17cc], R8 ;  /* 0x0017cc0801007387 */ /* 0x000fe40000100800 */
[----:B------:R0:W-:Y:S01]  /*45860*/  STL [R1+0x17c8], R4 ;  /* 0x0017c80401007387 */ /* 0x0001e20000100800 */
[----:B------:R-:W2:Y:S02]  /*45870*/  LDL.64 R6, [R1+0xb8] ;  /* 0x0000b80001067983 */ /* 0x000ea40000100a00 */
[----:B--2---:R-:W-:Y:S01]  /*45880*/  HMMA.16816.F32 R12, R16, R6, R24 ;  /* 0x00000006100c723c */ /* 0x004fe20000001818 */
[----:B0-----:R-:W-:-:S06]  /*45890*/  IMAD.MOV.U32 R4, RZ, RZ, R7 ;  /* 0x000000ffff047224 */ /* 0x001fcc00078e0007 */
[----:B------:R-:W-:Y:S11]  /*458a0*/  IMAD.MOV.U32 R24, RZ, RZ, R6 ;  /* 0x000000ffff187224 */ /* 0x000ff600078e0006 */
[----:B------:R-:W-:Y:S05]  /*458b0*/  @!UPT UIADD3 URZ, URZ, URZ, URZ ;  /* 0x0000003f3f3ff290 */ /* 0x000fea000fffe03f */
[----:B------:R-:W-:Y:S01]  /*458c0*/  STL.64 [R1+0x4a0], R12 ;  /* 0x0004a00c01007387 */ /* 0x000fe20000100a00 */
[----:B------:R-:W-:Y:S02]  /*458d0*/  IMAD.MOV.U32 R5, RZ, RZ, R14 ;  /* 0x000000ffff057224 */ /* 0x000fe400078e000e */
[----:B------:R0:W-:Y:S02]  /*458e0*/  STL.64 [R1+0x4a8], R14 ;  /* 0x0004a80e01007387 */ /* 0x0001e40000100a00 */
[----:B------:R-:W-:Y:S01]  /*458f0*/  IMAD.MOV.U32 R9, RZ, RZ, R12 ;  /* 0x000000ffff097224 */ /* 0x000fe200078e000c */
[----:B0-----:R-:W3:Y:S01]  /*45900*/  LDL.LU.64 R14, [R1+0x1d70] ;  /* 0x001d7000010e7983 */ /* 0x001ee20000300a00 */
[----:B------:R-:W-:Y:S02]  /*45910*/  STL [R1+0x1c84], R4 ;  /* 0x001c840401007387 */ /* 0x000fe40000100800 */
[----:B------:R0:W-:Y:S02]  /*45920*/  STL [R1+0x1c80], R24 ;  /* 0x001c801801007387 */ /* 0x0001e40000100800 */
[----:B0-----:R-:W2:Y:S01]  /*45930*/  LDL.LU R24, [R1+0x480] ;  /* 0x0004800001187983 */ /* 0x001ea20000300800 */
[----:B------:R-:W2:Y:S02]  /*45940*/  LDL.LU R25, [R1+0x484] ;  /* 0x0004840001197983 */ /* 0x000ea40000300800 */
[----:B------:R-:W2:Y:S02]  /*45950*/  LDL.LU R26, [R1+0x488] ;  /* 0x00048800011a7983 */ /* 0x000ea40000300800 */
[----:B------:R-:W2:Y:S01]  /*45960*/  LDL.LU R27, [R1+0x48c] ;  /* 0x00048c00011b7983 */ /* 0x000ea20000300800 */
[----:B------:R0:W-:Y:S01]  /*45970*/  STL [R1+0x17d4], R9 ;  /* 0x0017d40901007387 */ /* 0x0001e20000100800 */
[----:B------:R1:W-:Y:S02]  /*45980*/  STL.64 [R1+0x1cb8], R10 ;  /* 0x001cb80a01007387 */ /* 0x0003e40000100a00 */
[----:B------:R-:W4:Y:S01]  /*45990*/  LDL.LU R8, [R1+0x440] ;  /* 0x0004400001087983 */ /* 0x000f220000300800 */
[----:B0-----:R-:W4:Y:S01]  /*459a0*/  LDL.LU R9, [R1+0x444] ;  /* 0x0004440001097983 */ /* 0x001f220000300800 */
[----:B-1----:R-:W4:Y:S02]  /*459b0*/  LDL.LU R10, [R1+0x448] ;  /* 0x00044800010a7983 */ /* 0x002f240000300800 */
[----:B------:R-:W4:Y:S02]  /*459c0*/  LDL.LU R11, [R1+0x44c] ;  /* 0x00044c00010b7983 */ /* 0x000f240000300800 */
[----:B------:R-:W-:Y:S01]  /*459d0*/  STL [R1+0x17d0], R5 ;  /* 0x0017d00501007387 */ /* 0x000fe20000100800 */
[----:B------:R-:W2:Y:S01]  /*459e0*/  LDL.64 R6, [R1+0xa8] ;  /* 0x0000a80001067983 */ /* 0x000ea20000100a00 */
[C---:B---3--:R-:W-:Y:S08]  /*459f0*/  HMMA.16816.F32 R20, R16.reuse, R14, R20 ;  /* 0x0000000e1014723c */ /* 0x048ff00000001814 */
[C---:B--2---:R-:W-:Y:S11]  /*45a00*/  HMMA.16816.F32 R24, R16.reuse, R6, R24 ;  /* 0x000000061018723c */ /* 0x044ff60000001818 */
[----:B------:R-:W-:Y:S11]  /*45a10*/  @!UPT UIADD3 URZ, URZ, URZ, URZ ;  /* 0x0000003f3f3ff290 */ /* 0x000ff6000fffe03f */
[----:B------:R-:W-:Y:S01]  /*45a20*/  @!UPT UIADD3 URZ, URZ, URZ, URZ ;  /* 0x0000003f3f3ff290 */ /* 0x000fe2000fffe03f */
[----:B------:R-:W-:Y:S01]  /*45a30*/  STL.64 [R1+0x490], R24 ;  /* 0x0004901801007387 */ /* 0x000fe20000100a00 */
[----:B------:R0:W-:Y:S02]  /*45a40*/  STL.64 [R1+0x498], R26 ;  /* 0x0004981a01007387 */ /* 0x0001e40000100a00 */
[----:B------:R-:W-:Y:S02]  /*45a50*/  STL.64 [R1+0x480], R20 ;  /* 0x0004801401007387 */ /* 0x000fe40000100a00 */
[----:B------:R1:W-:Y:S02]  /*45a60*/  STL.64 [R1+0x488], R22 ;  /* 0x0004881601007387 */ /* 0x0003e40000100a00 */
[----:B0-----:R-:W-:Y:S02]  /*45a70*/  IMAD.MOV.U32 R27, RZ, RZ, R14 ;  /* 0x000000ffff1b7224 */ /* 0x001fe400078e000e */
[----:B------:R-:W-:Y:S01]  /*45a80*/  IMAD.MOV.U32 R26, RZ, RZ, R15 ;  /* 0x000000ffff1a7224 */ /* 0x000fe200078e000f */
[----:B-1----:R-:W2:Y:S01]  /*45a90*/  LDL.LU.64 R22, [R1+0x1d68] ;  /* 0x001d680001167983 */ /* 0x002ea20000300a00 */
[----:B------:R-:W2:Y:S02]  /*45aa0*/  LDL.LU.64 R20, [R1+0x1d60] ;  /* 0x001d600001147983 */ /* 0x000ea40000300a00 */
[----:B------:R-:W2:Y:S02]  /*45ab0*/  LDL.LU.64 R14, [R1+0x1d58] ;  /* 0x001d5800010e7983 */ /* 0x000ea40000300a00 */
[----:B------:R-:W-:Y:S01]  /*45ac0*/  IMAD.MOV.U32 R25, RZ, RZ, R6 ;  /* 0x000000ffff197224 */ /* 0x000fe200078e0006 */
[----:B------:R0:W-:Y:S04]  /*45ad0*/  STL.64 [R1+0x1cc8], R26 ;  /* 0x001cc81a01007387 */ /* 0x0001e80000100a00 */
[----:B------:R-:W-:Y:S04]  /*45ae0*/  STL [R1+0x1cc0], R25 ;  /* 0x001cc01901007387 */ /* 0x000fe80000100800 */
[----:B0-----:R-:W3:Y:S01]  /*45af0*/  LDL.64 R26, [R1+0x78] ;  /* 0x00007800011a7983 */ /* 0x001ee20000100a00 */
[----:B--2---:R-:W-:Y:S01]  /*45b00*/  HMMA.16816.F32 R20, R16, R14, R20 ;  /* 0x0000000e1014723c */ /* 0x004fe20000001814 */
[----:B------:R-:W-:-:S02]  /*45b10*/  IMAD.MOV.U32 R29, RZ, RZ, R14 ;  /* 0x000000ffff1d7224 */ /* 0x000fc400078e000e */
[----:B------:R-:W-:Y:S11]  /*45b20*/  IMAD.MOV.U32 R28, RZ, RZ, R15 ;  /* 0x000000ffff1c7224 */ /* 0x000ff600078e000f */
[----:B------:R-:W-:Y:S09]  /*45b30*/  @!UPT UIADD3 URZ, URZ, URZ, URZ ;  /* 0x0000003f3f3ff290 */ /* 0x000ff2000fffe03f */
[----:B------:R-:W-:Y:S01]  /*45b40*/  STL.64 [R1+0x470], R20 ;  /* 0x0004701401007387 */ /* 0x000fe20000100a00 */
[----:B------:R0:W-:Y:S03]  /*45b50*/  STL.64 [R1+0x478], R22 ;  /* 0x0004781601007387 */ /* 0x0001e60000100a00 */
[----:B0-----:R-:W4:Y:S01]  /*45b60*/  LDL.LU.64 R22, [R1+0x1d50] ;  /* 0x001d500001167983 */ /* 0x001f220000300a00 */
[----:B------:R-:W2:Y:S02]  /*45b70*/  LDL.LU.64 R14, [R1+0x1d48] ;  /* 0x001d4800010e7983 */ /* 0x000ea40000300a00 */
[----:B------:R-:W2:Y:S02]  /*45b80*/  LDL.LU.64 R12, [R1+0x1d40] ;  /* 0x001d4000010c7983 */ /* 0x000ea40000300a00 */
[----:B------:R-:W-:Y:S02]  /*45b90*/  IMAD.MOV.U32 R5, RZ, RZ, R7 ;  /* 0x000000ffff057224 */ /* 0x000fe400078e0007 */
[----:B---3--:R-:W-:-:S02]  /*45ba0*/  IMAD.MOV.U32 R6, RZ, RZ, R26 ;  /* 0x000000ffff067224 */ /* 0x008fc400078e001a */
[----:B------:R-:W-:Y:S01]  /*45bb0*/  IMAD.MOV.U32 R7, RZ, RZ, R27 ;  /* 0x000000ffff077224 */ /* 0x000fe200078e001b */
[C---:B--2---:R-:W-:Y:S11]  /*45bc0*/  HMMA.16816.F32 R12, R16.reuse, R26, R12 ;  /* 0x0000001a100c723c */ /* 0x044ff6000000180c */
[----:B------:R-:W-:Y:S11]  /*45bd0*/  @!UPT UIADD3 URZ, URZ, URZ, URZ ;  /* 0x0000003f3f3ff290 */ /* 0x000ff6000fffe03f */
[----:B------:R-:W-:Y:S01]  /*45be0*/  @!UPT UIADD3 URZ, URZ, URZ, URZ ;  /* 0x0000003f3f3ff290 */ /* 0x000fe2000fffe03f */
[----:B------:R-:W-:Y:S01]  /*45bf0*/  STL.64 [R1+0x460], R12 ;  /* 0x0004600c01007387 */ /* 0x000fe20000100a00 */
[----:B------:R0:W-:Y:S03]  /*45c00*/  STL.64 [R1+0x468], R14 ;  /* 0x0004680e01007387 */ /* 0x0001e60000100a00 */
[----:B0-----:R-:W2:Y:S01]  /*45c10*/  LDL.LU.64 R14, [R1+0x1d38] ;  /* 0x001d3800010e7983 */ /* 0x001ea20000300a00 */
[----:B------:R-:W-:Y:S02]  /*45c20*/  STL.64 [R1+0x1cd8], R6 ;  /* 0x001cd80601007387 */ /* 0x000fe40000100a00 */
[----:B------:R4:W-:Y:S02]  /*45c30*/  STL [R1+0x1cd0], R5 ;  /* 0x001cd00501007387 */ /* 0x0009e40000100800 */
[----:B----4-:R-:W-:Y:S11]  /*45c40*/  HMMA.16816.F32 R4, R16, R22, R8 ;  /* 0x000000161004723c */ /* 0x010ff60000001808 */
[----:B------:R-:W-:Y:S11]  /*45c50*/  @!UPT UIADD3 URZ, URZ, URZ, URZ ;  /* 0x0000003f3f3ff290 */ /* 0x000ff6000fffe03f */
[----:B------:R-:W-:Y:S01]  /*45c60*/  @!UPT UIADD3 URZ, URZ, URZ, URZ ;  /* 0x0000003f3f3ff290 */ /* 0x000fe2000fffe03f */
[----:B------:R0:W-:Y:S01]  /*45c70*/  STL.64 [R1+0x450], R4 ;  /* 0x0004500401007387 */ /* 0x0001e20000100a00 */
[----:B------:R1:W-:Y:S03]  /*45c80*/  STL.64 [R1+0x458], R6 ;  /* 0x0004580601007387 */ /* 0x0003e60000100a00 */
[----:B0-----:R-:W3:Y:S01]  /*45c90*/  LDL.LU R4, [R1+0x760] ;  /* 0x0007600001047983 */ /* 0x001ee20000300800 */
[----:B------:R-:W3:Y:S02]  /*45ca0*/  LDL.LU R5, [R1+0x764] ;  /* 0x0007640001057983 */ /* 0x000ee40000300800 */
[----:B-1----:R-:W4:Y:S02]  /*45cb0*/  LDL.LU R6, [R1+0x768] ;  /* 0x0007680001067983 */ /* 0x002f240000300800 */
[----:B------:R-:W4:Y:S02]  /*45cc0*/  LDL.LU R7, [R1+0x76c] ;  /* 0x00076c0001077983 */ /* 0x000f240000300800 */
[----:B----4-:R0:W-:Y:S01]  /*45cd0*/  STL.64 [R1+0x1ce8], R6 ;  /* 0x001ce80601007387 */ /* 0x0101e20000100a00 */
[----:B---3--:R-:W-:Y:S03]  /*45ce0*/  STL.64 [R1+0x1ce0], R4 ;  /* 0x001ce00401007387 */ /* 0x008fe60000100a00 */
[----:B0-----:R-:W3:Y:S01]  /*45cf0*/  LDL R6, [R1+0x28] ;  /* 0x0000280001067983 */ /* 0x001ee20000100800 */
[----:B------:R-:W-:-:S02]  /*45d00*/  IMAD.MOV.U32 R7, RZ, RZ, R2 ;  /* 0x000000ffff077224 */ /* 0x000fc400078e0002 */
[----:B------:R-:W4:Y:S03]  /*45d10*/  LDL.LU R2, [R1+0x1d30] ;  /* 0x001d300001027983 */ /* 0x000f260000300800 */
[----:B---3--:R0:W-:Y:S04]  /*45d20*/  STL.64 [R1+0x1cf8], R6 ;  /* 0x001cf80601007387 */ /* 0x0081e80000100a00 */
[----:B0-----:R-:W3:Y:S04]  /*45d30*/  LDL.64 R6, [R1+0x38] ;  /* 0x0000380001067983 */ /* 0x001ee80000100a00 */
[----:B---3--:R0:W-:Y:S04]  /*45d40*/  STL.64 [R1+0x1d10], R6 ;  /* 0x001d100601007387 */ /* 0x0081e80000100a00 */
[----:B0-----:R-:W3:Y:S04]  /*45d50*/  LDL.64 R6, [R1+0x48] ;  /* 0x0000480001067983 */ /* 0x001ee80000100a00 */
[----:B---3--:R0:W-:Y:S01]  /*45d60*/  STL.64 [R1+0x1d28], R6 ;  /* 0x001d280601007387 */ /* 0x0081e20000100a00 */
[----:B------:R-:W3:Y:S03]  /*45d70*/  LDL.64 R26, [R1+0x18] ;  /* 0x00001800011a7983 */ /* 0x000ee60000100a00 */
[----:B0-----:R-:W2:Y:S04]  /*45d80*/  LDL.64 R6, [R1+0x58] ;  /* 0x0000580001067983 */ /* 0x001ea80000100a00 */
[----:B---3--:R0:W-:Y:S01]  /*45d90*/  STL.64 [R1+0x1cf0], R26 ;  /* 0x001cf01a01007387 */ /* 0x0081e20000100a00 */
[----:B------:R-:W3:Y:S02]  /*45da0*/  LDL.LU R24, [R1+0x770] ;  /* 0x0007700001187983 */ /* 0x000ee40000300800 */
[----:B------:R-:W3:Y:S01]  /*45db0*/  LDL.LU R25, [R1+0x774] ;  /* 0x0007740001197983 */ /* 0x000ee20000300800 */
[----:B0-----:R-:W2:Y:S01]  /*45dc0*/  LDL.LU R26, [R1+0x778] ;  /* 0x00077800011a7983 */ /* 0x001ea20000300800 */
[----:B------:R-:W2:Y:S02]  /*45dd0*/  LDL.LU R27, [R1+0x77c] ;  /* 0x00077c00011b7983 */ /* 0x000ea40000300800 */
[----:B------:R-:W-:-:S02]  /*45de0*/  IMAD.MOV.U32 R13, RZ, RZ, R22 ;  /* 0x000000ffff0d7224 */ /* 0x000fc400078e0016 */
[----:B------:R-:W-:Y:S02]  /*45df0*/  IMAD.MOV.U32 R12, RZ, RZ, R23 ;  /* 0x000000ffff0c7224 */ /* 0x000fe400078e0017 */
[----:B----4-:R-:W0:Y:S04]  /*45e00*/  LDSM.16.MT88.4 R20, [R2+0x13000] ;  /* 0x013000000214783b */ /* 0x010e280000004200 */
[----:B--2---:R-:W-:Y:S01]  /*45e10*/  STL.64 [R1+0x1d08], R26 ;  /* 0x001d081a01007387 */ /* 0x004fe20000100a00 */
[----:B---3--:R1:W-:Y:S03]  /*45e20*/  STL.64 [R1+0x1d00], R24 ;  /* 0x001d001801007387 */ /* 0x0083e60000100a00 */
        /* <DEDUP_REMOVED lines=10> */
[----:B------:R-:W3:Y:S01]  /*45ed0*/  LDL.LU R8, [R1+0x750] ;  /* 0x0007500001087983 */ /* 0x000ee20000300800 */
[----:B------:R-:W3:Y:S02]  /*45ee0*/  LDL.LU R9, [R1+0x754] ;  /* 0x0007540001097983 */ /* 0x000ee40000300800 */
[----:B------:R-:W3:Y:S02]  /*45ef0*/  LDL.LU R10, [R1+0x758] ;  /* 0x00075800010a7983 */ /* 0x000ee40000300800 */
[----:B------:R-:W3:Y:S01]  /*45f00*/  LDL.LU R11, [R1+0x75c] ;  /* 0x00075c00010b7983 */ /* 0x000ee20000300800 */
[----:B------:R1:W-:Y:S01]  /*45f10*/  STL.64 [R1+0x1cb0], R14 ;  /* 0x001cb00e01007387 */ /* 0x0003e20000100a00 */
[----:B------:R-:W-:Y:S03]  /*45f20*/  STL.64 [R1+0x1ca8], R12 ;  /* 0x001ca80c01007387 */ /* 0x000fe60000100a00 */
[----:B-1----:R-:W3:Y:S01]  /*45f30*/  LDL.64 R14, [R1+0x8] ;  /* 0x00000800010e7983 */ /* 0x002ee20000100a00 */
[----:B0-----:R-:W-:Y:S02]  /*45f40*/  STL.64 [R1+0x1b28], R22 ;  /* 0x001b281601007387 */ /* 0x001fe40000100a00 */
[----:B------:R0:W-:Y:S02]  /*45f50*/  STL.64 [R1+0x1b20], R20 ;  /* 0x001b201401007387 */ /* 0x0001e40000100a00 */
        /* <DEDUP_REMOVED lines=11> */
[----:B------:R-:W2:Y:S02]  /*46010*/  LDL.LU.64 R6, [R1+0x1d28] ;  /* 0x001d280001067983 */ /* 0x000ea40000300a00 */
[----:B--2---:R-:W-:Y:S01]  /*46020*/  HMMA.16816.F32 R24, R16, R6, R24 ;  /* 0x000000061018723c */ /* 0x004fe20000001818 */
[----:B-1----:R-:W-:-:S02]  /*46030*/  IMAD.MOV.U32 R23, RZ, RZ, R6 ;  /* 0x000000ffff177224 */ /* 0x002fc400078e0006 */
[----:B------:R-:W-:Y:S11]  /*46040*/  IMAD.MOV.U32 R22, RZ, RZ, R7 ;  /* 0x000000ffff167224 */ /* 0x000ff600078e0007 */
[----:B------:R-:W-:Y:S09]  /*46050*/  @!UPT UIADD3 URZ, URZ, URZ, URZ ;  /* 0x0000003f3f3ff290 */ /* 0x000ff2000fffe03f */
[----:B------:R-:W-:Y:S01]  /*46060*/  STL.64 [R1+0x790], R24 ;  /* 0x0007901801007387 */ /* 0x000fe20000100a00 */
[----:B------:R0:W-:Y:S03]  /*46070*/  STL.64 [R1+0x798], R26 ;  /* 0x0007981a01007387 */ /* 0x0001e60000100a00 */
[----:B0-----:R-:W2:Y:S01]  /*46080*/  LDL.LU.64 R26, [R1+0x1d20] ;  /* 0x001d2000011a7983 */ /* 0x001ea20000300a00 */
[----:B------:R-:W2:Y:S02]  /*46090*/  LDL.LU.64 R24, [R1+0x1d18] ;  /* 0x001d180001187983 */ /* 0x000ea40000300a00 */
[----:B------:R-:W2:Y:S02]  /*460a0*/  LDL.LU.64 R6, [R1+0x1d10] ;  /* 0x001d100001067983 */ /* 0x000ea40000300a00 */
[----:B------:R-:W-:Y:S01]  /*460b0*/  STL.64 [R1+0x1c90], R22 ;  /* 0x001c901601007387 */ /* 0x000fe20000100a00 */
[----:B------:R0:W-:Y:S04]  /*460c0*/  STL.64 [R1+0x1c88], R20 ;  /* 0x001c881401007387 */ /* 0x0001e80000100a00 */
[----:B0-----:R-:W4:Y:S01]  /*460d0*/  LDL.LU R20, [R1+0x730] ;  /* 0x0007300001147983 */ /* 0x001f220000300800 */
[----:B------:R-:W4:Y:S02]  /*460e0*/  LDL.LU R21, [R1+0x734] ;  /* 0x0007340001157983 */ /* 0x000f240000300800 */
[----:B------:R-:W3:Y:S02]  /*460f0*/  LDL.LU R22, [R1+0x738] ;  /* 0x0007380001167983 */ /* 0x000ee40000300800 */
[----:B------:R-:W3:Y:S01]  /*46100*/  LDL.LU R23, [R1+0x73c] ;  /* 0x00073c0001177983 */ /* 0x000ee20000300800 */
[----:B--2---:R-:W-:Y:S01]  /*46110*/  HMMA.16816.F32 R24, R16, R6, R24 ;  /* 0x000000061018723c */ /* 0x004fe20000001818 */
[----:B------:R-:W-:-:S02]  /*46120*/  IMAD.MOV.U32 R0, RZ, RZ, R6 ;  /* 0x000000ffff007224 */ /* 0x000fc400078e0006 */
[----:B------:R-:W-:Y:S01]  /*46130*/  IMAD.MOV.U32 R3, RZ, RZ, R7 ;  /* 0x000000ffff037224 */ /* 0x000fe200078e0007 */
[----:B---3--:R-:W-:Y:S01]  /*46140*/  STL.64 [R1+0x1ca0], R22 ;  /* 0x001ca01601007387 */ /* 0x008fe20000100a00 */
[----:B----4-:R0:W-:Y:S03]  /*46150*/  STL.64 [R1+0x1c98], R20 ;  /* 0x001c981401007387 */ /* 0x0101e60000100a00 */
        /* <DEDUP_REMOVED lines=15> */
[----:B------:R-:W4:Y:S01]  /*46250*/  LDL.LU.64 R4, [R1+0x1ce0] ;  /* 0x001ce00001047983 */ /* 0x000f220000300a00 */
[----:B------:R-:W-:Y:S01]  /*46260*/  HMMA.16816.F32 R8, R16, R14, R8 ;  /* 0x0000000e1008723c */ /* 0x000fe20000001808 */
[----:B---3--:R-:W-:-:S07]  /*46270*/  IMAD.MOV.U32 R24, RZ, RZ, R27 ;  /* 0x000000ffff187224 */ /* 0x008fce00078e001b */
[----:B----4-:R-:W-:Y:S11]  /*46280*/  HMMA.16816.F32 R4, R16, R26, R4 ;  /* 0x0000001a1004723c */ /* 0x010ff60000001804 */
[----:B------:R-:W-:Y:S11]  /*46290*/  @!UPT UIADD3 URZ, URZ, URZ, URZ ;  /* 0x0000003f3f3ff290 */ /* 0x000ff6000fffe03f */
[----:B------:R-:W-:Y:S01]  /*462a0*/  @!UPT UIADD3 URZ, URZ, URZ, URZ ;  /* 0x0000003f3f3ff290 */ /* 0x000fe2000fffe03f */
[----:B------:R0:W-:Y:S01]  /*462b0*/  STL.64 [R1+0x760], R4 ;  /* 0x0007600401007387 */ /* 0x0001e20000100a00 */
[----:B------:R1:W-:Y:S02]  /*462c0*/  STL.64 [R1+0x768], R6 ;  /* 0x0007680601007387 */ /* 0x0003e40000100a00 */
[----:B0-----:R-:W-:Y:S01]  /*462d0*/  IMAD.MOV.U32 R4, RZ, RZ, R26 ;  /* 0x000000ffff047224 */ /* 0x001fe200078e001a */
[----:B-1----:R-:W3:Y:S01]  /*462e0*/  LDL.LU.64 R6, [R1+0x1cd8] ;  /* 0x001cd80001067983 */ /* 0x002ee20000300a00 */
[----:B------:R-:W4:Y:S02]  /*462f0*/  LDL.LU R5, [R1+0x1cd0] ;  /* 0x001cd00001057983 */ /* 0x000f240000300800 */
[----:B------:R-:W2:Y:S02]  /*46300*/  LDL.LU.64 R26, [R1+0x1cc8] ;  /* 0x001cc800011a7983 */ /* 0x000ea40000300a00 */
[----:B------:R-:W2:Y:S01]  /*46310*/  LDL.LU R25, [R1+0x1cc0] ;  /* 0x001cc00001197983 */ /* 0x000ea20000300800 */
[----:B------:R0:W-:Y:S01]  /*46320*/  STL.64 [R1+0x750], R8 ;  /* 0x0007500801007387 */ /* 0x0001e20000100a00 */
[----:B------:R1:W-:Y:S02]  /*46330*/  STL.64 [R1+0x758], R10 ;  /* 0x0007580a01007387 */ /* 0x0003e40000100a00 */
[----:B0-----:R-:W-:Y:S01]  /*46340*/  IMAD.MOV.U32 R9, RZ, RZ, R14 ;  /* 0x000000ffff097224 */ /* 0x001fe200078e000e */
[----:B-1----:R-:W2:Y:S01]  /*46350*/  LDL.LU.64 R10, [R1+0x1cb8] ;  /* 0x001cb800010a7983 */ /* 0x002ea20000300a00 */
[----:B------:R-:W-:-:S02]  /*46360*/  IMAD.MOV.U32 R8, RZ, RZ, R15 ;  /* 0x000000ffff087224 */ /* 0x000fc400078e000f */
[----:B------:R-:W2:Y:S02]  /*46370*/  LDL.LU.64 R14, [R1+0x1cb0] ;  /* 0x001cb000010e7983 */ /* 0x000ea40000300a00 */
[----:B------:R-:W3:Y:S01]  /*46380*/  LDL.LU.64 R12, [R1+0x1ca8] ;  /* 0x001ca800010c7983 */ /* 0x000ee20000300a00 */
        /* <DEDUP_REMOVED lines=18> */
[----:B------:R1:W-:Y:S01]  /*464b0*/  STL.64 [R1+0x1b30], R10 ;  /* 0x001b300a01007387 */ /* 0x0003e20000100a00 */
[----:B------:R-:W2:Y:S01]  /*464c0*/  LDL.LU R8, [R1+0x5b0] ;  /* 0x0005b00001087983 */ /* 0x000ea20000300800 */
[----:B------:R-:W2:Y:S02]  /*464d0*/  LDL.LU R9, [R1+0x5b4] ;  /* 0x0005b40001097983 */ /* 0x000ea40000300800 */
[----:B0-----:R-:W-:-:S02]  /*464e0*/  IMAD.MOV.U32 R14, RZ, RZ, R4 ;  /* 0x000000ffff0e7224 */ /* 0x001fc400078e0004 */
[----:B------:R-:W-:Y:S01]  /*464f0*/  IMAD.MOV.U32 R15, RZ, RZ, R24 ;  /* 0x000000ffff0f7224 */ /* 0x000fe200078e0018 */
[----:B-1----:R-:W2:Y:S01]  /*46500*/  LDL.LU R10, [R1+0x5b8] ;  /* 0x0005b800010a7983 */ /* 0x002ea20000300800 */
[----:B------:R-:W2:Y:S02]  /*46510*/  LDL.LU R11, [R1+0x5bc] ;  /* 0x0005bc00010b7983 */ /* 0x000ea40000300800 */
        /* <DEDUP_REMOVED lines=23> */
[----:B------:R-:W-:Y:S02]  /*46690*/  IMAD.MOV.U32 R15, RZ, RZ, R22 ;  /* 0x000000ffff0f7224 */ /* 0x000fe400078e0016 */
[----:B---3--:R-:W-:Y:S02]  /*466a0*/  IMAD.MOV.U32 R22, RZ, RZ, R13 ;  /* 0x000000ffff167224 */ /* 0x008fe400078e000d */
[----:B------:R-:W-:Y:S01]  /*466b0*/  IMAD.MOV.U32 R23, RZ, RZ, R12 ;  /* 0x000000ffff177224 */ /* 0x000fe200078e000c */
[----:B------:R0:W-:Y:S02]  /*466c0*/  STL.64 [R1+0x1bb0], R14 ;  /* 0x001bb00e01007387 */ /* 0x0001e40000100a00 */
[----:B0-----:R-:W-:Y:S02]  /*466d0*/  IMAD.MOV.U32 R14, RZ, RZ, R21 ;  /* 0x000000ffff0e7224 */ /* 0x001fe400078e0015 */
[----:B------:R-:W-:Y:S01]  /*466e0*/  IMAD.MOV.U32 R15, RZ, RZ, R20 ;  /* 0x000000ffff0f7224 */ /* 0x000fe200078e0014 */
[----:B--2---:R-:W-:Y:S01]  /*466f0*/  STL.64 [R1+0x1b78], R10 ;  /* 0x001b780a01007387 */ /* 0x004fe20000100a00 */
[----:B------:R0:W-:Y:S03]  /*46700*/  STL.64 [R1+0x1b70], R8 ;  /* 0x001b700801007387 */ /* 0x0001e60000100a00 */
[----:B0-----:R-:W2:Y:S01]  /*46710*/  LDL.LU R8, [R1+0x5e0] ;  /* 0x0005e00001087983 */ /* 0x001ea20000300800 */
[----:B------:R-:W2:Y:S02]  /*46720*/  LDL.LU R9, [R1+0x5e4] ;  /* 0x0005e40001097983 */ /* 0x000ea40000300800 */
[----:B------:R-:W3:Y:S02]  /*46730*/  LDL.LU R10, [R1+0x5e8] ;  /* 0x0005e800010a7983 */ /* 0x000ee40000300800 */
[----:B------:R-:W3:Y:S01]  /*46740*/  LDL.LU R11, [R1+0x5ec] ;  /* 0x0005ec00010b7983 */ /* 0x000ee20000300800 */
[----:B------:R0:W-:Y:S01]  /*46750*/  STL.64 [R1+0x1bc8], R14 ;  /* 0x001bc80e01007387 */ /* 0x0001e20000100a00 */
[----:B------:R1:W-:Y:S02]  /*46760*/  STL.64 [R1+0x1bd0], R22 ;  /* 0x001bd01601007387 */ /* 0x0003e40000100a00 */
[----:B------:R-:W2:Y:S02]  /*46770*/  LDL.LU R12, [R1+0x620] ;  /* 0x00062000010c7983 */ /* 0x000ea40000300800 */
[----:B------:R-:W2:Y:S01]  /*46780*/  LDL.LU R13, [R1+0x624] ;  /* 0x00062400010d7983 */ /* 0x000ea20000300800 */
[----:B0-----:R-:W2:Y:S01]  /*46790*/  LDL.LU R14, [R1+0x628] ;  /* 0x00062800010e7983 */ /* 0x001ea20000300800 */
[----:B------:R-:W2:Y:S02]  /*467a0*/  LDL.LU R15, [R1+0x62c] ;  /* 0x00062c00010f7983 */ /* 0x000ea40000300800 */
[----:B-1----:R-:W-:-:S02]  /*467b0*/  IMAD.MOV.U32 R22, RZ, RZ, R6 ;  /* 0x000000ffff167224 */ /* 0x002fc400078e0006 */
[----:B------:R-:W-:Y:S01]  /*467c0*/  IMAD.MOV.U32 R23, RZ, RZ, R7 ;  /* 0x000000ffff177224 */ /* 0x000fe200078e0007 */
[----:B--2---:R-:W-:Y:S01]  /*467d0*/  STL.64 [R1+0x1be0], R14 ;  /* 0x001be00e01007387 */ /* 0x004fe20000100a00 */
[----:B------:R0:W-:Y:S02]  /*467e0*/  STL.64 [R1+0x1bd8], R12 ;  /* 0x001bd80c01007387 */ /* 0x0001e40000100a00 */
[----:B------:R-:W2:Y:S02]  /*467f0*/  LDL.LU R6, [R1+0x1c74] ;  /* 0x001c740001067983 */ /* 0x000ea40000300800 */
[----:B------:R-:W2:Y:S01]  /*46800*/  LDL.LU R7, [R1+0x1c70] ;  /* 0x001c700001077983 */ /* 0x000ea20000300800 */
[----:B------:R1:W-:Y:S04]  /*46810*/  STL.64 [R1+0x1be8], R22 ;  /* 0x001be81601007387 */ /* 0x0003e80000100a00 */
[----:B0-----:R-:W2:Y:S01]  /*46820*/  LDL.LU R12, [R1+0x630] ;  /* 0x00063000010c7983 */ /* 0x001ea20000300800 */
[----:B------:R-:W2:Y:S02]  /*46830*/  LDL.LU R13, [R1+0x634] ;  /* 0x00063400010d7983 */ /* 0x000ea40000300800 */
[----:B------:R-:W2:Y:S02]  /*46840*/  LDL.LU R14, [R1+0x638] ;  /* 0x00063800010e7983 */ /* 0x000ea40000300800 */
[----:B------:R-:W2:Y:S02]  /*46850*/  LDL.LU R15, [R1+0x63c] ;  /* 0x00063c00010f7983 */ /* 0x000ea40000300800 */
[----:B-1----:R-:W-:-:S02]  /*46860*/  IMAD.MOV.U32 R22, RZ, RZ, R29 ;  /* 0x000000ffff167224 */ /* 0x002fc400078e001d */
[----:B------:R-:W-:Y:S01]  /*46870*/  IMAD.MOV.U32 R23, RZ, RZ, R28 ;  /* 0x000000ffff177224 */ /* 0x000fe200078e001c */
[----:B--2---:R-:W-:Y:S01]  /*46880*/  STL.64 [R1+0x1bf8], R14 ;  /* 0x001bf80e01007387 */ /* 0x004fe20000100a00 */
[----:B------:R-:W-:Y:S03]  /*46890*/  STL.64 [R1+0x1bf0], R12 ;  /* 0x001bf00c01007387 */ /* 0x000fe60000100a00 */
        /* <DEDUP_REMOVED lines=18> */
[----:B------:R-:W-:-:S05]  /*469c0*/  IMAD.MOV.U32 R23, RZ, RZ, R4 ;  /* 0x000000ffff177224 */ /* 0x000fca00078e0004 */
[----:B------:R-:W-:Y:S04]  /*469d0*/  STL.64 [R1+0x1c48], R22 ;  /* 0x001c481601007387 */ /* 0x000fe80000100a00 */
[----:B----4-:R-:W-:Y:S01]  /*469e0*/  STL.64 [R1+0x1c28], R14 ;  /* 0x001c280e01007387 */ /* 0x010fe20000100a00 */
[----:B--2---:R0:W-:Y:S03]  /*469f0*/  STL.64 [R1+0x1c20], R12 ;  /* 0x001c200c01007387 */ /* 0x0041e60000100a00 */
        /* <DEDUP_REMOVED lines=9> */
[----:B--2---:R0:W-:Y:S03]  /*46a90*/  STL.64 [R1+0x1c38], R12 ;  /* 0x001c380c01007387 */ /* 0x0041e60000100a00 */
        /* <DEDUP_REMOVED lines=14> */
[----:B------:R-:W4:Y:S02]  /*46b80*/  LDL.LU R10, [R1+0x5f8] ;  /* 0x0005f800010a7983 */ /* 0x000f240000300800 */
[----:B------:R-:W4:Y:S02]  /*46b90*/  LDL.LU R11, [R1+0x5fc] ;  /* 0x0005fc00010b7983 */ /* 0x000f240000300800 */
[----:B----4-:R-:W-:Y:S01]  /*46ba0*/  STL.64 [R1+0x1ba8], R10 ;  /* 0x001ba80a01007387 */ /* 0x010fe20000100a00 */
[----:B---3--:R0:W-:Y:S03]  /*46bb0*/  STL.64 [R1+0x1ba0], R8 ;  /* 0x001ba00801007387 */ /* 0x0081e60000100a00 */
[----:B0-----:R-:W3:Y:S01]  /*46bc0*/  LDL.LU R8, [R1+0x600] ;  /* 0x0006000001087983 */ /* 0x001ee20000300800 */
[----:B------:R-:W3:Y:S02]  /*46bd0*/  LDL.LU R9, [R1+0x604] ;  /* 0x0006040001097983 */ /* 0x000ee40000300800 */
[----:B------:R-:W4:Y:S02]  /*46be0*/  LDL.LU R10, [R1+0x608] ;  /* 0x00060800010a7983 */ /* 0x000f240000300800 */
[----:B------:R-:W4:Y:S01]  /*46bf0*/  LDL.LU R11, [R1+0x60c] ;  /* 0x00060c00010b7983 */ /* 0x000f220000300800 */
[----:B------:R-:W-:Y:S01]  /*46c00*/  HMMA.16816.F32 R16, R16, R6, R24 ;  /* 0x000000061010723c */ /* 0x000fe20000001818 */
[----:B----4-:R-:W-:Y:S01]  /*46c10*/  STL.64 [R1+0x1bc0], R10 ;  /* 0x001bc00a01007387 */ /* 0x010fe20000100a00 */
[----:B---3--:R0:W-:Y:S03]  /*46c20*/  STL.64 [R1+0x1bb8], R8 ;  /* 0x001bb80801007387 */ /* 0x0081e60000100a00 */
[----:B0-----:R-:W3:Y:S01]  /*46c30*/  LDL.LU R8, [R1+0x610] ;  /* 0x0006100001087983 */ /* 0x001ee20000300800 */
[----:B------:R-:W3:Y:S02]  /*46c40*/  LDL.LU R9, [R1+0x614] ;  /* 0x0006140001097983 */ /* 0x000ee40000300800 */
[----:B------:R-:W3:Y:S02]  /*46c50*/  LDL.LU R10, [R1+0x618] ;  /* 0x00061800010a7983 */ /* 0x000ee40000300800 */
[----:B------:R-:W3:Y:S01]  /*46c60*/  LDL.LU R11, [R1+0x61c] ;  /* 0x00061c00010b7983 */ /* 0x000ee20000300800 */
[----:B------:R-:W2:Y:S01]  /*46c70*/  LDL.LU.64 R26, [R1+0x1c68] ;  /* 0x001c6800011a7983 */ /* 0x000ea20000300a00 */
[----:B------:R-:W2:Y:S11]  /*46c80*/  LDL.LU.64 R24, [R1+0x1c60] ;  /* 0x001c600001187983 */ /* 0x000eb60000300a00 */
[----:B------:R-:W-:Y:S02]  /*46c90*/  STL.64 [R1+0x440], R16 ;  /* 0x0004401001007387 */ /* 0x000fe40000100a00 */
[----:B------:R-:W-:Y:S02]  /*46ca0*/  STL.64 [R1+0x448], R18 ;  /* 0x0004481201007387 */ /* 0x000fe40000100a00 */
[----:B------:R-:W0:Y:S01]  /*46cb0*/  LDSM.16.MT88.4 R16, [R2+0x13080] ;  /* 0x013080000210783b */ /* 0x000e220000004200 */
[----:B------:R-:W-:-:S02]  /*46cc0*/  IMAD.MOV.U32 R22, RZ, RZ, R3 ;  /* 0x000000ffff167224 */ /* 0x000fc400078e0003 */
[----:B------:R-:W-:Y:S01]  /*46cd0*/  IMAD.MOV.U32 R23, RZ, RZ, R0 ;  /* 0x000000ffff177224 */ /* 0x000fe200078e0000 */
[----:B0-----:R-:W-:Y:S01]  /*46ce0*/  STL.64 [R1+0x1a08], R18 ;  /* 0x001a081201007387 */ /* 0x001fe20000100a00 */
[----:B------:R0:W-:Y:S03]  /*46cf0*/  STL.64 [R1+0x1a00], R16 ;  /* 0x001a001001007387 */ /* 0x0001e60000100a00 */
        /* <DEDUP_REMOVED lines=47> */
[----:B------:R-:W3:Y:S11]  /*46ff0*/  LDL.LU.64 R14, [R1+0x1bc8] ;  /* 0x001bc800010e7983 */ /* 0x000ef60000300a00 */
[----:B------:R-:W-:Y:S10]  /*47000*/  @!UPT UIADD3 URZ, URZ, URZ, URZ ;  /* 0x0000003f3f3ff290 */ /* 0x000ff4000fffe03f */
[----:B------:R0:W-:Y:S01]  /*47010*/  STL.64 [R1+0x620], R20 ;  /* 0x0006201401007387 */ /* 0x0001e20000100a00 */
[----:B------:R1:W-:Y:S03]  /*47020*/  STL.64 [R1+0x628], R22 ;  /* 0x0006281601007387 */ /* 0x0003e60000100a00 */
[----:B0-----:R-:W2:Y:S01]  /*47030*/  LDL.LU R20, [R1+0x1d0] ;  /* 0x0001d00001147983 */ /* 0x001ea20000300800 */
[----:B------:R-:W2:Y:S02]  /*47040*/  LDL.LU R21, [R1+0x1d4] ;  /* 0x0001d40001157983 */ /* 0x000ea40000300800 */
[----:B-1----:R-:W2:Y:S02]  /*47050*/  LDL.LU R22, [R1+0x1d8] ;  /* 0x0001d80001167983 */ /* 0x002ea40000300800 */
[----:B------:R-:W2:Y:S01]  /*47060*/  LDL.LU R23, [R1+0x1dc] ;  /* 0x0001dc0001177983 */ /* 0x000ea20000300800 */
[C---:B---3--:R-:W-:Y:S01]  /*47070*/  HMMA.16816.F32 R12, R24.reuse, R14, R8 ;  /* 0x0000000e180c723c */ /* 0x048fe20000001808 */
[----:B------:R-:W3:Y:S01]  /*47080*/  LDL.LU.64 R10, [R1+0x1bc0] ;  /* 0x001bc000010a7983 */ /* 0x000ee20000300a00 */
[----:B------:R-:W3:Y:S11]  /*47090*/  LDL.LU.64 R8, [R1+0x1bb8] ;  /* 0x001bb80001087983 */ /* 0x000ef60000300a00 */
[----:B------:R-:W-:Y:S10]  /*470a0*/  @!UPT UIADD3 URZ, URZ, URZ, URZ ;  /* 0x0000003f3f3ff290 */ /* 0x000ff4000fffe03f */
[----:B------:R-:W-:Y:S01]  /*470b0*/  STL.64 [R1+0x610], R12 ;  /* 0x0006100c01007387 */ /* 0x000fe20000100a00 */
[----:B------:R0:W-:Y:S03]  /*470c0*/  STL.64 [R1+0x618], R14 ;  /* 0x0006180e01007387 */ /* 0x0001e60000100a00 */
[----:B0-----:R-:W3:Y:S02]  /*470d0*/  LDL.LU.64 R14, [R1+0x1bb0] ;  /* 0x001bb000010e7983 */ /* 0x001ee40000300a00 */
[C---:B---3--:R-:W-:Y:S02]  /*470e0*/  HMMA.16816.F32 R12, R24.reuse, R14, R8 ;  /* 0x0000000e180c723c */ /* 0x048fe40000001808 */
[----:B------:R-:W3:Y:S01]  /*470f0*/  LDL.LU.64 R10, [R1+0x1ba8] ;  /* 0x001ba800010a7983 */ /* 0x000ee20000300a00 */
[----:B------:R-:W3:Y:S11]  /*47100*/  LDL.LU.64 R8, [R1+0x1ba0] ;  /* 0x001ba00001087983 */ /* 0x000ef60000300a00 */
[----:B------:R-:W-:Y:S09]  /*47110*/  @!UPT UIADD3 URZ, URZ, URZ, URZ ;  /* 0x0000003f3f3ff290 */ /* 0x000ff2000fffe03f */
        /* <DEDUP_REMOVED lines=33> */
[C---:B---3--:R-:W-:Y:S11]  /*47330*/  HMMA.16816.F32 R8, R24.reuse, R14, R8 ;  /* 0x0000000e1808723c */ /* 0x048ff60000001808 */
[----:B------:R-:W-:Y:S11]  /*47340*/  @!UPT UIADD3 URZ, URZ, URZ, URZ ;  /* 0x0000003f3f3ff290 */ /* 0x000ff6000fffe03f */
[----:B------:R-:W-:Y:S01]  /*47350*/  @!UPT UIADD3 URZ, URZ, URZ, URZ ;  /* 0x0000003f3f3ff290 */ /* 0x000fe2000fffe03f */
[----:B------:R-:W-:Y:S01]  /*47360*/  STL.64 [R1+0x5b0], R8 ;  /* 0x0005b00801007387 */ /* 0x000fe20000100a00 */
[----:B------:R0:W-:Y:S03]  /*47370*/  STL.64 [R1+0x5b8], R10 ;  /* 0x0005b80a01007387 */ /* 0x0001e60000100a00 */
[----:B0-----:R-:W4:Y:S01]  /*47380*/  LDL.LU.64 R10, [R1+0x1b30] ;  /* 0x001b3000010a7983 */ /* 0x001f220000300a00 */
[----:B------:R4:W-:Y:S02]  /*47390*/  STL.64 [R1+0x1ad0], R14 ;  /* 0x001ad00e01007387 */ /* 0x0009e40000100a00 */
[C---:B----4-:R-:W-:Y:S01]  /*473a0*/  HMMA.16816.F32 R12, R24.reuse, R10, R16 ;  /* 0x0000000a180c723c */ /* 0x050fe20000001810 */
[----:B------:R-:W3:Y:S11]  /*473b0*/  LDL.LU R16, [R1+0x420] ;  /* 0x0004200001107983 */ /* 0x000ef60000300800 */
[----:B------:R-:W-:Y:S11]  /*473c0*/  @!UPT UIADD3 URZ, URZ, URZ, URZ ;  /* 0x0000003f3f3ff290 */ /* 0x000ff6000fffe03f */
[----:B------:R-:W-:Y:S01]  /*473d0*/  STL.64 [R1+0x430], R12 ;  /* 0x0004300c01007387 */ /* 0x000fe20000100a00 */
[----:B------:R0:W-:Y:S02]  /*473e0*/  STL.64 [R1+0x438], R14 ;  /* 0x0004380e01007387 */ /* 0x0001e40000100a00 */
[----:B------:R-:W3:Y:S02]  /*473f0*/  LDL.LU R17, [R1+0x424] ;  /* 0x0004240001117983 */ /* 0x000ee40000300800 */
[----:B------:R-:W3:Y:S01]  /*47400*/  LDL.LU R18, [R1+0x428] ;  /* 0x0004280001127983 */ /* 0x000ee20000300800 */
[----:B------:R-:W3:Y:S04]  /*47410*/  LDL.LU R19, [R1+0x42c] ;  /* 0x00042c0001137983 */ /* 0x000ee80000300800 */
[----:B0-----:R-:W4:Y:S04]  /*47420*/  LDL.LU.64 R14, [R1+0x78] ;  /* 0x00007800010e7983 */ /* 0x001f280000300a00 */
[----:B----4-:R0:W-:Y:S04]  /*47430*/  STL.64 [R1+0x1ad8], R14 ;  /* 0x001ad80e01007387 */ /* 0x0101e80000100a00 */
[----:B0-----:R-:W4:Y:S04]  /*47440*/  LDL.LU.64 R14, [R1+0x98] ;  /* 0x00009800010e7983 */ /* 0x001f280000300a00 */
[----:B----4-:R0:W-:Y:S04]  /*47450*/  STL.64 [R1+0x1af0], R14 ;  /* 0x001af00e01007387 */ /* 0x0101e80000100a00 */
[----:B0-----:R-:W4:Y:S04]  /*47460*/  LDL.LU.64 R14, [R1+0xa8] ;  /* 0x0000a800010e7983 */ /* 0x001f280000300a00 */
[----:B----4-:R0:W-:Y:S04]  /*47470*/  STL.64 [R1+0x1b08], R14 ;  /* 0x001b080e01007387 */ /* 0x0101e80000100a00 */
[----:B0-----:R-:W4:Y:S01]  /*47480*/  LDL.LU.64 R14, [R1+0xb8] ;  /* 0x0000b800010e7983 */ /* 0x001f220000300a00 */
[----:B--2---:R-:W-:Y:S03]  /*47490*/  HMMA.16816.F32 R24, R24, R6, R20 ;  /* 0x000000061818723c */ /* 0x004fe60000001814 */
[----:B----4-:R0:W-:Y:S04]  /*474a0*/  STL.64 [R1+0x1b18], R14 ;  /* 0x001b180e01007387 */ /* 0x0101e80000100a00 */
[----:B0-----:R-:W3:Y:S01]  /*474b0*/  LDL.LU.64 R14, [R1+0xc8] ;  /* 0x0000c800010e7983 */ /* 0x001ee20000300a00 */
[----:B------:R-:W-:Y:S02]  /*474c0*/  STL [R1+0x1a2c], R11 ;  /* 0x001a2c0b01007387 */ /* 0x000fe40000100800 */
[----:B------:R0:W-:Y:S02]  /*474d0*/  STL [R1+0x1b10], R10 ;  /* 0x001b100a01007387 */ /* 0x0001e40000100800 */
[----:B------:R-:W2:Y:S01]  /*474e0*/  LDL.LU R8, [R1+0x410] ;  /* 0x0004100001087983 */ /* 0x000ea20000300800 */
[----:B------:R-:W2:Y:S04]  /*474f0*/  LDL.LU R9, [R1+0x414] ;  /* 0x0004140001097983 */ /* 0x000ea80000300800 */
[----:B0-----:R-:W2:Y:S01]  /*47500*/  LDL.LU R10, [R1+0x418] ;  /* 0x00041800010a7983 */ /* 0x001ea20000300800 */
[----:B------:R-:W2:Y:S02]  /*47510*/  LDL.LU R11, [R1+0x41c] ;  /* 0x00041c00010b7983 */ /* 0x000ea40000300800 */
[----:B------:R-:W3:Y:S02]  /*47520*/  LDL.LU.64 R22, [R1+0x1b28] ;  /* 0x001b280001167983 */ /* 0x000ee40000300a00 */
[----:B------:R-:W3:Y:S01]  /*47530*/  LDL.LU.64 R20, [R1+0x1b20] ;  /* 0x001b200001147983 */ /* 0x000ee20000300a00 */
[----:B------:R0:W-:Y:S01]  /*47540*/  STL.64 [R1+0x1ab0], R6 ;  /* 0x001ab00601007387 */ /* 0x0001e20000100a00 */
[----:B------:R-:W4:Y:S02]  /*47550*/  LDL.LU R4, [R1+0x3d0] ;  /* 0x0003d00001047983 */ /* 0x000f240000300800 */
[----:B------:R-:W4:Y:S01]  /*47560*/  LDL.LU R5, [R1+0x3d4] ;  /* 0x0003d40001057983 */ /* 0x000f220000300800 */
[----:B0-----:R-:W2:Y:S01]  /*47570*/  LDL.LU R6, [R1+0x3d8] ;  /* 0x0003d80001067983 */ /* 0x001ea20000300800 */
[----:B------:R-:W2:Y:S03]  /*47580*/  LDL.LU R7, [R1+0x3dc] ;  /* 0x0003dc0001077983 */ /* 0x000ea60000300800 */
[----:B--2---:R-:W-:Y:S01]  /*47590*/  STL.64 [R1+0x1ae8], R6 ;  /* 0x001ae80601007387 */ /* 0x004fe20000100a00 */
[----:B----4-:R0:W-:Y:S03]  /*475a0*/  STL.64 [R1+0x1ae0], R4 ;  /* 0x001ae00401007387 */ /* 0x0101e60000100a00 */
[----:B0-----:R-:W2:Y:S01]  /*475b0*/  LDL.LU R4, [R1+0x3f0] ;  /* 0x0003f00001047983 */ /* 0x001ea20000300800 */
[----:B------:R-:W2:Y:S02]  /*475c0*/  LDL.LU R5, [R1+0x3f4] ;  /* 0x0003f40001057983 */ /* 0x000ea40000300800 */
[----:B------:R-:W4:Y:S02]  /*475d0*/  LDL.LU R6, [R1+0x3f8] ;  /* 0x0003f80001067983 */ /* 0x000f240000300800 */
[----:B------:R-:W4:Y:S01]  /*475e0*/  LDL.LU R7, [R1+0x3fc] ;  /* 0x0003fc0001077983 */ /* 0x000f220000300800 */
[----:B---3--:R-:W-:Y:S01]  /*475f0*/  HMMA.16816.F32 R16, R20, R14, R16 ;  /* 0x0000000e1410723c */ /* 0x008fe20000001810 */
[----:B----4-:R-:W-:Y:S01]  /*47600*/  STL.64 [R1+0x1b00], R6 ;  /* 0x001b000601007387 */ /* 0x010fe20000100a00 */
[----:B--2---:R0:W-:Y:S03]  /*47610*/  STL.64 [R1+0x1af8], R4 ;  /* 0x001af80401007387 */ /* 0x0041e60000100a00 */
[----:B0-----:R-:W2:Y:S01]  /*47620*/  LDL.LU R4, [R1+0x400] ;  /* 0x0004000001047983 */ /* 0x001ea20000300800 */
[----:B------:R-:W2:Y:S02]  /*47630*/  LDL.LU R5, [R1+0x404] ;  /* 0x0004040001057983 */ /* 0x000ea40000300800 */
[----:B------:R-:W2:Y:S02]  /*47640*/  LDL.LU R6, [R1+0x408] ;  /* 0x0004080001067983 */ /* 0x000ea40000300800 */
[----:B------:R-:W2:Y:S01]  /*47650*/  LDL.LU R7, [R1+0x40c] ;  /* 0x00040c0001077983 */ /* 0x000ea20000300800 */
[----:B------:R-:W-:Y:S01]  /*47660*/  STL [R1+0x17e4], R24 ;  /* 0x0017e41801007387 */ /* 0x000fe20000100800 */
[----:B------:R-:W-:Y:S02]  /*47670*/  STL [R1+0x17e0], R25 ;  /* 0x0017e01901007387 */ /* 0x000fe40000100800 */
[----:B------:R-:W-:Y:S02]  /*47680*/  STL [R1+0x17dc], R26 ;  /* 0x0017dc1a01007387 */ /* 0x000fe40000100800 */
[----:B------:R-:W-:Y:S07]  /*47690*/  STL [R1+0x17d8], R27 ;  /* 0x0017d81b01007387 */ /* 0x000fee0000100800 */
[----:B------:R0:W-:Y:S01]  /*476a0*/  STL.64 [R1+0x420], R16 ;  /* 0x0004201001007387 */ /* 0x0001e20000100a00 */
[----:B------:R-:W-:Y:S02]  /*476b0*/  STL.64 [R1+0x428], R18 ;  /* 0x0004281201007387 */ /* 0x000fe40000100a00 */
[----:B0-----:R-:W-:-:S02]  /*476c0*/  IMAD.MOV.U32 R17, RZ, RZ, R14 ;  /* 0x000000ffff117224 */ /* 0x001fc400078e000e */
[----:B------:R-:W-:Y:S02]  /*476d0*/  IMAD.MOV.U32 R16, RZ, RZ, R15 ;  /* 0x000000ffff107224 */ /* 0x000fe400078e000f */
[----:B------:R-:W3:Y:S01]  /*476e0*/  LDL.LU.64 R14, [R1+0x1b18] ;  /* 0x001b1800010e7983 */ /* 0x000ee20000300a00 */
[----:B------:R-:W-:Y:S01]  /*476f0*/  IMAD.MOV.U32 R27, RZ, RZ, R0 ;  /* 0x000000ffff1b7224 */ /* 0x000fe200078e0000 */
[C---:B---3--:R-:W-:Y:S01]  /*47700*/  HMMA.16816.F32 R8, R20.reuse, R14, R8 ;  /* 0x0000000e1408723c */ /* 0x048fe20000001808 */
[----:B------:R-:W-:Y:S11]  /*47710*/  IMAD.MOV.U32 R0, RZ, RZ, R14 ;  /* 0x000000ffff007224 */ /* 0x000ff600078e000e */
[----:B------:R-:W-:Y:S11]  /*47720*/  @!UPT UIADD3 URZ, URZ, URZ, URZ ;  /* 0x0000003f3f3ff290 */ /* 0x000ff6000fffe03f */
[----:B------:R0:W-:Y:S01]  /*47730*/  STL.64 [R1+0x410], R8 ;  /* 0x0004100801007387 */ /* 0x0001e20000100a00 */
[----:B------:R1:W-:Y:S02]  /*47740*/  STL.64 [R1+0x418], R10 ;  /* 0x0004180a01007387 */ /* 0x0003e40000100a00 */
[----:B0-----:R-:W-:Y:S01]  /*47750*/  IMAD.MOV.U32 R9, RZ, RZ, R15 ;  /* 0x000000ffff097224 */ /* 0x001fe200078e000f */
[----:B-1----:R-:W3:Y:S01]  /*47760*/  LDL.LU R10, [R1+0x1b10] ;  /* 0x001b1000010a7983 */ /* 0x002ee20000300800 */
        /* <DEDUP_REMOVED lines=10> */
[----:B------:R0:W-:Y:S01]  /*47810*/  STL.64 [R1+0x1a38], R18 ;  /* 0x001a381201007387 */ /* 0x0001e20000100a00 */
[----:B------:R-:W-:Y:S04]  /*47820*/  STL.64 [R1+0x1a30], R16 ;  /* 0x001a301001007387 */ /* 0x000fe80000100a00 */
[----:B0-----:R-:W4:Y:S01]  /*47830*/  LDL.LU.64 R18, [R1+0x8] ;  /* 0x0000080001127983 */ /* 0x001f220000300a00 */
[----:B------:R-:W-:Y:S01]  /*47840*/  IMAD.MOV.U32 R26, RZ, RZ, R2 ;  /* 0x000000ffff1a7224 */ /* 0x000fe200078e0002 */
[----:B--2---:R-:W-:Y:S01]  /*47850*/  HMMA.16816.F32 R4, R20, R14, R4 ;  /* 0x0000000e1404723c */ /* 0x004fe20000001804 */
[----:B------:R-:W-:-:S02]  /*47860*/  IMAD.MOV.U32 R25, RZ, RZ, R14 ;  /* 0x000000ffff197224 */ /* 0x000fc400078e000e */
[----:B------:R-:W-:Y:S01]  /*47870*/  IMAD.MOV.U32 R24, RZ, RZ, R15 ;  /* 0x000000ffff187224 */ /* 0x000fe200078e000f */
[----:B----4-:R0:W-:Y:S04]  /*47880*/  STL.64 [R1+0x1ab8], R18 ;  /* 0x001ab81201007387 */ /* 0x0101e80000100a00 */
[----:B0-----:R-:W2:Y:S11]  /*47890*/  LDL.LU.64 R18, [R1+0x88] ;  /* 0x0000880001127983 */ /* 0x001eb60000300a00 */
[----:B------:R-:W-:Y:S04]  /*478a0*/  @!UPT UIADD3 URZ, URZ, URZ, URZ ;  /* 0x0000003f3f3ff290 */ /* 0x000fe8000fffe03f */
[----:B------:R-:W-:Y:S02]  /*478b0*/  STL.64 [R1+0x3f0], R4 ;  /* 0x0003f00401007387 */ /* 0x000fe40000100a00 */
[----:B------:R0:W-:Y:S02]  /*478c0*/  STL.64 [R1+0x3f8], R6 ;  /* 0x0003f80601007387 */ /* 0x0001e40000100a00 */
[----:B0-----:R-:W4:Y:S01]  /*478d0*/  LDL.LU.64 R6, [R1+0x1ae8] ;  /* 0x001ae80001067983 */ /* 0x001f220000300a00 */
[----:B------:R-:W4:Y:S02]  /*478e0*/  LDL.LU.64 R4, [R1+0x1ae0] ;  /* 0x001ae00001047983 */ /* 0x000f240000300a00 */
[----:B------:R-:W4:Y:S02]  /*478f0*/  LDL.LU.64 R14, [R1+0x1ad8] ;  /* 0x001ad800010e7983 */ /* 0x000f240000300a00 */
[----:B------:R-:W-:Y:S01]  /*47900*/  STL.64 [R1+0x1a88], R26 ;  /* 0x001a881a01007387 */ /* 0x000fe20000100a00 */
[----:B------:R0:W-:Y:S04]  /*47910*/  STL.64 [R1+0x1a80], R24 ;  /* 0x001a801801007387 */ /* 0x0001e80000100a00 */
[----:B0-----:R-:W2:Y:S01]  /*47920*/  LDL.LU R24, [R1+0x3e0] ;  /* 0x0003e00001187983 */ /* 0x001ea20000300800 */
[----:B------:R-:W2:Y:S02]  /*47930*/  LDL.LU R25, [R1+0x3e4] ;  /* 0x0003e40001197983 */ /* 0x000ea40000300800 */
[----:B------:R-:W2:Y:S02]  /*47940*/  LDL.LU R26, [R1+0x3e8] ;  /* 0x0003e800011a7983 */ /* 0x000ea40000300800 */
[----:B------:R-:W2:Y:S01]  /*47950*/  LDL.LU R27, [R1+0x3ec] ;  /* 0x0003ec00011b7983 */ /* 0x000ea20000300800 */
[C---:B----4-:R-:W-:Y:S08]  /*47960*/  HMMA.16816.F32 R4, R20.reuse, R14, R4 ;  /* 0x0000000e1404723c */ /* 0x050ff00000001804 */
[----:B--2---:R-:W-:Y:S01]  /*47970*/  HMMA.16816.F32 R24, R20, R18, R24 ;  /* 0x000000121418723c */ /* 0x004fe20000001818 */
[----:B------:R-:W-:-:S02]  /*47980*/  IMAD.MOV.U32 R11, RZ, RZ, R14 ;  /* 0x000000ffff0b7224 */ /* 0x000fc400078e000e */
[----:B------:R-:W-:Y:S02]  /*47990*/  IMAD.MOV.U32 R2, RZ, RZ, R15 ;  /* 0x000000ffff027224 */ /* 0x000fe400078e000f */
[----:B------:R-:W-:Y:S02]  /*479a0*/  IMAD.MOV.U32 R29, RZ, RZ, R18 ;  /* 0x000000ffff1d7224 */ /* 0x000fe400078e0012 */
[----:B------:R-:W-:Y:S11]  /*479b0*/  IMAD.MOV.U32 R28, RZ, RZ, R19 ;  /* 0x000000ffff1c7224 */ /* 0x000ff600078e0013 */
[----:B------:R-:W-:Y:S05]  /*479c0*/  @!UPT UIADD3 URZ, URZ, URZ, URZ ;  /* 0x0000003f3f3ff290 */ /* 0x000fea000fffe03f */
[----:B------:R-:W-:Y:S01]  /*479d0*/  STL.64 [R1+0x3e0], R24 ;  /* 0x0003e01801007387 */ /* 0x000fe20000100a00 */
[----:B------:R-:W-:Y:S02]  /*479e0*/  STL.64 [R1+0x3e8], R26 ;  /* 0x0003e81a01007387 */ /* 0x000fe40000100a00 */
[----:B------:R-:W-:Y:S02]  /*479f0*/  STL.64 [R1+0x3d0], R4 ;  /* 0x0003d00401007387 */ /* 0x000fe40000100a00 */
[----:B------:R-:W-:Y:S01]  /*47a00*/  STL.64 [R1+0x3d8], R6 ;  /* 0x0003d80601007387 */ /* 0x000fe20000100a00 */
[----:B------:R-:W2:Y:S01]  /*47a10*/  LDL.LU R12, [R1+0x3c0] ;  /* 0x0003c000010c7983 */ /* 0x000ea20000300800 */
[----:B------:R-:W2:Y:S02]  /*47a20*/  LDL.LU R13, [R1+0x3c4] ;  /* 0x0003c400010d7983 */ /* 0x000ea40000300800 */
[----:B------:R-:W2:Y:S02]  /*47a30*/  LDL.LU R14, [R1+0x3c8] ;  /* 0x0003c800010e7983 */ /* 0x000ea40000300800 */
[----:B------:R-:W2:Y:S01]  /*47a40*/  LDL.LU R15, [R1+0x3cc] ;  /* 0x0003cc00010f7983 */ /* 0x000ea20000300800 */
[----:B------:R-:W4:Y:S01]  /*47a50*/  LDL.LU R16, [R1+0x3b0] ;  /* 0x0003b00001107983 */ /* 0x000f220000300800 */
[----:B------:R-:W4:Y:S02]  /*47a60*/  LDL.LU R17, [R1+0x3b4] ;  /* 0x0003b40001117983 */ /* 0x000f240000300800 */
[----:B------:R-:W2:Y:S02]  /*47a70*/  LDL.LU R18, [R1+0x3b8] ;  /* 0x0003b80001127983 */ /* 0x000ea40000300800 */
[----:B------:R-:W2:Y:S02]  /*47a80*/  LDL.LU R19, [R1+0x3bc] ;  /* 0x0003bc0001137983 */ /* 0x000ea40000300800 */
[----:B--2---:R0:W-:Y:S01]  /*47a90*/  STL.64 [R1+0x1ac8], R18 ;  /* 0x001ac81201007387 */ /* 0x0041e20000100a00 */
[----:B----4-:R-:W-:Y:S03]  /*47aa0*/  STL.64 [R1+0x1ac0], R16 ;  /* 0x001ac01001007387 */ /* 0x010fe60000100a00 */
[----:B0-----:R-:W2:Y:S01]  /*47ab0*/  LDL.LU.64 R18, [R1+0x68] ;  /* 0x0000680001127983 */ /* 0x001ea20000300a00 */
[----:B------:R-:W4:Y:S02]  /*47ac0*/  LDL.LU.64 R6, [R1+0x58] ;  /* 0x0000580001067983 */ /* 0x000f240000300a00 */
[----:B------:R-:W2:Y:S02]  /*47ad0*/  LDL.LU.64 R26, [R1+0x38] ;  /* 0x00003800011a7983 */ /* 0x000ea40000300a00 */
[----:B--2---:R0:W-:Y:S04]  /*47ae0*/  STL.64 [R1+0x1a98], R26 ;  /* 0x001a981a01007387 */ /* 0x0041e80000100a00 */
[----:B0-----:R-:W2:Y:S01]  /*47af0*/  LDL.LU.64 R26, [R1+0x48] ;  /* 0x00004800011a7983 */ /* 0x001ea20000300a00 */
[----:B---3--:R-:W-:Y:S02]  /*47b00*/  STL.64 [R1+0x1a48], R10 ;  /* 0x001a480a01007387 */ /* 0x008fe40000100a00 */
[----:B------:R0:W-:Y:S02]  /*47b10*/  STL [R1+0x1a40], R9 ;  /* 0x001a400901007387 */ /* 0x0001e40000100800 */
[----:B------:R-:W3:Y:S01]  /*47b20*/  LDL.LU R8, [R1+0x360] ;  /* 0x0003600001087983 */ /* 0x000ee20000300800 */
[----:B0-----:R-:W3:Y:S01]  /*47b30*/  LDL.LU R9, [R1+0x364] ;  /* 0x0003640001097983 */ /* 0x001ee20000300800 */
[----:B------:R-:W2:Y:S02]  /*47b40*/  LDL.LU R10, [R1+0x368] ;  /* 0x00036800010a7983 */ /* 0x000ea40000300800 */
[----:B------:R-:W2:Y:S02]  /*47b50*/  LDL.LU R11, [R1+0x36c] ;  /* 0x00036c00010b7983 */ /* 0x000ea40000300800 */
[----:B--2---:R0:W-:Y:S01]  /*47b60*/  STL.64 [R1+0x1a58], R10 ;  /* 0x001a580a01007387 */ /* 0x0041e20000100a00 */
[----:B---3--:R1:W-:Y:S03]  /*47b70*/  STL.64 [R1+0x1a50], R8 ;  /* 0x001a500801007387 */ /* 0x0083e60000100a00 */
[----:B0-----:R-:W2:Y:S01]  /*47b80*/  LDL.LU.64 R10, [R1+0x18] ;  /* 0x00001800010a7983 */ /* 0x001ea20000300a00 */
[----:B------:R-:W-:Y:S03]  /*47b90*/  HMMA.16816.F32 R12, R20, R18, R12 ;  /* 0x00000012140c723c */ /* 0x000fe6000000180c */
[----:B--2---:R0:W-:Y:S01]  /*47ba0*/  STL.64 [R1+0x1a90], R10 ;  /* 0x001a900a01007387 */ /* 0x0041e20000100a00 */
[----:B-1----:R-:W2:Y:S02]  /*47bb0*/  LDL.LU R8, [R1+0x390] ;  /* 0x0003900001087983 */ /* 0x002ea40000300800 */
[----:B------:R-:W2:Y:S01]  /*47bc0*/  LDL.LU R9, [R1+0x394] ;  /* 0x0003940001097983 */ /* 0x000ea20000300800 */
[----:B0-----:R-:W3:Y:S01]  /*47bd0*/  LDL.LU R10, [R1+0x398] ;  /* 0x00039800010a7983 */ /* 0x001ee20000300800 */
[----:B------:R-:W3:Y:S03]  /*47be0*/  LDL.LU R11, [R1+0x39c] ;  /* 0x00039c00010b7983 */ /* 0x000ee60000300800 */
[----:B---3--:R-:W-:Y:S01]  /*47bf0*/  STL.64 [R1+0x1aa8], R10 ;  /* 0x001aa80a01007387 */ /* 0x008fe20000100a00 */
[----:B--2---:R0:W-:Y:S03]  /*47c00*/  STL.64 [R1+0x1aa0], R8 ;  /* 0x001aa00801007387 */ /* 0x0041e60000100a00 */
[----:B0-----:R-:W2:Y:S01]  /*47c10*/  LDL.LU R8, [R1+0x3a0] ;  /* 0x0003a00001087983 */ /* 0x001ea20000300800 */
[----:B------:R-:W2:Y:S02]  /*47c20*/  LDL.LU R9, [R1+0x3a4] ;  /* 0x0003a40001097983 */ /* 0x000ea40000300800 */
[----:B------:R-:W2:Y:S02]  /*47c30*/  LDL.LU R10, [R1+0x3a8] ;  /* 0x0003a800010a7983 */ /* 0x000ea40000300800 */
[----:B------:R-:W2:Y:S03]  /*47c40*/  LDL.LU R11, [R1+0x3ac] ;  /* 0x0003ac00010b7983 */ /* 0x000ea60000300800 */
[----:B------:R-:W-:Y:S01]  /*47c50*/  STL.64 [R1+0x3c0], R12 ;  /* 0x0003c00c01007387 */ /* 0x000fe20000100a00 */
[----:B------:R0:W-:Y:S03]  /*47c60*/  STL.64 [R1+0x3c8], R14 ;  /* 0x0003c80e01007387 */ /* 0x0001e60000100a00 */
[----:B0-----:R-:W3:Y:S01]  /*47c70*/  LDL.LU.64 R14, [R1+0x1ad0] ;  /* 0x001ad000010e7983 */ /* 0x001ee20000300a00 */
[----:B------:R-:W-:-:S02]  /*47c80*/  IMAD.MOV.U32 R13, RZ, RZ, R18 ;  /* 0x000000ffff0d7224 */ /* 0x000fc400078e0012 */
[----:B------:R-:W-:Y:S02]  /*47c90*/  IMAD.MOV.U32 R12, RZ, RZ, R19 ;  /* 0x000000ffff0c7224 */ /* 0x000fe400078e0013 */
[----:B------:R-:W4:Y:S01]  /*47ca0*/  LDL.LU.64 R18, [R1+0x1ac8] ;  /* 0x001ac80001127983 */ /* 0x000f220000300a00 */
[----:B------:R-:W4:Y:S03]  /*47cb0*/  LDL.LU.64 R16, [R1+0x1ac0] ;  /* 0x001ac00001107983 */ /* 0x000f260000300a00 */
[----:B---3--:R-:W-:Y:S01]  /*47cc0*/  STL.64 [R1+0x1a68], R14 ;  /* 0x001a680e01007387 */ /* 0x008fe20000100a00 */
[----:B------:R0:W-:Y:S03]  /*47cd0*/  STL.64 [R1+0x1a60], R12 ;  /* 0x001a600c01007387 */ /* 0x0001e60000100a00 */
[----:B0-----:R-:W3:Y:S01]  /*47ce0*/  LDL.LU R12, [R1+0x370] ;  /* 0x00037000010c7983 */ /* 0x001ee20000300800 */
[----:B------:R-:W3:Y:S02]  /*47cf0*/  LDL.LU R13, [R1+0x374] ;  /* 0x00037400010d7983 */ /* 0x000ee40000300800 */
[----:B------:R-:W3:Y:S02]  /*47d00*/  LDL.LU R14, [R1+0x378] ;  /* 0x00037800010e7983 */ /* 0x000ee40000300800 */
[----:B------:R-:W3:Y:S01]  /*47d10*/  LDL.LU R15, [R1+0x37c] ;  /* 0x00037c00010f7983 */ /* 0x000ee20000300800 */
[C---:B----4-:R-:W-:Y:S08]  /*47d20*/  HMMA.16816.F32 R16, R20.reuse, R6, R16 ;  /* 0x000000061410723c */ /* 0x050ff00000001810 */
[----:B--2---:R-:W-:Y:S01]  /*47d30*/  HMMA.16816.F32 R8, R20, R26, R8 ;  /* 0x0000001a1408723c */ /* 0x004fe20000001808 */
[----:B------:R-:W-:-:S02]  /*47d40*/  IMAD.MOV.U32 R5, RZ, RZ, R7 ;  /* 0x000000ffff057224 */ /* 0x000fc400078e0007 */
[----:B------:R-:W-:Y:S02]  /*47d50*/  IMAD.MOV.U32 R4, RZ, RZ, R26 ;  /* 0x000000ffff047224 */ /* 0x000fe400078e001a */
[----:B------:R-:W-:Y:S01]  /*47d60*/  IMAD.MOV.U32 R3, RZ, RZ, R27 ;  /* 0x000000ffff037224 */ /* 0x000fe200078e001b */
[----:B---3--:R-:W-:Y:S01]  /*47d70*/  STL.64 [R1+0x1a78], R14 ;  /* 0x001a780e01007387 */ /* 0x008fe20000100a00 */
[----:B------:R0:W-:Y:S03]  /*47d80*/  STL.64 [R1+0x1a70], R12 ;  /* 0x001a700c01007387 */ /* 0x0001e60000100a00 */
[----:B0-----:R-:W2:Y:S01]  /*47d90*/  LDL.LU R12, [R1+0x380] ;  /* 0x00038000010c7983 */ /* 0x001ea20000300800 */
[----:B------:R-:W2:Y:S02]  /*47da0*/  LDL.LU R13, [R1+0x384] ;  /* 0x00038400010d7983 */ /* 0x000ea40000300800 */
[----:B------:R-:W2:Y:S02]  /*47db0*/  LDL.LU R14, [R1+0x388] ;  /* 0x00038800010e7983 */ /* 0x000ea40000300800 */
[----:B------:R-:W2:Y:S01]  /*47dc0*/  LDL.LU R15, [R1+0x38c] ;  /* 0x00038c00010f7983 */ /* 0x000ea20000300800 */
[----:B------:R0:W-:Y:S01]  /*47dd0*/  STL.64 [R1+0x3b0], R16 ;  /* 0x0003b01001007387 */ /* 0x0001e20000100a00 */
[----:B------:R1:W-:Y:S02]  /*47de0*/  STL.64 [R1+0x3b8], R18 ;  /* 0x0003b81201007387 */ /* 0x0003e40000100a00 */
[----:B0-----:R-:W-:Y:S01]  /*47df0*/  IMAD.MOV.U32 R16, RZ, RZ, R6 ;  /* 0x000000ffff107224 */ /* 0x001fe200078e0006 */
[----:B-1----:R-:W3:Y:S01]  /*47e00*/  LDL.LU.64 R18, [R1+0x1ab8] ;  /* 0x001ab80001127983 */ /* 0x002ee20000300a00 */
[----:B------:R-:W4:Y:S02]  /*47e10*/  LDL.LU.64 R6, [R1+0x1ab0] ;  /* 0x001ab00001067983 */ /* 0x000f240000300a00 */
[----:B------:R-:W-:Y:S02]  /*47e20*/  STL.64 [R1+0x3a0], R8 ;  /* 0x0003a00801007387 */ /* 0x000fe40000100a00 */
[----:B------:R0:W-:Y:S02]  /*47e30*/  STL.64 [R1+0x3a8], R10 ;  /* 0x0003a80a01007387 */ /* 0x0001e40000100a00 */
[----:B0-----:R-:W2:Y:S01]  /*47e40*/  LDL.LU.64 R10, [R1+0x1aa8] ;  /* 0x001aa800010a7983 */ /* 0x001ea20000300a00 */
[----:B------:R-:W2:Y:S02]  /*47e50*/  LDL.LU.64 R8, [R1+0x1aa0] ;  /* 0x001aa00001087983 */ /* 0x000ea40000300a00 */
[----:B------:R-:W2:Y:S02]  /*47e60*/  LDL.LU.64 R26, [R1+0x1a98] ;  /* 0x001a9800011a7983 */ /* 0x000ea40000300a00 */
[C---:B--2---:R-:W-:Y:S11]  /*47e70*/  HMMA.16816.F32 R8, R20.reuse, R26, R8 ;  /* 0x0000001a1408723c */ /* 0x044ff60000001808 */
[----:B------:R-:W-:Y:S11]  /*47e80*/  @!UPT UIADD3 URZ, URZ, URZ, URZ ;  /* 0x0000003f3f3ff290 */ /* 0x000ff6000fffe03f */
[----:B------:R-:W-:Y:S01]  /*47e90*/  @!UPT UIADD3 URZ, URZ, URZ, URZ ;  /* 0x0000003f3f3ff290 */ /* 0x000fe2000fffe03f */
[----:B------:R0:W-:Y:S01]  /*47ea0*/  STL.64 [R1+0x390], R8 ;  /* 0x0003900801007387 */ /* 0x0001e20000100a00 */
[----:B------:R1:W-:Y:S02]  /*47eb0*/  STL.64 [R1+0x398], R10 ;  /* 0x0003980a01007387 */ /* 0x0003e40000100a00 */
[----:B0-----:R-:W-:Y:S01]  /*47ec0*/  IMAD.MOV.U32 R9, RZ, RZ, R26 ;  /* 0x000000ffff097224 */ /* 0x001fe200078e001a */
[----:B-1----:R-:W2:Y:S01]  /*47ed0*/  LDL.LU.64 R10, [R1+0x1a90] ;  /* 0x001a9000010a7983 */ /* 0x002ea20000300a00 */
[----:B------:R-:W-:Y:S02]  /*47ee0*/  IMAD.MOV.U32 R8, RZ, RZ, R27 ;  /* 0x000000ffff087224 */ /* 0x000fe400078e001b */
[----:B------:R-:W2:Y:S02]  /*47ef0*/  LDL.LU.64 R26, [R1+0x1a88] ;  /* 0x001a8800011a7983 */ /* 0x000ea40000300a00 */
[----:B------:R-:W3:Y:S01]  /*47f00*/  LDL.LU.64 R24, [R1+0x1a80] ;  /* 0x001a800001187983 */ /* 0x000ee20000300a00 */
        /* <DEDUP_REMOVED lines=9> */
[----:B------:R-:W-:-:S05]  /*47fa0*/  IMAD.MOV.U32 R27, RZ, RZ, R8 ;  /* 0x000000ffff1b7224 */ /* 0x000fca00078e0008 */
[----:B------:R0:W-:Y:S02]  /*47fb0*/  STL.64 [R1+0x1928], R26 ;  /* 0x0019281a01007387 */ /* 0x0001e40000100a00 */
[----:B0-----:R-:W-:Y:S02]  /*47fc0*/  IMAD.MOV.U32 R26, RZ, RZ, R4 ;  /* 0x000000ffff1a7224 */ /* 0x001fe400078e0004 */
[----:B------:R-:W-:Y:S02]  /*47fd0*/  IMAD.MOV.U32 R27, RZ, RZ, R3 ;  /* 0x000000ffff1b7224 */ /* 0x000fe400078e0003 */
[----:B------:R-:W-:-:S03]  /*47fe0*/  IMAD.MOV.U32 R4, RZ, RZ, R10 ;  /* 0x000000ffff047224 */ /* 0x000fc600078e000a */
[----:B------:R-:W-:Y:S01]  /*47ff0*/  STL.64 [R1+0x1940], R26 ;  /* 0x0019401a01007387 */ /* 0x000fe20000100a00 */
        /* <DEDUP_REMOVED lines=8> */
[----:B------:R-:W2:Y:S02]  /*48080*/  LDL.LU.64 R10, [R1+0x1a58] ;  /* 0x001a5800010a7983 */ /* 0x000ea40000300a00 */
[----:B------:R-:W2:Y:S02]  /*48090*/  LDL.LU.64 R8, [R1+0x1a50] ;  /* 0x001a500001087983 */ /* 0x000ea40000300a00 */
[----:B------:R-:W-:-:S02]  /*480a0*/  IMAD.MOV.U32 R26, RZ, RZ, R16 ;  /* 0x000000ffff1a7224 */ /* 0x000fc400078e0010 */
[----:B------:R-:W-:Y:S02]  /*480b0*/  IMAD.MOV.U32 R27, RZ, RZ, R5 ;  /* 0x000000ffff1b7224 */ /* 0x000fe400078e0005 */
[----:B---3--:R-:W-:-:S03]  /*480c0*/  IMAD.MOV.U32 R5, RZ, RZ, R19 ;  /* 0x000000ffff057224 */ /* 0x008fc600078e0013 */
[----:B------:R-:W-:Y:S01]  /*480d0*/  STL.64 [R1+0x1958], R26 ;  /* 0x0019581a01007387 */ /* 0x000fe20000100a00 */
[----:B--2---:R-:W-:Y:S11]  /*480e0*/  HMMA.16816.F32 R8, R20, R18, R8 ;  /* 0x000000121408723c */ /* 0x004ff60000001808 */
[----:B------:R-:W-:Y:S11]  /*480f0*/  @!UPT UIADD3 URZ, URZ, URZ, URZ ;  /* 0x0000003f3f3ff290 */ /* 0x000ff6000fffe03f */
[----:B------:R-:W-:Y:S01]  /*48100*/  @!UPT UIADD3 URZ, URZ, URZ, URZ ;  /* 0x0000003f3f3ff290 */ /* 0x000fe2000fffe03f */
[----:B------:R0:W-:Y:S01]  /*48110*/  STL.64 [R1+0x360], R8 ;  /* 0x0003600801007387 */ /* 0x0001e20000100a00 */
[----:B------:R1:W-:Y:S02]  /*48120*/  STL.64 [R1+0x368], R10 ;  /* 0x0003680a01007387 */ /* 0x0003e40000100a00 */
[----:B0-----:R-:W-:Y:S01]  /*48130*/  IMAD.MOV.U32 R8, RZ, RZ, R18 ;  /* 0x000000ffff087224 */ /* 0x001fe200078e0012 */
[----:B-1----:R-:W2:Y:S01]  /*48140*/  LDL.LU.64 R10, [R1+0x1a48] ;  /* 0x001a4800010a7983 */ /* 0x002ea20000300a00 */
[----:B------:R-:W3:Y:S02]  /*48150*/  LDL.LU R9, [R1+0x1a40] ;  /* 0x001a400001097983 */ /* 0x000ee40000300800 */
[----:B------:R-:W2:Y:S02]  /*48160*/  LDL.LU.64 R18, [R1+0x1a38] ;  /* 0x001a380001127983 */ /* 0x000ea40000300a00 */
[----:B------:R-:W2:Y:S01]  /*48170*/  LDL.LU.64 R16, [R1+0x1a30] ;  /* 0x001a300001107983 */ /* 0x000ea20000300a00 */
[----:B----4-:R-:W-:Y:S01]  /*48180*/  STL.64 [R1+0x1a18], R6 ;  /* 0x001a180601007387 */ /* 0x010fe20000100a00 */
[----:B------:R0:W-:Y:S03]  /*48190*/  STL.64 [R1+0x1a10], R4 ;  /* 0x001a100401007387 */ /* 0x0001e60000100a00 */
[----:B0-----:R-:W4:Y:S01]  /*481a0*/  LDL.LU R4, [R1+0x350] ;  /* 0x0003500001047983 */ /* 0x001f220000300800 */
[----:B------:R-:W4:Y:S02]  /*481b0*/  LDL.LU R5, [R1+0x354] ;  /* 0x0003540001057983 */ /* 0x000f240000300800 */
[----:B------:R-:W4:Y:S02]  /*481c0*/  LDL.LU R6, [R1+0x358] ;  /* 0x0003580001067983 */ /* 0x000f240000300800 */
[----:B------:R-:W4:Y:S02]  /*481d0*/  LDL.LU R7, [R1+0x35c] ;  /* 0x00035c0001077983 */ /* 0x000f240000300800 */
[----:B------:R-:W-:-:S02]  /*481e0*/  IMAD.MOV.U32 R26, RZ, RZ, R13 ;  /* 0x000000ffff1a7224 */ /* 0x000fc400078e000d */
[----:B------:R-:W-:Y:S01]  /*481f0*/  IMAD.MOV.U32 R27, RZ, RZ, R12 ;  /* 0x000000ffff1b7224 */ /* 0x000fe200078e000c */
[----:B----4-:R-:W-:Y:S11]  /*48200*/  HMMA.16816.F32 R4, R20, R14, R4 ;  /* 0x0000000e1404723c */ /* 0x010ff60000001804 */
[----:B------:R-:W-:Y:S11]  /*48210*/  @!UPT UIADD3 URZ, URZ, URZ, URZ ;  /* 0x0000003f3f3ff290 */ /* 0x000ff6000fffe03f */
[----:B------:R-:W-:Y:S01]  /*48220*/  @!UPT UIADD3 URZ, URZ, URZ, URZ ;  /* 0x0000003f3f3ff290 */ /* 0x000fe2000fffe03f */
[----:B------:R-:W-:Y:S01]  /*48230*/  STL.64 [R1+0x350], R4 ;  /* 0x0003500401007387 */ /* 0x000fe20000100a00 */
[----:B------:R-:W-:Y:S02]  /*48240*/  STL.64 [R1+0x358], R6 ;  /* 0x0003580601007387 */ /* 0x000fe40000100a00 */
[----:B------:R-:W-:Y:S02]  /*48250*/  STL.64 [R1+0x1970], R26 ;  /* 0x0019701a01007387 */ /* 0x000fe40000100a00 */
[----:B------:R0:W-:Y:S01]  /*48260*/  STL.64 [R1+0x1908], R14 ;  /* 0x0019080e01007387 */ /* 0x0001e20000100a00 */
[----:B------:R-:W4:Y:S01]  /*48270*/  LDL.LU R12, [R1+0xf0] ;  /* 0x0000f000010c7983 */ /* 0x000f220000300800 */
[----:B------:R-:W4:Y:S03]  /*48280*/  LDL.LU R13, [R1+0xf4] ;  /* 0x0000f400010d7983 */ /* 0x000f260000300800 */
[----:B0-----:R-:W3:Y:S01]  /*48290*/  LDL.LU R14, [R1+0xf8] ;  /* 0x0000f800010e7983 */ /* 0x001ee20000300800 */
[----:B------:R-:W3:Y:S02]  /*482a0*/  LDL.LU R15, [R1+0xfc] ;  /* 0x0000fc00010f7983 */ /* 0x000ee40000300800 */
[----:B--2---:R-:W-:-:S02]  /*482b0*/  IMAD.MOV.U32 R26, RZ, RZ, R11 ;  /* 0x000000ffff1a7224 */ /* 0x004fc400078e000b */
[----:B------:R-:W-:Y:S01]  /*482c0*/  IMAD.MOV.U32 R27, RZ, RZ, R2 ;  /* 0x000000ffff1b7224 */ /* 0x000fe200078e0002 */
[----:B------:R-:W2:Y:S01]  /*482d0*/  LDL.LU R11, [R1+0x1a2c] ;  /* 0x001a2c00010b7983 */ /* 0x000ea20000300800 */
[----:B------:R-:W2:Y:S03]  /*482e0*/  LDL.LU R2, [R1+0x1a28] ;  /* 0x001a280001027983 */ /* 0x000ea60000300800 */
[----:B------:R-:W-:Y:S04]  /*482f0*/  STL.64 [R1+0x1988], R26 ;  /* 0x0019881a01007387 */ /* 0x000fe80000100a00 */
[----:B---3--:R-:W-:Y:S01]  /*48300*/  STL.64 [R1+0x1920], R14 ;  /* 0x0019200e01007387 */ /* 0x008fe20000100a00 */
[----:B----4-:R0:W-:Y:S03]  /*48310*/  STL.64 [R1+0x1918], R12 ;  /* 0x0019180c01007387 */ /* 0x0101e60000100a00 */
[----:B0-----:R-:W3:Y:S01]  /*48320*/  LDL.LU R12, [R1+0x100] ;  /* 0x00010000010c7983 */ /* 0x001ee20000300800 */
[----:B------:R-:W3:Y:S02]  /*48330*/  LDL.LU R13, [R1+0x104] ;  /* 0x00010400010d7983 */ /* 0x000ee40000300800 */
[----:B------:R-:W4:Y:S02]  /*48340*/  LDL.LU R14, [R1+0x108] ;  /* 0x00010800010e7983 */ /* 0x000f240000300800 */
[----:B------:R-:W4:Y:S02]  /*48350*/  LDL.LU R15, [R1+0x10c] ;  /* 0x00010c00010f7983 */ /* 0x000f240000300800 */
[----:B------:R-:W-:-:S02]  /*48360*/  IMAD.MOV.U32 R26, RZ, RZ, R29 ;  /* 0x000000ffff1a7224 */ /* 0x000fc400078e001d */
[----:B------:R-:W-:Y:S01]  /*48370*/  IMAD.MOV.U32 R27, RZ, RZ, R28 ;  /* 0x000000ffff1b7224 */ /* 0x000fe200078e001c */
[----:B------:R-:W2:Y:S01]  /*48380*/  LDL.LU R29, [R1+0x1a24] ;  /* 0x001a2400011d7983 */ /* 0x000ea20000300800 */
[----:B------:R-:W2:Y:S03]  /*48390*/  LDL.LU R28, [R1+0x1a20] ;  /* 0x001a2000011c7983 */ /* 0x000ea60000300800 */
[----:B------:R-:W-:Y:S04]  /*483a0*/  STL.64 [R1+0x19a0], R26 ;  /* 0x0019a01a01007387 */ /* 0x000fe80000100a00 */
[----:B----4-:R-:W-:Y:S01]  /*483b0*/  STL.64 [R1+0x1938], R14 ;  /* 0x0019380e01007387 */ /* 0x010fe20000100a00 */
[----:B---3--:R0:W-:Y:S03]  /*483c0*/  STL.64 [R1+0x1930], R12 ;  /* 0x0019300c01007387 */ /* 0x0081e60000100a00 */
[----:B0-----:R-:W3:Y:S01]  /*483d0*/  LDL.LU R12, [R1+0x110] ;  /* 0x00011000010c7983 */ /* 0x001ee20000300800 */
[----:B------:R-:W3:Y:S02]  /*483e0*/  LDL.LU R13, [R1+0x114] ;  /* 0x00011400010d7983 */ /* 0x000ee40000300800 */
[----:B------:R-:W4:Y:S02]  /*483f0*/  LDL.LU R14, [R1+0x118] ;  /* 0x00011800010e7983 */ /* 0x000f240000300800 */
[----:B------:R-:W4:Y:S02]  /*48400*/  LDL.LU R15, [R1+0x11c] ;  /* 0x00011c00010f7983 */ /* 0x000f240000300800 */
[----:B------:R-:W-:-:S02]  /*48410*/  IMAD.MOV.U32 R26, RZ, RZ, R25 ;  /* 0x000000ffff1a7224 */ /* 0x000fc400078e0019 */
[----:B------:R-:W-:-:S05]  /*48420*/  IMAD.MOV.U32 R27, RZ, RZ, R24 ;  /* 0x000000ffff1b7224 */ /* 0x000fca00078e0018 */
[----:B------:R0:W-:Y:S02]  /*48430*/  STL.64 [R1+0x19b8], R26 ;  /* 0x0019b81a01007387 */ /* 0x0001e40000100a00 */
[----:B0-----:R-:W-:Y:S02]  /*48440*/  IMAD.MOV.U32 R26, RZ, RZ, R19 ;  /* 0x000000ffff1a7224 */ /* 0x001fe400078e0013 */
[----:B------:R-:W-:-:S05]  /*48450*/  IMAD.MOV.U32 R27, RZ, RZ, R18 ;  /* 0x000000ffff1b7224 */ /* 0x000fca00078e0012 */
[----:B------:R-:W-:Y:S04]  /*48460*/  STL.64 [R1+0x19d0], R26 ;  /* 0x0019d01a01007387 */ /* 0x000fe80000100a00 */
[----:B----4-:R-:W-:Y:S01]  /*48470*/  STL.64 [R1+0x1950], R14 ;  /* 0x0019500e01007387 */ /* 0x010fe20000100a00 */
[----:B---3--:R0:W-:Y:S03]  /*48480*/  STL.64 [R1+0x1948], R12 ;  /* 0x0019480c01007387 */ /* 0x0081e60000100a00 */
[----:B0-----:R-:W3:Y:S01]  /*48490*/  LDL.LU R12, [R1+0x120] ;  /* 0x00012000010c7983 */ /* 0x001ee20000300800 */
[----:B------:R-:W3:Y:S02]  /*484a0*/  LDL.LU R13, [R1+0x124] ;  /* 0x00012400010d7983 */ /* 0x000ee40000300800 */
[----:B------:R-:W4:Y:S02]  /*484b0*/  LDL.LU R14, [R1+0x128] ;  /* 0x00012800010e7983 */ /* 0x000f240000300800 */
[----:B------:R-:W4:Y:S01]  /*484c0*/  LDL.LU R15, [R1+0x12c] ;  /* 0x00012c00010f7983 */ /* 0x000f220000300800 */
[----:B------:R-:W2:Y:S01]  /*484d0*/  LDL.LU R24, [R1+0x180] ;  /* 0x0001800001187983 */ /* 0x000ea20000300800 */
[----:B------:R-:W2:Y:S02]  /*484e0*/  LDL.LU R25, [R1+0x184] ;  /* 0x0001840001197983 */ /* 0x000ea40000300800 */
[----:B------:R-:W2:Y:S02]  /*484f0*/  LDL.LU R26, [R1+0x188] ;  /* 0x00018800011a7983 */ /* 0x000ea40000300800 */
[----:B------:R-:W2:Y:S02]  /*48500*/  LDL.LU R27, [R1+0x18c] ;  /* 0x00018c00011b7983 */ /* 0x000ea40000300800 */
[----:B--2---:R-:W-:Y:S01]  /*48510*/  STL.64 [R1+0x19e0], R26 ;  /* 0x0019e01a01007387 */ /* 0x004fe20000100a00 */
[----:B------:R-:W-:Y:S02]  /*48520*/  STL.64 [R1+0x19d8], R24 ;  /* 0x0019d81801007387 */ /* 0x000fe40000100a00 */
[----:B----4-:R-:W-:Y:S02]  /*48530*/  STL.64 [R1+0x1968], R14 ;  /* 0x0019680e01007387 */ /* 0x010fe40000100a00 */
[----:B---3--:R0:W-:Y:S02]  /*48540*/  STL.64 [R1+0x1960], R12 ;  /* 0x0019600c01007387 */ /* 0x0081e40000100a00 */
[----:B0-----:R-:W2:Y:S01]  /*48550*/  LDL.LU R12, [R1+0x130] ;  /* 0x00013000010c7983 */ /* 0x001ea20000300800 */
[----:B------:R-:W2:Y:S02]  /*48560*/  LDL.LU R13, [R1+0x134] ;  /* 0x00013400010d7983 */ /* 0x000ea40000300800 */
[----:B------:R-:W3:Y:S02]  /*48570*/  LDL.LU R14, [R1+0x138] ;  /* 0x00013800010e7983 */ /* 0x000ee40000300800 */
[----:B------:R-:W3:Y:S02]  /*48580*/  LDL.LU R15, [R1+0x13c] ;  /* 0x00013c00010f7983 */ /* 0x000ee40000300800 */
[----:B------:R-:W-:-:S02]  /*48590*/  IMAD.MOV.U32 R27, RZ, RZ, R16 ;  /* 0x000000ffff1b7224 */ /* 0x000fc400078e0010 */
[----:B------:R-:W-:Y:S01]  /*485a0*/  IMAD.MOV.U32 R26, RZ, RZ, R17 ;  /* 0x000000ffff1a7224 */ /* 0x000fe200078e0011 */
        /* <DEDUP_REMOVED lines=48> */
[----:B------:R0:W-:Y:S02]  /*488b0*/  STL.64 [R1+0x1a8], R22 ;  /* 0x0001a81601007387 */ /* 0x0001e40000100a00 */
[----:B0-----:R-:W-:Y:S02]  /*488c0*/  IMAD.MOV.U32 R22, RZ, RZ, R0 ;  /* 0x000000ffff167224 */ /* 0x001fe400078e0000 */
[----:B------:R-:W3:Y:S01]  /*488d0*/  LDL.LU R0, [R1+0x19f8] ;  /* 0x0019f80001007983 */ /* 0x000ee20000300800 */
[----:B--2---:R-:W-:Y:S03]  /*488e0*/  HMMA.16816.F32 R24, R16, R26, R12 ;  /* 0x0000001a1018723c */ /* 0x004fe6000000180c */
[----:B------:R-:W2:Y:S01]  /*488f0*/  LDL.LU.64 R14, [R1+0x19f0] ;  /* 0x0019f000010e7983 */ /* 0x000ea20000300a00 */
[----:B------:R-:W2:Y:S11]  /*48900*/  LDL.LU.64 R12, [R1+0x19e8] ;  /* 0x0019e800010c7983 */ /* 0x000eb60000300a00 */
[----:B------:R-:W-:Y:S08]  /*48910*/  @!UPT UIADD3 URZ, URZ, URZ, URZ ;  /* 0x0000003f3f3ff290 */ /* 0x000ff0000fffe03f */
[----:B------:R-:W-:Y:S01]  /*48920*/  STL.64 [R1+0x8f0], R24 ;  /* 0x0008f01801007387 */ /* 0x000fe20000100a00 */
[----:B------:R0:W-:Y:S03]  /*48930*/  STL.64 [R1+0x8f8], R26 ;  /* 0x0008f81a01007387 */ /* 0x0001e60000100a00 */
[----:B0-----:R-:W2:Y:S01]  /*48940*/  LDL.LU.64 R26, [R1+0x19e0] ;  /* 0x0019e000011a7983 */ /* 0x001ea20000300a00 */
[----:B------:R-:W2:Y:S02]  /*48950*/  LDL.LU.64 R24, [R1+0x19d8] ;  /* 0x0019d80001187983 */ /* 0x000ea40000300a00 */
[----:B------:R-:W-:-:S07]  /*48960*/  IMAD.MOV.U32 R23, RZ, RZ, R9 ;  /* 0x000000ffff177224 */ /* 0x000fce00078e0009 */
[C---:B--2---:R-:W-:Y:S01]  /*48970*/  HMMA.16816.F32 R20, R16.reuse, R22, R24 ;  /* 0x000000161014723c */ /* 0x044fe20000001818 */
[----:B------:R-:W2:Y:S11]  /*48980*/  LDL.LU.64 R26, [R1+0x19d0] ;  /* 0x0019d000011a7983 */ /* 0x000eb60000300a00 */
[----:B------:R-:W-:Y:S11]  /*48990*/  @!UPT UIADD3 URZ, URZ, URZ, URZ ;  /* 0x0000003f3f3ff290 */ /* 0x000ff6000fffe03f */
[----:B------:R0:W-:Y:S01]  /*489a0*/  STL.64 [R1+0x8e0], R20 ;  /* 0x0008e01401007387 */ /* 0x0001e20000100a00 */
[----:B------:R-:W-:Y:S03]  /*489b0*/  STL.64 [R1+0x8e8], R22 ;  /* 0x0008e81601007387 */ /* 0x000fe60000100a00 */
[----:B0-----:R-:W3:Y:S01]  /*489c0*/  LDL.LU R20, [R1+0xd68] ;  /* 0x000d680001147983 */ /* 0x001ee20000300800 */
        /* <DEDUP_REMOVED lines=58> */
[----:B------:R-:W3:Y:S02]  /*48d70*/  LDL.LU R21, [R1+0xd60] ;  /* 0x000d600001157983 */ /* 0x000ee40000300800 */
[----:B------:R-:W2:Y:S11]  /*48d80*/  LDL.LU R22, [R1+0xf64] ;  /* 0x000f640001167983 */ /* 0x000eb60000300800 */
[----:B------:R-:W-:Y:S07]  /*48d90*/  @!UPT UIADD3 URZ, URZ, URZ, URZ ;  /* 0x0000003f3f3ff290 */ /* 0x000fee000fffe03f */
[----:B------:R-:W-:Y:S01]  /*48da0*/  STL.64 [R1+0x120], R24 ;  /* 0x0001201801007387 */ /* 0x000fe20000100a00 */
[----:B------:R-:W-:Y:S02]  /*48db0*/  STL.64 [R1+0x128], R26 ;  /* 0x0001281a01007387 */ /* 0x000fe40000100a00 */
[----:B------:R-:W2:Y:S02]  /*48dc0*/  LDL.LU R23, [R1+0xf5c] ;  /* 0x000f5c0001177983 */ /* 0x000ea40000300800 */
        /* <DEDUP_REMOVED lines=12> */
[----:B---3--:R0:W-:Y:S01]  /*48e90*/  STL.64 [R1+0x18c0], R22 ;  /* 0x0018c01601007387 */ /* 0x0081e20000100a00 */
[----:B--2---:R-:W-:Y:S02]  /*48ea0*/  STL.64 [R1+0x18b8], R20 ;  /* 0x0018b81401007387 */ /* 0x004fe40000100a00 */
[----:B0-----:R-:W-:-:S02]  /*48eb0*/  IMAD.MOV.U32 R22, RZ, RZ, R8 ;  /* 0x000000ffff167224 */ /* 0x001fc400078e0008 */
[----:B----4-:R-:W-:-:S05]  /*48ec0*/  IMAD.MOV.U32 R23, RZ, RZ, R5 ;  /* 0x000000ffff177224 */ /* 0x010fca00078e0005 */
[----:B------:R-:W-:Y:S01]  /*48ed0*/  STL.64 [R1+0x18d8], R22 ;  /* 0x0018d81601007387 */ /* 0x000fe20000100a00 */
[----:B------:R-:W2:Y:S02]  /*48ee0*/  LDL.LU R27, [R1+0xf54] ;  /* 0x000f5400011b7983 */ /* 0x000ea40000300800 */
[----:B------:R-:W2:Y:S02]  /*48ef0*/  LDL.LU R26, [R1+0xf4c] ;  /* 0x000f4c00011a7983 */ /* 0x000ea40000300800 */
[----:B------:R-:W3:Y:S01]  /*48f00*/  LDL.LU R25, [R1+0xf44] ;  /* 0x000f440001197983 */ /* 0x000ee20000300800 */
[----:B------:R-:W3:Y:S04]  /*48f10*/  LDL.LU R24, [R1+0xd5c] ;  /* 0x000d5c0001187983 */ /* 0x000ee80000300800 */
[----:B--2---:R0:W-:Y:S01]  /*48f20*/  STL.64 [R1+0x1890], R26 ;  /* 0x0018901a01007387 */ /* 0x0041e20000100a00 */
[----:B---3--:R1:W-:Y:S02]  /*48f30*/  STL.64 [R1+0x1888], R24 ;  /* 0x0018881801007387 */ /* 0x0083e40000100a00 */
        /* <DEDUP_REMOVED lines=16> */
[----:B--2---:R3:W-:Y:S01]  /*49040*/  STL.64 [R1+0x18e8], R26 ;  /* 0x0018e81a01007387 */ /* 0x0047e20000100a00 */
[----:B------:R0:W-:Y:S02]  /*49050*/  STL.64 [R1+0x18e0], R24 ;  /* 0x0018e01801007387 */ /* 0x0001e40000100a00 */
[----:B---3--:R-:W-:Y:S02]  /*49060*/  IMAD.MOV.U32 R26, RZ, RZ, R28 ;  /* 0x000000ffff1a7224 */ /* 0x008fe400078e001c */
[----:B0-----:R-:W-:Y:S02]  /*49070*/  IMAD.MOV.U32 R24, RZ, RZ, R2 ;  /* 0x000000ffff187224 */ /* 0x001fe400078e0002 */
[----:B----4-:R-:W-:Y:S02]  /*49080*/  IMAD.MOV.U32 R25, RZ, RZ, R29 ;  /* 0x000000ffff197224 */ /* 0x010fe400078e001d */
[----:B------:R-:W-:Y:S01]  /*49090*/  IMAD.MOV.U32 R27, RZ, RZ, R0 ;  /* 0x000000ffff1b7224 */ /* 0x000fe200078e0000 */
[----:B------:R-:W2:Y:S01]  /*490a0*/  LDL.LU R2, [R1+0x18f0] ;  /* 0x0018f00001027983 */ /* 0x000ea20000300800 */
[----:B------:R-:W3:Y:S02]  /*490b0*/  LDL.LU R5, [R1+0xf3c] ;  /* 0x000f3c0001057983 */ /* 0x000ee40000300800 */
[----:B------:R-:W4:Y:S02]  /*490c0*/  LDL.LU R9, [R1+0xf60] ;  /* 0x000f600001097983 */ /* 0x000f240000300800 */
[----:B------:R-:W2:Y:S01]  /*490d0*/  LDL.LU R4, [R1+0xf34] ;  /* 0x000f340001047983 */ /* 0x000ea20000300800 */
[----:B------:R-:W2:Y:S01]  /*490e0*/  LDL.LU R8, [R1+0xf58] ;  /* 0x000f580001087983 */ /* 0x000ea20000300800 */
[----:B------:R-:W2:Y:S01]  /*490f0*/  LDL.LU R13, [R1+0xf2c] ;  /* 0x000f2c00010d7983 */ /* 0x000ea20000300800 */
[C---:B------:R-:W-:Y:S01]  /*49100*/  HMMA.16816.F32 R20, R16.reuse, R22, R24 ;  /* 0x000000161014723c */ /* 0x040fe20000001818 */
[----:B------:R-:W2:Y:S01]  /*49110*/  LDL.LU R12, [R1+0xf50] ;  /* 0x000f5000010c7983 */ /* 0x000ea20000300800 */
[----:B------:R-:W2:Y:S01]  /*49120*/  LDL.LU R3, [R1+0xf24] ;  /* 0x000f240001037983 */ /* 0x000ea20000300800 */
[----:B------:R-:W2:Y:S02]  /*49130*/  LDL.LU R29, [R1+0xf48] ;  /* 0x000f4800011d7983 */ /* 0x000ea40000300800 */
[----:B------:R-:W2:Y:S02]  /*49140*/  LDL.LU R28, [R1+0xf1c] ;  /* 0x000f1c00011c7983 */ /* 0x000ea40000300800 */
[----:B------:R-:W2:Y:S01]  /*49150*/  LDL.LU R0, [R1+0xf40] ;  /* 0x000f400001007983 */ /* 0x000ea20000300800 */
[----:B------:R-:W2:Y:S01]  /*49160*/  LDL.LU.64 R26, [R1+0x18e8] ;  /* 0x0018e800011a7983 */ /* 0x000ea20000300a00 */
[----:B------:R-:W2:Y:S11]  /*49170*/  LDL.LU.64 R24, [R1+0x18e0] ;  /* 0x0018e00001187983 */ /* 0x000eb60000300a00 */
[----:B------:R-:W-:Y:S03]  /*49180*/  @!UPT UIADD3 URZ, URZ, URZ, URZ ;  /* 0x0000003f3f3ff290 */ /* 0x000fe6000fffe03f */
        /* <DEDUP_REMOVED lines=18> */
[----:B------:R-:W3:Y:S01]  /*492b0*/  LDL R15, [R1+0x1770] ;  /* 0x00177000010f7983 */ /* 0x000ee20000100800 */
[C---:B--2---:R-:W-:Y:S08]  /*492c0*/  HMMA.16816.F32 R20, R16.reuse, R10, R20 ;  /* 0x0000000a1014723c */ /* 0x044ff00000001814 */
[----:B------:R-:W-:Y:S11]  /*492d0*/  HMMA.16816.F32 R16, R16, R6, R24 ;  /* 0x000000061010723c */ /* 0x000ff60000001818 */
[----:B------:R-:W-:Y:S04]  /*492e0*/  @!UPT UIADD3 URZ, URZ, URZ, URZ ;  /* 0x0000003f3f3ff290 */ /* 0x000fe8000fffe03f */
[----:B------:R-:W-:Y:S01]  /*492f0*/  STL.64 [R1+0xe0], R20 ;  /* 0x0000e01401007387 */ /* 0x000fe20000100a00 */
[----:B------:R0:W-:Y:S03]  /*49300*/  STL.64 [R1+0xe8], R22 ;  /* 0x0000e81601007387 */ /* 0x0001e60000100a00 */
[----:B0-----:R-:W2:Y:S01]  /*49310*/  LDL.LU.64 R22, [R1+0x18a0] ;  /* 0x0018a00001167983 */ /* 0x001ea20000300a00 */
[----:B------:R-:W2:Y:S02]  /*49320*/  LDL.LU.64 R20, [R1+0x1898] ;  /* 0x0018980001147983 */ /* 0x000ea40000300a00 */
[----:B------:R-:W3:Y:S02]  /*49330*/  LDL.LU.64 R26, [R1+0x1890] ;  /* 0x00189000011a7983 */ /* 0x000ee40000300a00 */
[----:B------:R-:W3:Y:S02]  /*49340*/  LDL.LU.64 R24, [R1+0x1888] ;  /* 0x0018880001187983 */ /* 0x000ee40000300a00 */
[----:B------:R-:W-:-:S04]  /*49350*/  IMAD.MOV.U32 R11, RZ, RZ, c[0x0][0x188] ;  /* 0x00006200ff0b7624 */ /* 0x000fc800078e00ff */
[----:B------:R-:W-:Y:S02]  /*49360*/  IMAD.SHL.U32 R11, R11, 0x40, RZ ;  /* 0x000000400b0b7824 */ /* 0x000fe400078e00ff */
[----:B------:R-:W-:Y:S02]  /*49370*/  IMAD.MOV.U32 R6, RZ, RZ, R19 ;  /* 0x000000ffff067224 */ /* 0x000fe400078e0013 */
[----:B------:R-:W-:Y:S02]  /*49380*/  IMAD.SHL.U32 R11, R11, 0x2, RZ ;  /* 0x000000020b0b7824 */ /* 0x000fe400078e00ff */
[----:B------:R-:W-:Y:S01]  /*49390*/  IMAD.MOV.U32 R7, RZ, RZ, R18 ;  /* 0x000000ffff077224 */ /* 0x000fe200078e0012 */
[----:B------:R-:W-:Y:S01]  /*493a0*/  STL.64 [R1+0xd0], R16 ;  /* 0x0000d01001007387 */ /* 0x000fe20000100a00 */
[----:B------:R-:W-:Y:S01]  /*493b0*/  STL.64 [R1+0xd8], R18 ;  /* 0x0000d81201007387 */ /* 0x000fe20000100a00 */
[----:B--2---:R-:W-:Y:S02]  /*493c0*/  IADD3 R20, R20, 0x1, RZ ;  /* 0x0000000114147810 */ /* 0x004fe40007ffe0ff */
[----:B------:R-:W-:-:S02]  /*493d0*/  IADD3 R21, P6, R21, R11, RZ ;  /* 0x0000000b15157210 */ /* 0x000fc40007fde0ff */
[-C--:B------:R-:W-:Y:S02]  /*493e0*/  IADD3 R22, P1, R22, R11.reuse, RZ ;  /* 0x0000000b16167210 */ /* 0x080fe40007f3e0ff */
[-C--:B------:R-:W-:Y:S02]  /*493f0*/  IADD3 R23, P2, R23, R11.reuse, RZ ;  /* 0x0000000b17177210 */ /* 0x080fe40007f5e0ff */
[-C--:B---3--:R-:W-:Y:S01]  /*49400*/  IADD3 R27, P3, R27, R11.reuse, RZ ;  /* 0x0000000b1b1b7210 */ /* 0x088fe20007f7e0ff */
[----:B------:R-:W-:Y:S01]  /*49410*/  STL [R1+0xd68], R20 ;  /* 0x000d681401007387 */ /* 0x000fe20000100800 */
[----:B------:R-:W-:Y:S02]  /*49420*/  STL [R1+0x17ec], R6 ;  /* 0x0017ec0601007387 */ /* 0x000fe40000100800 */
[----:B------:R-:W-:Y:S01]  /*49430*/  STL [R1+0x17e8], R7 ;  /* 0x0017e80701007387 */ /* 0x000fe20000100800 */
[-C--:B------:R-:W-:Y:S01]  /*49440*/  IADD3 R26, P4, R26, R11.reuse, RZ ;  /* 0x0000000b1a1a7210 */ /* 0x080fe20007f9e0ff */
[----:B------:R-:W-:Y:S01]  /*49450*/  STL [R1+0xd60], R21 ;  /* 0x000d601501007387 */ /* 0x000fe20000100800 */
[-C--:B------:R-:W-:Y:S01]  /*49460*/  IADD3 R25, P5, R25, R11.reuse, RZ ;  /* 0x0000000b19197210 */ /* 0x080fe20007fbe0ff */
[----:B------:R-:W-:Y:S02]  /*49470*/  STL [R1+0xf64], R22 ;  /* 0x000f641601007387 */ /* 0x000fe40000100800 */
[--C-:B------:R-:W-:Y:S01]  /*49480*/  IMAD.X R24, R24, 0x1, R2.reuse, P6 ;  /* 0x0000000118187824 */ /* 0x100fe200030e0602 */
[----:B------:R-:W-:Y:S01]  /*49490*/  STL [R1+0xf5c], R23 ;  /* 0x000f5c1701007387 */ /* 0x000fe20000100800 */
[-C--:B------:R-:W-:Y:S01]  /*494a0*/  IADD3 R5, P6, R5, R11.reuse, RZ ;  /* 0x0000000b05057210 */ /* 0x080fe20007fde0ff */
[----:B------:R-:W-:Y:S02]  /*494b0*/  STL [R1+0xf54], R27 ;  /* 0x000f541b01007387 */ /* 0x000fe40000100800 */
[--C-:B----4-:R-:W-:Y:S01]  /*494c0*/  IMAD.X R9, R9, 0x1, R2.reuse, P1 ;  /* 0x0000000109097824 */ /* 0x110fe200008e0602 */
[----:B------:R-:W-:Y:S01]  /*494d0*/  STL [R1+0xf4c], R26 ;  /* 0x000f4c1a01007387 */ /* 0x000fe20000100800 */
[-C--:B------:R-:W-:Y:S01]  /*494e0*/  IADD3 R4, P1, R4, R11.reuse, RZ ;  /* 0x0000000b04047210 */ /* 0x080fe20007f3e0ff */
[----:B------:R-:W-:Y:S02]  /*494f0*/  STL [R1+0xf44], R25 ;  /* 0x000f441901007387 */ /* 0x000fe40000100800 */
[--C-:B------:R-:W-:Y:S01]  /*49500*/  IMAD.X R8, R8, 0x1, R2.reuse, P2 ;  /* 0x0000000108087824 */ /* 0x100fe200010e0602 */
[----:B------:R-:W-:Y:S01]  /*49510*/  STL [R1+0xd5c], R24 ;  /* 0x000d5c1801007387 */ /* 0x000fe20000100800 */
[-C--:B------:R-:W-:Y:S01]  /*49520*/  IADD3 R13, P2, R13, R11.reuse, RZ ;  /* 0x0000000b0d0d7210 */ /* 0x080fe20007f5e0ff */
[----:B------:R-:W-:Y:S02]  /*49530*/  STL [R1+0xf3c], R5 ;  /* 0x000f3c0501007387 */ /* 0x000fe40000100800 */
[--C-:B------:R-:W-:Y:S01]  /*49540*/  IMAD.X R12, R12, 0x1, R2.reuse, P3 ;  /* 0x000000010c0c7824 */ /* 0x100fe200018e0602 */
[----:B------:R-:W-:Y:S01]  /*49550*/  STL [R1+0xf60], R9 ;  /* 0x000f600901007387 */ /* 0x000fe20000100800 */
[-C--:B------:R-:W-:Y:S01]  /*49560*/  IADD3 R3, P3, R3, R11.reuse, RZ ;  /* 0x0000000b03037210 */ /* 0x080fe20007f7e0ff */
[----:B------:R-:W-:Y:S02]  /*49570*/  STL [R1+0xf34], R4 ;  /* 0x000f340401007387 */ /* 0x000fe40000100800 */
[----:B------:R-:W-:Y:S02]  /*49580*/  STL [R1+0xf58], R8 ;  /* 0x000f580801007387 */ /* 0x000fe40000100800 */
[--C-:B------:R-:W-:Y:S01]  /*49590*/  IMAD.X R29, R29, 0x1, R2.reuse, P4 ;  /* 0x000000011d1d7824 */ /* 0x100fe200020e0602 */
[----:B------:R-:W-:Y:S01]  /*495a0*/  STL [R1+0xf2c], R13 ;  /* 0x000f2c0d01007387 */ /* 0x000fe20000100800 */
[----:B------:R-:W-:Y:S01]  /*495b0*/  IADD3 R28, P4, R28, R11, RZ ;  /* 0x0000000b1c1c7210 */ /* 0x000fe20007f9e0ff */
[----:B------:R-:W-:Y:S02]  /*495c0*/  STL [R1+0xf50], R12 ;  /* 0x000f500c01007387 */ /* 0x000fe40000100800 */
[----:B------:R-:W-:Y:S01]  /*495d0*/  STL [R1+0xf24], R3 ;  /* 0x000f240301007387 */ /* 0x000fe20000100800 */
[----:B------:R0:W-:Y:S01]  /*495e0*/  STL [R1+0x1880], R2 ;  /* 0x0018800201007387 */ /* 0x0001e20000100800 */
[----:B------:R-:W-:-:S02]  /*495f0*/  IMAD.X R0, R0, 0x1, R2, P5 ;  /* 0x0000000100007824 */ /* 0x000fc400028e0602 */
[----:B------:R-:W-:Y:S01]  /*49600*/  STL [R1+0xf48], R29 ;  /* 0x000f481d01007387 */ /* 0x000fe20000100800 */
[----:B0-----:R-:W2:Y:S01]  /*49610*/  LDL.LU R2, [R1+0xf14] ;  /* 0x000f140001027983 */ /* 0x001ea20000300800 */
[----:B------:R-:W-:Y:S02]  /*49620*/  STL [R1+0xf1c], R28 ;  /* 0x000f1c1c01007387 */ /* 0x000fe40000100800 */
[----:B------:R-:W3:Y:S02]  /*49630*/  LDL.LU R7, [R1+0xf04] ;  /* 0x000f040001077983 */ /* 0x000ee40000300800 */
[----:B------:R-:W-:Y:S01]  /*49640*/  STL [R1+0xf40], R0 ;  /* 0x000f400001007387 */ /* 0x000fe20000100800 */
[----:B---3--:R0:W-:Y:S04]  /*49650*/  STL [R1+0x1874], R7 ;  /* 0x0018740701007387 */ /* 0x0081e80000100800 */
[----:B0-----:R-:W3:Y:S04]  /*49660*/  LDL.LU R7, [R1+0xf30] ;  /* 0x000f300001077983 */ /* 0x001ee80000300800 */
[----:B---3--:R0:W-:Y:S04]  /*49670*/  STL [R1+0x1878], R7 ;  /* 0x0018780701007387 */ /* 0x0081e80000100800 */
[----:B0-----:R-:W3:Y:S01]  /*49680*/  LDL.LU R7, [R1+0xf0c] ;  /* 0x000f0c0001077983 */ /* 0x001ee20000300800 */
[----:B------:R-:W-:-:S02]  /*49690*/  ISETP.NE.U32.AND P0, PT, R20, R15, PT ;  /* 0x0000000f1400720c */ /* 0x000fc40003f05070 */
[----:B--2---:R-:W-:Y:S01]  /*496a0*/  IADD3 R2, P5, R2, R11, RZ ;  /* 0x0000000b02027210 */ /* 0x004fe20007fbe0ff */
[----:B---3--:R0:W-:Y:S04]  /*496b0*/  STL [R1+0x187c], R7 ;  /* 0x00187c0701007387 */ /* 0x0081e80000100800 */
[----:B0-----:R-:W2:Y:S01]  /*496c0*/  LDL.LU R7, [R1+0xf38] ;  /* 0x000f380001077983 */ /* 0x001ea20000300800 */
[----:B------:R-:W3:Y:S02]  /*496d0*/  LDL.LU R6, [R1+0xf28] ;  /* 0x000f280001067983 */ /* 0x000ee40000300800 */
[----:B------:R-:W4:Y:S02]  /*496e0*/  LDL.LU R16, [R1+0xefc] ;  /* 0x000efc0001107983 */ /* 0x000f240000300800 */
        /* <DEDUP_REMOVED lines=24> */
[----:B------:R0:W-:Y:S02]  /*49870*/  STL [R1+0xf14], R2 ;  /* 0x000f140201007387 */ /* 0x0001e40000100800 */
[----:B0-----:R-:W2:Y:S02]  /*49880*/  LDL.LU R2, [R1+0x1880] ;  /* 0x0018800001027983 */ /* 0x001ea40000300800 */
[----:B--2---:R-:W-:-:S05]  /*49890*/  IMAD.X R7, R7, 0x1, R2, P6 ;  /* 0x0000000107077824 */ /* 0x004fca00030e0602 */
[----:B------:R0:W-:Y:S04]  /*498a0*/  STL [R1+0xf38], R7 ;  /* 0x000f380701007387 */ /* 0x0001e80000100800 */
[----:B0-----:R-:W2:Y:S02]  /*498b0*/  LDL.LU R7, [R1+0x187c] ;  /* 0x00187c0001077983 */ /* 0x001ea40000300800 */
[----:B--2---:R-:W-:-:S05]  /*498c0*/  IADD3 R7, P6, R7, R11, RZ ;  /* 0x0000000b07077210 */ /* 0x004fca0007fde0ff */
[----:B------:R0:W-:Y:S04]  /*498d0*/  STL [R1+0xf0c], R7 ;  /* 0x000f0c0701007387 */ /* 0x0001e80000100800 */
[----:B0-----:R-:W2:Y:S02]  /*498e0*/  LDL.LU R7, [R1+0x1878] ;  /* 0x0018780001077983 */ /* 0x001ea40000300800 */
[----:B--2---:R-:W-:-:S05]  /*498f0*/  IMAD.X R7, R7, 0x1, R2, P1 ;  /* 0x0000000107077824 */ /* 0x004fca00008e0602 */
[----:B------:R0:W-:Y:S04]  /*49900*/  STL [R1+0xf30], R7 ;  /* 0x000f300701007387 */ /* 0x0001e80000100800 */
[----:B0-----:R-:W2:Y:S01]  /*49910*/  LDL.LU R7, [R1+0x1874] ;  /* 0x0018740001077983 */ /* 0x001ea20000300800 */
[--C-:B---3--:R-:W-:Y:S01]  /*49920*/  IMAD.X R6, R6, 0x1, R2.reuse, P2 ;  /* 0x0000000106067824 */ /* 0x108fe200010e0602 */
[-C--:B----4-:R-:W-:Y:S01]  /*49930*/  IADD3 R16, P2, R16, R11.reuse, RZ ;  /* 0x0000000b10107210 */ /* 0x090fe20007f5e0ff */
[--C-:B------:R-:W-:Y:S01]  /*49940*/  IMAD.X R17, R17, 0x1, R2.reuse, P3 ;  /* 0x0000000111117824 */ /* 0x100fe200018e0602 */
[-C--:B------:R-:W-:Y:S01]  /*49950*/  IADD3 R18, P3, R18, R11.reuse, RZ ;  /* 0x0000000b12127210 */ /* 0x080fe20007f7e0ff */
        /* <DEDUP_REMOVED lines=16> */
[----:B------:R-:W-:Y:S01]  /*49a60*/  IMAD.X R28, R28, 0x1, R2, P2 ;  /* 0x000000011c1c7824 */ /* 0x000fe200010e0602 */
[----:B------:R-:W-:-:S02]  /*49a70*/  IADD3 R0, P2, R0, R11, RZ ;  /* 0x0000000b00007210 */ /* 0x000fc40007f5e0ff */
[----:B--2---:R-:W-:-:S05]  /*49a80*/  IADD3 R7, P1, R7, R11, RZ ;  /* 0x0000000b07077210 */ /* 0x004fca0007f3e0ff */
[----:B------:R-:W-:Y:S01]  /*49a90*/  STL [R1+0xf04], R7 ;  /* 0x000f040701007387 */ /* 0x000fe20000100800 */
[----:B------:R-:W-:Y:S02]  /*49aa0*/  STL [R1+0xf28], R6 ;  /* 0x000f280601007387 */ /* 0x000fe40000100800 */
[----:B------:R-:W-:Y:S02]  /*49ab0*/  STL [R1+0xefc], R16 ;  /* 0x000efc1001007387 */ /* 0x000fe40000100800 */
[----:B------:R-:W-:Y:S01]  /*49ac0*/  STL [R1+0xf20], R17 ;  /* 0x000f201101007387 */ /* 0x000fe20000100800 */
[----:B------:R-:W-:Y:S01]  /*49ad0*/  STL [R1+0xef4], R18 ;  /* 0x000ef41201007387 */ /* 0x000fe20000100800 */
[----:B------:R-:W-:Y:S02]  /*49ae0*/  STL [R1+0xf18], R19 ;  /* 0x000f181301007387 */ /* 0x000fe40000100800 */
[----:B------:R-:W-:Y:S02]  /*49af0*/  STL [R1+0xeec], R10 ;  /* 0x000eec0a01007387 */ /* 0x000fe40000100800 */
[--C-:B------:R-:W-:Y:S01]  /*49b00*/  IMAD.X R22, R22, 0x1, R2.reuse, P1 ;  /* 0x0000000116167824 */ /* 0x100fe200008e0602 */
[----:B------:R-:W-:Y:S01]  /*49b10*/  STL [R1+0xf10], R14 ;  /* 0x000f100e01007387 */ /* 0x000fe20000100800 */
[----:B------:R-:W-:Y:S01]  /*49b20*/  IADD3 R23, P1, R23, R11, RZ ;  /* 0x0000000b17177210 */ /* 0x000fe20007f3e0ff */
[----:B------:R-:W-:Y:S02]  /*49b30*/  STL [R1+0xee4], R15 ;  /* 0x000ee40f01007387 */ /* 0x000fe40000100800 */
[----:B------:R-:W-:Y:S01]  /*49b40*/  STL [R1+0xf08], R20 ;  /* 0x000f081401007387 */ /* 0x000fe20000100800 */
[----:B------:R-:W-:Y:S01]  /*49b50*/  STL [R1+0xedc], R21 ;  /* 0x000edc1501007387 */ /* 0x000fe20000100800 */
[----:B------:R-:W-:Y:S02]  /*49b60*/  STL [R1+0xf00], R22 ;  /* 0x000f001601007387 */ /* 0x000fe40000100800 */
[----:B------:R-:W-:Y:S02]  /*49b70*/  STL [R1+0xed4], R23 ;  /* 0x000ed41701007387 */ /* 0x000fe40000100800 */
[----:B------:R-:W-:Y:S01]  /*49b80*/  STL [R1+0xef8], R27 ;  /* 0x000ef81b01007387 */ /* 0x000fe20000100800 */
[----:B------:R-:W-:Y:S01]  /*49b90*/  STL [R1+0xecc], R26 ;  /* 0x000ecc1a01007387 */ /* 0x000fe20000100800 */
[----:B------:R-:W-:Y:S02]  /*49ba0*/  STL [R1+0xef0], R25 ;  /* 0x000ef01901007387 */ /* 0x000fe40000100800 */
[----:B------:R-:W-:Y:S02]  /*49bb0*/  STL [R1+0xec4], R24 ;  /* 0x000ec41801007387 */ /* 0x000fe40000100800 */
[----:B------:R-:W-:Y:S01]  /*49bc0*/  STL [R1+0xee8], R5 ;  /* 0x000ee80501007387 */ /* 0x000fe20000100800 */
[----:B------:R-:W-:Y:S01]  /*49bd0*/  STL [R1+0xebc], R9 ;  /* 0x000ebc0901007387 */ /* 0x000fe20000100800 */
[----:B------:R-:W-:-:S02]  /*49be0*/  IMAD.X R3, R3, 0x1, R2, P1 ;  /* 0x0000000103037824 */ /* 0x000fc400008e0602 */
[----:B------:R-:W-:Y:S02]  /*49bf0*/  STL [R1+0xee0], R4 ;  /* 0x000ee00401007387 */ /* 0x000fe40000100800 */
[----:B------:R-:W-:Y:S01]  /*49c00*/  STL [R1+0xeb4], R8 ;  /* 0x000eb40801007387 */ /* 0x000fe20000100800 */
[----:B------:R-:W-:Y:S01]  /*49c10*/  IADD3 R29, P1, R29, R11, RZ ;  /* 0x0000000b1d1d7210 */ /* 0x000fe20007f3e0ff */
[----:B------:R-:W-:Y:S01]  /*49c20*/  STL [R1+0xed8], R13 ;  /* 0x000ed80d01007387 */ /* 0x000fe20000100800 */
[----:B------:R-:W-:Y:S02]  /*49c30*/  STL [R1+0xeac], R12 ;  /* 0x000eac0c01007387 */ /* 0x000fe40000100800 */
[----:B------:R-:W-:Y:S02]  /*49c40*/  STL [R1+0xed0], R3 ;  /* 0x000ed00301007387 */ /* 0x000fe40000100800 */
[----:B------:R0:W-:Y:S01]  /*49c50*/  STL [R1+0xe9c], R0 ;  /* 0x000e9c0001007387 */ /* 0x0001e20000100800 */
[----:B------:R-:W-:Y:S04]  /*49c60*/  STL [R1+0xea4], R29 ;  /* 0x000ea41d01007387 */ /* 0x000fe80000100800 */
[----:B0-----:R-:W2:Y:S01]  /*49c70*/  LDL.LU R0, [R1+0xec0] ;  /* 0x000ec00001007983 */ /* 0x001ea20000300800 */
[----:B------:R-:W-:Y:S02]  /*49c80*/  STL [R1+0xec8], R28 ;  /* 0x000ec81c01007387 */ /* 0x000fe40000100800 */
[----:B------:R-:W3:Y:S02]  /*49c90*/  LDL.LU R7, [R1+0xeb0] ;  /* 0x000eb00001077983 */ /* 0x000ee40000300800 */
[----:B---3--:R0:W-:Y:S04]  /*49ca0*/  STL [R1+0x1868], R7 ;  /* 0x0018680701007387 */ /* 0x0081e80000100800 */
[----:B0-----:R-:W3:Y:S04]  /*49cb0*/  LDL.LU R7, [R1+0xe8c] ;  /* 0x000e8c0001077983 */ /* 0x001ee80000300800 */
[----:B---3--:R0:W-:Y:S04]  /*49cc0*/  STL [R1+0x186c], R7 ;  /* 0x00186c0701007387 */ /* 0x0081e80000100800 */
[----:B0-----:R-:W3:Y:S01]  /*49cd0*/  LDL.LU R7, [R1+0xeb8] ;  /* 0x000eb80001077983 */ /* 0x001ee20000300800 */
[----:B--2---:R-:W-:-:S03]  /*49ce0*/  IMAD.X R0, R0, 0x1, R2, P3 ;  /* 0x0000000100007824 */ /* 0x004fc600018e0602 */
        /* <DEDUP_REMOVED lines=27> */
[----:B------:R0:W-:Y:S02]  /*49ea0*/  STL [R1+0xec0], R0 ;  /* 0x000ec00001007387 */ /* 0x0001e40000100800 */
[----:B0-----:R-:W3:Y:S01]  /*49eb0*/  LDL.LU R0, [R1+0xe48] ;  /* 0x000e480001007983 */ /* 0x001ee20000300800 */
[----:B--2---:R-:W-:-:S05]  /*49ec0*/  IADD3 R7, P3, R7, R11, RZ ;  /* 0x0000000b07077210 */ /* 0x004fca0007f7e0ff */
[----:B------:R0:W-:Y:S04]  /*49ed0*/  STL [R1+0xe94], R7 ;  /* 0x000e940701007387 */ /* 0x0001e80000100800 */
[----:B0-----:R-:W2:Y:S02]  /*49ee0*/  LDL.LU R7, [R1+0x1870] ;  /* 0x0018700001077983 */ /* 0x001ea40000300800 */
[----:B--2---:R-:W-:-:S05]  /*49ef0*/  IMAD.X R7, R7, 0x1, R2, P4 ;  /* 0x0000000107077824 */ /* 0x004fca00020e0602 */
[----:B------:R0:W-:Y:S04]  /*49f00*/  STL [R1+0xeb8], R7 ;  /* 0x000eb80701007387 */ /* 0x0001e80000100800 */
[----:B0-----:R-:W2:Y:S02]  /*49f10*/  LDL.LU R7, [R1+0x186c] ;  /* 0x00186c0001077983 */ /* 0x001ea40000300800 */
[----:B--2---:R-:W-:-:S05]  /*49f20*/  IADD3 R7, P4, R7, R11, RZ ;  /* 0x0000000b07077210 */ /* 0x004fca0007f9e0ff */
[----:B------:R0:W-:Y:S04]  /*49f30*/  STL [R1+0xe8c], R7 ;  /* 0x000e8c0701007387 */ /* 0x0001e80000100800 */
[----:B0-----:R-:W2:Y:S01]  /*49f40*/  LDL.LU R7, [R1+0x1868] ;  /* 0x0018680001077983 */ /* 0x001ea20000300800 */
[--C-:B----4-:R-:W-:Y:S01]  /*49f50*/  IMAD.X R16, R16, 0x1, R2.reuse, P6 ;  /* 0x0000000110107824 */ /* 0x110fe200030e0602 */
[-C--:B---3--:R-:W-:Y:S01]  /*49f60*/  IADD3 R17, P6, R17, R11.reuse, RZ ;  /* 0x0000000b11117210 */ /* 0x088fe20007fde0ff */
        /* <DEDUP_REMOVED lines=18> */
[----:B--2---:R-:W-:Y:S01]  /*4a090*/  IMAD.X R7, R7, 0x1, R2, P5 ;  /* 0x0000000107077824 */ /* 0x004fe200028e0602 */
[----:B------:R-:W-:-:S04]  /*4a0a0*/  IADD3 R6, P5, R6, R11, RZ ;  /* 0x0000000b06067210 */ /* 0x000fc80007fbe0ff */
[----:B------:R-:W-:Y:S01]  /*4a0b0*/  STL [R1+0xeb0], R7 ;  /* 0x000eb00701007387 */ /* 0x000fe20000100800 */
[----:B------:R-:W-:Y:S02]  /*4a0c0*/  STL [R1+0xe84], R6 ;  /* 0x000e840601007387 */ /* 0x000fe40000100800 */
[----:B------:R-:W-:Y:S02]  /*4a0d0*/  STL [R1+0xea8], R16 ;  /* 0x000ea81001007387 */ /* 0x000fe40000100800 */
[----:B------:R-:W-:Y:S01]  /*4a0e0*/  STL [R1+0xe7c], R17 ;  /* 0x000e7c1101007387 */ /* 0x000fe20000100800 */
[----:B------:R-:W-:Y:S01]  /*4a0f0*/  STL [R1+0xea0], R18 ;  /* 0x000ea01201007387 */ /* 0x000fe20000100800 */
[----:B------:R-:W-:Y:S02]  /*4a100*/  STL [R1+0xe74], R19 ;  /* 0x000e741301007387 */ /* 0x000fe40000100800 */
[----:B------:R-:W-:Y:S02]  /*4a110*/  STL [R1+0xe98], R10 ;  /* 0x000e980a01007387 */ /* 0x000fe40000100800 */
[----:B------:R-:W-:Y:S02]  /*4a120*/  STL [R1+0xe6c], R14 ;  /* 0x000e6c0e01007387 */ /* 0x000fe40000100800 */
[--C-:B------:R-:W-:Y:S01]  /*4a130*/  IMAD.X R23, R23, 0x1, R2.reuse, P5 ;  /* 0x0000000117177824 */ /* 0x100fe200028e0602 */
[----:B------:R-:W-:Y:S01]  /*4a140*/  STL [R1+0xe90], R15 ;  /* 0x000e900f01007387 */ /* 0x000fe20000100800 */
[-C--:B------:R-:W-:Y:S01]  /*4a150*/  IADD3 R27, P5, R27, R11.reuse, RZ ;  /* 0x0000000b1b1b7210 */ /* 0x080fe20007fbe0ff */
        /* <DEDUP_REMOVED lines=11> */
[----:B------:R-:W-:Y:S02]  /*4a210*/  STL [R1+0xe3c], R4 ;  /* 0x000e3c0401007387 */ /* 0x000fe40000100800 */
[----:B------:R-:W-:Y:S02]  /*4a220*/  STL [R1+0xe60], R8 ;  /* 0x000e600801007387 */ /* 0x000fe40000100800 */
[----:B------:R-:W-:Y:S01]  /*4a230*/  STL [R1+0xe34], R13 ;  /* 0x000e340d01007387 */ /* 0x000fe20000100800 */
[----:B------:R0:W-:Y:S01]  /*4a240*/  STL [R1+0xe50], R28 ;  /* 0x000e501c01007387 */ /* 0x0001e20000100800 */
[----:B------:R-:W-:Y:S03]  /*4a250*/  STL [R1+0xe58], R12 ;  /* 0x000e580c01007387 */ /* 0x000fe60000100800 */
[----:B0-----:R-:W2:Y:S01]  /*4a260*/  LDL.LU R28, [R1+0xe1c] ;  /* 0x000e1c00011c7983 */ /* 0x001ea20000300800 */
[----:B------:R-:W-:Y:S02]  /*4a270*/  STL [R1+0xe2c], R3 ;  /* 0x000e2c0301007387 */ /* 0x000fe40000100800 */
[----:B------:R-:W3:Y:S01]  /*4a280*/  LDL.LU R7, [R1+0xe0c] ;  /* 0x000e0c0001077983 */ /* 0x000ee20000300800 */
[-C--:B------:R-:W-:Y:S01]  /*4a290*/  IADD3 R29, P5, R29, R11.reuse, RZ ;  /* 0x0000000b1d1d7210 */ /* 0x080fe20007fbe0ff */
[----:B------:R-:W-:Y:S01]  /*4a2a0*/  IMAD.X R0, R0, 0x1, R2, P6 ;  /* 0x0000000100007824 */ /* 0x000fe200030e0602 */
[----:B---3--:R0:W-:Y:S03]  /*4a2b0*/  STL [R1+0x185c], R7 ;  /* 0x00185c0701007387 */ /* 0x0081e60000100800 */
[----:B------:R-:W-:Y:S01]  /*4a2c0*/  STL [R1+0xe24], R29 ;  /* 0x000e241d01007387 */ /* 0x000fe20000100800 */
[----:B0-----:R-:W3:Y:S01]  /*4a2d0*/  LDL.LU R7, [R1+0xe38] ;  /* 0x000e380001077983 */ /* 0x001ee20000300800 */
[----:B------:R-:W-:Y:S03]  /*4a2e0*/  STL [R1+0xe48], R0 ;  /* 0x000e480001007387 */ /* 0x000fe60000100800 */
[----:B---3--:R0:W-:Y:S04]  /*4a2f0*/  STL [R1+0x1860], R7 ;  /* 0x0018600701007387 */ /* 0x0081e80000100800 */
[----:B0-----:R-:W3:Y:S01]  /*4a300*/  LDL.LU R7, [R1+0xe14] ;  /* 0x000e140001077983 */ /* 0x001ee20000300800 */
[----:B--2---:R-:W-:-:S03]  /*4a310*/  IADD3 R28, P6, R28, R11, RZ ;  /* 0x0000000b1c1c7210 */ /* 0x004fc60007fde0ff */
        /* <DEDUP_REMOVED lines=26> */
[----:B------:R0:W-:Y:S02]  /*4a4c0*/  STL [R1+0xe1c], R28 ;  /* 0x000e1c1c01007387 */ /* 0x0001e40000100800 */
[----:B------:R-:W3:Y:S01]  /*4a4d0*/  LDL.LU R29, [R1+0xdd0] ;  /* 0x000dd000011d7983 */ /* 0x000ee20000300800 */
[----:B0-----:R-:W3:Y:S01]  /*4a4e0*/  LDL.LU R28, [R1+0xda4] ;  /* 0x000da400011c7983 */ /* 0x001ee20000300800 */
        /* <DEDUP_REMOVED lines=24> */
[----:B------:R-:W-:Y:S01]  /*4a670*/  IADD3 R9, P5, R9, R11, RZ ;  /* 0x0000000b09097210 */ /* 0x000fe20007fbe0ff */
[----:B------:R-:W-:-:S02]  /*4a680*/  IMAD.X R0, R0, 0x1, R2, P1 ;  /* 0x0000000100007824 */ /* 0x000fc400008e0602 */
[----:B------:R-:W-:Y:S01]  /*4a690*/  IMAD.X R4, R4, 0x1, R2, P6 ;  /* 0x0000000104047824 */ /* 0x000fe200030e0602 */
[-C--:B------:R-:W-:Y:S02]  /*4a6a0*/  IADD3 R8, P6, R8, R11.reuse, RZ ;  /* 0x0000000b08087210 */ /* 0x080fe40007fde0ff */
[-C--:B------:R-:W-:Y:S02]  /*4a6b0*/  IADD3 R13, P1, R13, R11.reuse, RZ ;  /* 0x0000000b0d0d7210 */ /* 0x080fe40007f3e0ff */
        /* <DEDUP_REMOVED lines=22> */
[----:B------:R0:W-:Y:S02]  /*4a820*/  STL [R1+0xde0], R0 ;  /* 0x000de00001007387 */ /* 0x0001e40000100800 */
[----:B------:R-:W-:-:S02]  /*4a830*/  IMAD.X R12, R12, 0x1, R2, P2 ;  /* 0x000000010c0c7824 */ /* 0x000fc400010e0602 */
[----:B------:R-:W-:Y:S01]  /*4a840*/  STL [R1+0xde8], R4 ;  /* 0x000de80401007387 */ /* 0x000fe20000100800 */
[----:B0-----:R-:W2:Y:S01]  /*4a850*/  LDL.LU R0, [R1+0xdc8] ;  /* 0x000dc80001007983 */ /* 0x001ea20000300800 */
[----:B------:R-:W-:Y:S02]  /*4a860*/  STL [R1+0xdbc], R8 ;  /* 0x000dbc0801007387 */ /* 0x000fe40000100800 */
[----:B------:R-:W-:Y:S02]  /*4a870*/  STL [R1+0xdb4], R13 ;  /* 0x000db40d01007387 */ /* 0x000fe40000100800 */
[----:B------:R-:W-:Y:S01]  /*4a880*/  STL [R1+0xdd8], R12 ;  /* 0x000dd80c01007387 */ /* 0x000fe20000100800 */
[----:B------:R-:W3:Y:S01]  /*4a890*/  LDL.LU R7, [R1+0xdb8] ;  /* 0x000db80001077983 */ /* 0x000ee20000300800 */
[----:B------:R-:W-:Y:S01]  /*4a8a0*/  IADD3 R3, P2, R3, R11, RZ ;  /* 0x0000000b03037210 */ /* 0x000fe20007f5e0ff */
[----:B------:R-:W-:-:S04]  /*4a8b0*/  IMAD.X R29, R29, 0x1, R2, P3 ;  /* 0x000000011d1d7824 */ /* 0x000fc800018e0602 */
[----:B------:R-:W-:Y:S04]  /*4a8c0*/  STL [R1+0xdac], R3 ;  /* 0x000dac0301007387 */ /* 0x000fe80000100800 */
[----:B---3--:R0:W-:Y:S01]  /*4a8d0*/  STL [R1+0x1850], R7 ;  /* 0x0018500701007387 */ /* 0x0081e20000100800 */
[----:B------:R-:W-:Y:S03]  /*4a8e0*/  STL [R1+0xdd0], R29 ;  /* 0x000dd01d01007387 */ /* 0x000fe60000100800 */
[----:B0-----:R-:W3:Y:S01]  /*4a8f0*/  LDL.LU R7, [R1+0xd94] ;  /* 0x000d940001077983 */ /* 0x001ee20000300800 */
[----:B------:R-:W-:-:S05]  /*4a900*/  IADD3 R28, P3, R28, R11, RZ ;  /* 0x0000000b1c1c7210 */ /* 0x000fca0007f7e0ff */
[----:B------:R-:W-:Y:S04]  /*4a910*/  STL [R1+0xda4], R28 ;  /* 0x000da41c01007387 */ /* 0x000fe80000100800 */
        /* <DEDUP_REMOVED lines=27> */
[----:B------:R-:W3:Y:S01]  /*4aad0*/  LDL.LU R12, [R1+0xf7c] ;  /* 0x000f7c00010c7983 */ /* 0x000ee20000300800 */
[----:B------:R-:W3:Y:S01]  /*4aae0*/  LDL.LU R3, [R1+0x1744] ;  /* 0x0017440001037983 */ /* 0x000ee20000300800 */
[----:B------:R-:W3:Y:S02]  /*4aaf0*/  LDL.LU R29, [R1+0xf78] ;  /* 0x000f7800011d7983 */ /* 0x000ee40000300800 */
[----:B------:R-:W3:Y:S01]  /*4ab00*/  LDL.LU R28, [R1+0x173c] ;  /* 0x00173c00011c7983 */ /* 0x000ee20000300800 */
        /* <DEDUP_REMOVED lines=15> */
[----:B------:R-:W-:Y:S01]  /*4ac00*/  IADD3 R14, P3, R14, R11, RZ ;  /* 0x0000000b0e0e7210 */ /* 0x000fe20007f7e0ff */
[--C-:B------:R-:W-:Y:S01]  /*4ac10*/  IMAD.X R15, R15, 0x1, R2.reuse, P4 ;  /* 0x000000010f0f7824 */ /* 0x100fe200020e0602 */
[----:B------:R-:W-:Y:S01]  /*4ac20*/  IADD3 R20, P4, R20, UR8, RZ ;  /* 0x0000000814147c10 */ /* 0x000fe2000ff9e0ff */
[--C-:B------:R-:W-:Y:S01]  /*4ac30*/  IMAD.X R21, R21, 0x1, R2.reuse, P5 ;  /* 0x0000000115157824 */ /* 0x100fe200028e0602 */
[----:B------:R-:W-:Y:S01]  /*4ac40*/  IADD3 R22, P5, R22, UR8, RZ ;  /* 0x0000000816167c10 */ /* 0x000fe2000ffbe0ff */
[--C-:B------:R-:W-:Y:S01]  /*4ac50*/  IMAD.X R26, R26, 0x1, R2.reuse, P1 ;  /* 0x000000011a1a7824 */ /* 0x100fe200008e0602 */
[----:B------:R-:W-:Y:S01]  /*4ac60*/  IADD3 R25, P1, R25, UR8, RZ ;  /* 0x0000000819197c10 */ /* 0x000fe2000ff3e0ff */
[--C-:B------:R-:W-:Y:S01]  /*4ac70*/  IMAD.X R24, R24, 0x1, R2.reuse, P2 ;  /* 0x0000000118187824 */ /* 0x100fe200010e0602 */
[----:B------:R-:W-:Y:S01]  /*4ac80*/  IADD3 R5, P2, R5, UR8, RZ ;  /* 0x0000000805057c10 */ /* 0x000fe2000ff5e0ff */
[----:B------:R-:W-:Y:S01]  /*4ac90*/  IMAD.X R9, R9, 0x1, R2, P3 ;  /* 0x0000000109097824 */ /* 0x000fe200018e0602 */
[----:B------:R-:W-:-:S02]  /*4aca0*/  IADD3 R4, P3, R4, UR8, RZ ;  /* 0x0000000804047c10 */ /* 0x000fc4000ff7e0ff */
[----:B------:R-:W-:Y:S01]  /*4acb0*/  IADD3.X R8, R8, UR5, RZ, P4, !PT ;  /* 0x0000000508087c10 */ /* 0x000fe2000a7fe4ff */
[----:B------:R-:W-:Y:S01]  /*4acc0*/  IADD3 R13, P4, R13, UR8, RZ ;  /* 0x000000080d0d7c10 */ /* 0x000fe2000ff9e0ff */
[----:B------:R-:W-:Y:S01]  /*4acd0*/  IADD3.X R12, R12, UR5, RZ, P5, !PT ;  /* 0x000000050c0c7c10 */ /* 0x000fe2000affe4ff */
[----:B------:R-:W-:Y:S02]  /*4ace0*/  IADD3 R3, P5, R3, UR8, RZ ;  /* 0x0000000803037c10 */ /* 0x000fe4000ffbe0ff */
        /* <DEDUP_REMOVED lines=10> */
[----:B------:R-:W-:Y:S01]  /*4ad90*/  IMAD.X R23, R23, 0x1, R2, P6 ;  /* 0x0000000117177824 */ /* 0x000fe200030e0602 */
[----:B------:R-:W-:Y:S01]  /*4ada0*/  STL [R1+0xd98], R15 ;  /* 0x000d980f01007387 */ /* 0x000fe20000100800 */
[----:B------:R-:W-:Y:S01]  /*4adb0*/  IADD3 R27, P6, R27, UR8, RZ ;  /* 0x000000081b1b7c10 */ /* 0x000fe2000ffde0ff */
        /* <DEDUP_REMOVED lines=16> */
[----:B0-----:R-:W2:Y:S01]  /*4aec0*/  LDL.LU R2, [R1+0x172c] ;  /* 0x00172c0001027983 */ /* 0x001ea20000300800 */
[----:B------:R-:W-:Y:S01]  /*4aed0*/  IADD3.X R29, R29, UR5, RZ, P6, !PT ;  /* 0x000000051d1d7c10 */ /* 0x000fe2000b7fe4ff */
[----:B------:R-:W-:-:S04]  /*4aee0*/  IADD3 R28, P6, R28, UR8, RZ ;  /* 0x000000081c1c7c10 */ /* 0x000fc8000ffde0ff */
[----:B------:R-:W-:Y:S04]  /*4aef0*/  STL [R1+0xf78], R29 ;  /* 0x000f781d01007387 */ /* 0x000fe80000100800 */
[----:B--2---:R0:W-:Y:S01]  /*4af00*/  STL [R1+0x1848], R2 ;  /* 0x0018480201007387 */ /* 0x0041e20000100800 */
[----:B------:R-:W-:Y:S03]  /*4af10*/  STL [R1+0x173c], R28 ;  /* 0x00173c1c01007387 */ /* 0x000fe60000100800 */
[----:B0-----:R-:W2:Y:S01]  /*4af20*/  LDL.LU R2, [R1+0xf70] ;  /* 0x000f700001027983 */ /* 0x001ea20000300800 */
[----:B------:R-:W-:-:S05]  /*4af30*/  IADD3.X R0, R0, UR5, RZ, P1, !PT ;  /* 0x0000000500007c10 */ /* 0x000fca0008ffe4ff */
[----:B------:R-:W-:Y:S04]  /*4af40*/  STL [R1+0xf74], R0 ;  /* 0x000f740001007387 */ /* 0x000fe80000100800 */
[----:B--2---:R0:W-:Y:S04]  /*4af50*/  STL [R1+0x184c], R2 ;  /* 0x00184c0201007387 */ /* 0x0041e80000100800 */
        /* <DEDUP_REMOVED lines=29> */
[----:B--2---:R-:W-:-:S05]  /*4b130*/  IADD3 R2, P1, R2, UR8, RZ ;  /* 0x0000000802027c10 */ /* 0x004fca000ff3e0ff */
[----:B------:R0:W-:Y:S04]  /*4b140*/  STL [R1+0x1734], R2 ;  /* 0x0017340201007387 */ /* 0x0001e80000100800 */
[----:B0-----:R-:W2:Y:S02]  /*4b150*/  LDL.LU R2, [R1+0x184c] ;  /* 0x00184c0001027983 */ /* 0x001ea40000300800 */
[----:B--2---:R-:W-:-:S05]  /*4b160*/  IADD3.X R2, R2, UR5, RZ, P2, !PT ;  /* 0x0000000502027c10 */ /* 0x004fca00097fe4ff */
[----:B------:R0:W-:Y:S04]  /*4b170*/  STL [R1+0xf70], R2 ;  /* 0x000f700201007387 */ /* 0x0001e80000100800 */
[----:B0-----:R-:W2:Y:S01]  /*4b180*/  LDL.LU R2, [R1+0x1848] ;  /* 0x0018480001027983 */ /* 0x001ea20000300800 */
[----:B---3--:R-:W-:Y:S01]  /*4b190*/  IADD3.X R7, R7, UR5, RZ, P3, !PT ;  /* 0x0000000507077c10 */ /* 0x008fe20009ffe4ff */
[----:B----4-:R-:W-:Y:S01]  /*4b1a0*/  IADD3 R6, P3, R6, UR8, RZ ;  /* 0x0000000806067c10 */ /* 0x010fe2000ff7e0ff */
[----:B------:R-:W-:Y:S01]  /*4b1b0*/  IADD3.X R16, R16, UR5, RZ, P4, !PT ;  /* 0x0000000510107c10 */ /* 0x000fe2000a7fe4ff */
[----:B------:R-:W-:Y:S01]  /*4b1c0*/  IADD3 R17, P4, R17, UR8, RZ ;  /* 0x0000000811117c10 */ /* 0x000fe2000ff9e0ff */
        /* <DEDUP_REMOVED lines=16> */
[----:B------:R-:W-:-:S02]  /*4b2d0*/  IADD3.X R3, R3, UR5, RZ, P3, !PT ;  /* 0x0000000503037c10 */ /* 0x000fc40009ffe4ff */
[----:B--2---:R-:W-:-:S05]  /*4b2e0*/  IADD3 R2, P2, R2, UR8, RZ ;  /* 0x0000000802027c10 */ /* 0x004fca000ff5e0ff */
[----:B------:R0:W-:Y:S01]  /*4b2f0*/  STL [R1+0x172c], R2 ;  /* 0x00172c0201007387 */ /* 0x0001e20000100800 */
[----:B------:R-:W-:Y:S02]  /*4b300*/  STL [R1+0xf6c], R7 ;  /* 0x000f6c0701007387 */ /* 0x000fe40000100800 */
[----:B------:R-:W-:Y:S02]  /*4b310*/  STL [R1+0x1724], R6 ;  /* 0x0017240601007387 */ /* 0x000fe40000100800 */
[----:B------:R-:W-:Y:S01]  /*4b320*/  STL [R1+0xf68], R16 ;  /* 0x000f681001007387 */ /* 0x000fe20000100800 */
[----:B------:R-:W-:Y:S01]  /*4b330*/  STL [R1+0x171c], R17 ;  /* 0x00171c1101007387 */ /* 0x000fe20000100800 */
[----:B------:R-:W-:Y:S02]  /*4b340*/  STL [R1+0x1740], R18 ;  /* 0x0017401201007387 */ /* 0x000fe40000100800 */
[----:B------:R-:W-:Y:S01]  /*4b350*/  STL [R1+0x1714], R19 ;  /* 0x0017141301007387 */ /* 0x000fe20000100800 */
[----:B------:R-:W-:Y:S01]  /*4b360*/  IADD3.X R20, R20, UR5, RZ, P2, !PT ;  /* 0x0000000514147c10 */ /* 0x000fe200097fe4ff */
        /* <DEDUP_REMOVED lines=13> */
[----:B------:R-:W-:Y:S01]  /*4b440*/  IADD3.X R13, R13, UR5, RZ, P2, !PT ;  /* 0x000000050d0d7c10 */ /* 0x000fe200097fe4ff */
[----:B------:R-:W-:Y:S01]  /*4b450*/  STL [R1+0x1708], R5 ;  /* 0x0017080501007387 */ /* 0x000fe20000100800 */
[----:B------:R-:W-:Y:S01]  /*4b460*/  IADD3 R12, P2, R12, UR8, RZ ;  /* 0x000000080c0c7c10 */ /* 0x000fe2000ff5e0ff */
[----:B------:R-:W-:Y:S01]  /*4b470*/  STL [R1+0x16e0], R9 ;  /* 0x0016e00901007387 */ /* 0x000fe20000100800 */
[----:B------:R-:W-:Y:S02]  /*4b480*/  STL [R1+0x1700], R4 ;  /* 0x0017000401007387 */ /* 0x000fe40000100800 */
[----:B------:R-:W-:Y:S02]  /*4b490*/  STL [R1+0x16d8], R8 ;  /* 0x0016d80801007387 */ /* 0x000fe40000100800 */
[----:B------:R-:W-:Y:S01]  /*4b4a0*/  STL [R1+0x16f8], R13 ;  /* 0x0016f80d01007387 */ /* 0x000fe20000100800 */
[----:B------:R-:W-:Y:S01]  /*4b4b0*/  STL [R1+0x16d0], R12 ;  /* 0x0016d00c01007387 */ /* 0x000fe20000100800 */
[----:B------:R-:W-:Y:S02]  /*4b4c0*/  STL [R1+0x16f0], R3 ;  /* 0x0016f00301007387 */ /* 0x000fe40000100800 */
[----:B0-----:R-:W2:Y:S01]  /*4b4d0*/  LDL.LU R2, [R1+0x16dc] ;  /* 0x0016dc0001027983 */ /* 0x001ea20000300800 */
[----:B------:R-:W-:-:S02]  /*4b4e0*/  IADD3 R29, P3, R29, UR8, RZ ;  /* 0x000000081d1d7c10 */ /* 0x000fc4000ff7e0ff */
[----:B------:R-:W-:-:S03]  /*4b4f0*/  IADD3.X R28, R28, UR5, RZ, P4, !PT ;  /* 0x000000051c1c7c10 */ /* 0x000fc6000a7fe4ff */
[----:B------:R-:W-:Y:S04]  /*4b500*/  STL [R1+0x16c8], R29 ;  /* 0x0016c81d01007387 */ /* 0x000fe80000100800 */
[----:B--2---:R0:W-:Y:S01]  /*4b510*/  STL [R1+0x1840], R2 ;  /* 0x0018400201007387 */ /* 0x0041e20000100800 */
[----:B------:R-:W-:Y:S03]  /*4b520*/  STL [R1+0xd6c], R28 ;  /* 0x000d6c1c01007387 */ /* 0x000fe60000100800 */
[----:B0-----:R-:W2:Y:S01]  /*4b530*/  LDL.LU R2, [R1+0x16b8] ;  /* 0x0016b80001027983 */ /* 0x001ea20000300800 */
[----:B------:R-:W-:-:S05]  /*4b540*/  IADD3 R0, P4, R0, UR8, RZ ;  /* 0x0000000800007c10 */ /* 0x000fca000ff9e0ff */
        /* <DEDUP_REMOVED lines=31> */
[----:B--2---:R-:W-:-:S05]  /*4b740*/  IADD3.X R2, R2, UR5, RZ, P5, !PT ;  /* 0x0000000502027c10 */ /* 0x004fca000affe4ff */
[----:B------:R0:W-:Y:S04]  /*4b750*/  STL [R1+0x16e4], R2 ;  /* 0x0016e40201007387 */ /* 0x0001e80000100800 */
[----:B0-----:R-:W2:Y:S02]  /*4b760*/  LDL.LU R2, [R1+0x1844] ;  /* 0x0018440001027983 */ /* 0x001ea40000300800 */
[----:B--2---:R-:W-:-:S05]  /*4b770*/  IADD3 R2, P5, R2, UR8, RZ ;  /* 0x0000000802027c10 */ /* 0x004fca000ffbe0ff */
[----:B------:R0:W-:Y:S04]  /*4b780*/  STL [R1+0x16b8], R2 ;  /* 0x0016b80201007387 */ /* 0x0001e80000100800 */
[----:B0-----:R-:W2:Y:S01]  /*4b790*/  LDL.LU R2, [R1+0x1840] ;  /* 0x0018400001027983 */ /* 0x001ea20000300800 */
[----:B----4-:R-:W-:Y:S01]  /*4b7a0*/  IADD3.X R6, R6, UR5, RZ, P1, !PT ;  /* 0x0000000506067c10 */ /* 0x010fe20008ffe4ff */
[----:B---3--:R-:W-:Y:S01]  /*4b7b0*/  IADD3 R16, P1, R16, UR8, RZ ;  /* 0x0000000810107c10 */ /* 0x008fe2000ff3e0ff */
        /* <DEDUP_REMOVED lines=18> */
[----:B--2---:R-:W-:Y:S01]  /*4b8e0*/  IADD3.X R2, R2, UR5, RZ, P6, !PT ;  /* 0x0000000502027c10 */ /* 0x004fe2000b7fe4ff */
[----:B------:R-:W-:-:S04]  /*4b8f0*/  IADD3 R7, P6, R7, UR8, RZ ;  /* 0x0000000807077c10 */ /* 0x000fc8000ffde0ff */
[----:B------:R0:W-:Y:S01]  /*4b900*/  STL [R1+0x16dc], R2 ;  /* 0x0016dc0201007387 */ /* 0x0001e20000100800 */
[----:B------:R-:W-:Y:S02]  /*4b910*/  STL [R1+0x16b0], R7 ;  /* 0x0016b00701007387 */ /* 0x000fe40000100800 */
[----:B------:R-:W-:Y:S02]  /*4b920*/  STL [R1+0x16d4], R6 ;  /* 0x0016d40601007387 */ /* 0x000fe40000100800 */
[----:B------:R-:W-:Y:S01]  /*4b930*/  STL [R1+0x16a8], R16 ;  /* 0x0016a81001007387 */ /* 0x000fe20000100800 */
[----:B------:R-:W-:Y:S01]  /*4b940*/  STL [R1+0x16cc], R17 ;  /* 0x0016cc1101007387 */ /* 0x000fe20000100800 */
[----:B------:R-:W-:Y:S02]  /*4b950*/  STL [R1+0x16a0], R18 ;  /* 0x0016a01201007387 */ /* 0x000fe40000100800 */
        /* <DEDUP_REMOVED lines=478> */
[----:B------:R-:W-:Y:S01]  /*4d740*/  IADD3.X R28, R28, UR5, RZ, P1, !PT ;  /* 0x000000051c1c7c10 */ /* 0x000fe20008ffe4ff */
[----:B------:R-:W-:Y:S01]  /*4d750*/  IADD3 R29, P6, R29, UR8, RZ ;  /* 0x000000081d1d7c10 */ /* 0x000fe2000ffde0ff */
[----:B--2---:R-:W-:-:S05]  /*4d760*/  IADD3 R2, P5, R2, UR8, RZ ;  /* 0x0000000802027c10 */ /* 0x004fca000ffbe0ff */
[----:B------:R-:W-:Y:S01]  /*4d770*/  STL [R1+0x1448], R2 ;  /* 0x0014480201007387 */ /* 0x000fe20000100800 */
        /* <DEDUP_REMOVED lines=29> */
[----:B------:R0:W-:Y:S02]  /*4d950*/  STL [R1+0x1404], R28 ;  /* 0x0014041c01007387 */ /* 0x0001e40000100800 */
[----:B------:R-:W-:Y:S01]  /*4d960*/  STL [R1+0x13e0], R29 ;  /* 0x0013e01d01007387 */ /* 0x000fe20000100800 */
[----:B0-----:R-:W2:Y:S01]  /*4d970*/  LDL.LU R28, [R1+0x13fc] ;  /* 0x0013fc00011c7983 */ /* 0x001ea20000300800 */
[----:B------:R-:W3:Y:S01]  /*4d980*/  LDL.LU R2, [R1+0x13f4] ;  /* 0x0013f40001027983 */ /* 0x000ee20000300800 */
[----:B------:R-:W-:-:S02]  /*4d990*/  IADD3 R0, P1, R0, UR8, RZ ;  /* 0x0000000800007c10 */ /* 0x000fc4000ff3e0ff */
[----:B---3--:R0:W-:Y:S03]  /*4d9a0*/  STL [R1+0x1814], R2 ;  /* 0x0018140201007387 */ /* 0x0081e60000100800 */
[----:B------:R1:W-:Y:S01]  /*4d9b0*/  STL [R1+0x13d8], R0 ;  /* 0x0013d80001007387 */ /* 0x0003e20000100800 */
[----:B0-----:R-:W3:Y:S01]  /*4d9c0*/  LDL.LU R2, [R1+0x13d0] ;  /* 0x0013d00001027983 */ /* 0x001ee20000300800 */
        /* <DEDUP_REMOVED lines=23> */
[----:B--2---:R-:W-:Y:S01]  /*4db40*/  IADD3.X R28, R28, UR5, RZ, P2, !PT ;  /* 0x000000051c1c7c10 */ /* 0x004fe200097fe4ff */
[----:B------:R-:W2:Y:S01]  /*4db50*/  LDL.LU R12, [R1+0x1394] ;  /* 0x00139400010c7983 */ /* 0x000ea20000300800 */
[----:B------:R-:W2:Y:S02]  /*4db60*/  LDL.LU R3, [R1+0x1368] ;  /* 0x0013680001037983 */ /* 0x000ea40000300800 */
[----:B------:R-:W2:Y:S02]  /*4db70*/  LDL.LU R29, [R1+0x138c] ;  /* 0x00138c00011d7983 */ /* 0x000ea40000300800 */
[----:B-1----:R-:W2:Y:S01]  /*4db80*/  LDL.LU R0, [R1+0x1360] ;  /* 0x0013600001007983 */ /* 0x002ea20000300800 */
[----:B------:R0:W-:Y:S04]  /*4db90*/  STL [R1+0x13fc], R28 ;  /* 0x0013fc1c01007387 */ /* 0x0001e80000100800 */
[----:B0-----:R-:W2:Y:S01]  /*4dba0*/  LDL.LU R28, [R1+0x1384] ;  /* 0x00138400011c7983 */ /* 0x001ea20000300800 */
[----:B---3--:R-:W-:-:S05]  /*4dbb0*/  IADD3 R2, P2, R2, UR8, RZ ;  /* 0x0000000802027c10 */ /* 0x008fca000ff5e0ff */
[----:B------:R0:W-:Y:S04]  /*4dbc0*/  STL [R1+0x13d0], R2 ;  /* 0x0013d00201007387 */ /* 0x0001e80000100800 */
[----:B0-----:R-:W3:Y:S01]  /*4dbd0*/  LDL.LU R2, [R1+0x1814] ;  /* 0x0018140001027983 */ /* 0x001ee20000300800 */
[----:B----4-:R-:W-:Y:S01]  /*4dbe0*/  IADD3.X R6, R6, UR5, RZ, P4, !PT ;  /* 0x0000000506067c10 */ /* 0x010fe2000a7fe4ff */
        /* <DEDUP_REMOVED lines=20> */
[----:B------:R-:W-:Y:S01]  /*4dd30*/  IADD3 R0, P4, R0, UR8, RZ ;  /* 0x0000000800007c10 */ /* 0x000fe2000ff9e0ff */
[----:B---3--:R-:W-:Y:S01]  /*4dd40*/  IADD3.X R2, R2, UR5, RZ, P3, !PT ;  /* 0x0000000502027c10 */ /* 0x008fe20009ffe4ff */
[----:B------:R-:W-:-:S04]  /*4dd50*/  IADD3 R7, P3, R7, UR8, RZ ;  /* 0x0000000807077c10 */ /* 0x000fc8000ff7e0ff */
        /* <DEDUP_REMOVED lines=23> */
[----:B------:R-:W-:Y:S02]  /*4ded0*/  STL [R1+0x13a4], R9 ;  /* 0x0013a40901007387 */ /* 0x000fe40000100800 */
[----:B------:R-:W-:Y:S01]  /*4dee0*/  STL [R1+0x1378], R4 ;  /* 0x0013780401007387 */ /* 0x000fe20000100800 */
[----:B------:R-:W-:Y:S01]  /*4def0*/  IADD3 R3, P3, R3, UR8, RZ ;  /* 0x0000000803037c10 */ /* 0x000fe2000ff7e0ff */
[----:B------:R-:W-:Y:S01]  /*4df00*/  STL [R1+0x139c], R8 ;  /* 0x00139c0801007387 */ /* 0x000fe20000100800 */
[----:B------:R-:W-:Y:S02]  /*4df10*/  STL [R1+0x1370], R13 ;  /* 0x0013700d01007387 */ /* 0x000fe40000100800 */
[----:B------:R-:W-:Y:S02]  /*4df20*/  STL [R1+0x1394], R12 ;  /* 0x0013940c01007387 */ /* 0x000fe40000100800 */
[----:B------:R0:W-:Y:S01]  /*4df30*/  STL [R1+0x1360], R0 ;  /* 0x0013600001007387 */ /* 0x0001e20000100800 */
[----:B------:R-:W-:Y:S04]  /*4df40*/  STL [R1+0x1368], R3 ;  /* 0x0013680301007387 */ /* 0x000fe80000100800 */
[----:B0-----:R-:W2:Y:S01]  /*4df50*/  LDL.LU R0, [R1+0x1358] ;  /* 0x0013580001007983 */ /* 0x001ea20000300800 */
[----:B------:R-:W-:Y:S02]  /*4df60*/  STL [R1+0x138c], R29 ;  /* 0x00138c1d01007387 */ /* 0x000fe40000100800 */
[----:B------:R-:W3:Y:S01]  /*4df70*/  LDL.LU R2, [R1+0x1350] ;  /* 0x0013500001027983 */ /* 0x000ee20000300800 */
[----:B------:R-:W-:Y:S01]  /*4df80*/  IADD3.X R28, R28, UR5, RZ, P5, !PT ;  /* 0x000000051c1c7c10 */ /* 0x000fe2000affe4ff */
[----:B---3--:R0:W-:Y:S04]  /*4df90*/  STL [R1+0x1810], R2 ;  /* 0x0018100201007387 */ /* 0x0081e80000100800 */
[----:B0-----:R-:W3:Y:S01]  /*4dfa0*/  LDL.LU R2, [R1+0x137c] ;  /* 0x00137c0001027983 */ /* 0x001ee20000300800 */
[----:B------:R0:W-:Y:S02]  /*4dfb0*/  STL [R1+0x1384], R28 ;  /* 0x0013841c01007387 */ /* 0x0001e40000100800 */
        /* <DEDUP_REMOVED lines=23> */
[----:B--2---:R-:W-:Y:S01]  /*4e130*/  IADD3 R0, P5, R0, UR8, RZ ;  /* 0x0000000800007c10 */ /* 0x004fe2000ffbe0ff */
[----:B------:R-:W2:Y:S02]  /*4e140*/  LDL.LU R12, [R1+0x12f0] ;  /* 0x0012f000010c7983 */ /* 0x000ea40000300800 */
[----:B------:R-:W2:Y:S01]  /*4e150*/  LDL.LU R3, [R1+0x1314] ;  /* 0x0013140001037983 */ /* 0x000ea20000300800 */
[----:B0-----:R-:W2:Y:S01]  /*4e160*/  LDL.LU R28, [R1+0x12e8] ;  /* 0x0012e800011c7983 */ /* 0x001ea20000300800 */
[----:B------:R-:W2:Y:S02]  /*4e170*/  LDL.LU R29, [R1+0x130c] ;  /* 0x00130c00011d7983 */ /* 0x000ea40000300800 */
[----:B------:R0:W-:Y:S02]  /*4e180*/  STL [R1+0x1358], R0 ;  /* 0x0013580001007387 */ /* 0x0001e40000100800 */
[----:B0-----:R-:W2:Y:S01]  /*4e190*/  LDL.LU R0, [R1+0x12e0] ;  /* 0x0012e00001007983 */ /* 0x001ea20000300800 */
[----:B---3--:R-:W-:-:S05]  /*4e1a0*/  IADD3.X R2, R2, UR5, RZ, P6, !PT ;  /* 0x0000000502027c10 */ /* 0x008fca000b7fe4ff */
        /* <DEDUP_REMOVED lines=24> */
[----:B---3--:R-:W-:-:S05]  /*4e330*/  IADD3 R2, P6, R2, UR8, RZ ;  /* 0x0000000802027c10 */ /* 0x008fca000ffde0ff */
        /* <DEDUP_REMOVED lines=34> */
[----:B------:R-:W-:Y:S01]  /*4e560*/  IADD3 R0, P2, R0, UR8, RZ ;  /* 0x0000000800007c10 */ /* 0x000fe2000ff5e0ff */
[----:B---3--:R0:W-:Y:S03]  /*4e570*/  STL [R1+0x180c], R2 ;  /* 0x00180c0201007387 */ /* 0x0081e60000100800 */
[----:B------:R-:W-:Y:S01]  /*4e580*/  STL [R1+0x130c], R29 ;  /* 0x00130c1d01007387 */ /* 0x000fe20000100800 */
        /* <DEDUP_REMOVED lines=25> */
[----:B--2---:R-:W-:Y:S01]  /*4e720*/  IADD3.X R28, R28, UR5, RZ, P3, !PT ;  /* 0x000000051c1c7c10 */ /* 0x004fe20009ffe4ff */
[----:B------:R-:W2:Y:S02]  /*4e730*/  LDL.LU R12, [R1+0x129c] ;  /* 0x00129c00010c7983 */ /* 0x000ea40000300800 */
[----:B0-----:R-:W2:Y:S01]  /*4e740*/  LDL.LU R0, [R1+0x1270] ;  /* 0x0012700001007983 */ /* 0x001ea20000300800 */
[----:B------:R-:W2:Y:S01]  /*4e750*/  LDL.LU R3, [R1+0x1294] ;  /* 0x0012940001037983 */ /* 0x000ea20000300800 */
[----:B------:R-:W2:Y:S02]  /*4e760*/  LDL.LU R29, [R1+0x1268] ;  /* 0x00126800011d7983 */ /* 0x000ea40000300800 */
[----:B------:R0:W-:Y:S02]  /*4e770*/  STL [R1+0x1304], R28 ;  /* 0x0013041c01007387 */ /* 0x0001e40000100800 */
        /* <DEDUP_REMOVED lines=45> */
[----:B------:R-:W-:Y:S01]  /*4ea50*/  STL [R1+0x1290], R25 ;  /* 0x0012901901007387 */ /* 0x000fe20000100800 */
[----:B--2---:R-:W-:Y:S01]  /*4ea60*/  IADD3.X R12, R12, UR5, RZ, P4, !PT ;  /* 0x000000050c0c7c10 */ /* 0x004fe2000a7fe4ff */
[----:B------:R-:W-:Y:S01]  /*4ea70*/  STL [R1+0x12b4], R24 ;  /* 0x0012b41801007387 */ /* 0x000fe20000100800 */
[----:B------:R-:W-:Y:S01]  /*4ea80*/  IADD3 R0, P4, R0, UR8, RZ ;  /* 0x0000000800007c10 */ /* 0x000fe2000ff9e0ff */
[----:B------:R-:W-:Y:S02]  /*4ea90*/  STL [R1+0x1288], R5 ;  /* 0x0012880501007387 */ /* 0x000fe40000100800 */
[----:B------:R-:W-:Y:S01]  /*4eaa0*/  STL [R1+0x12ac], R9 ;  /* 0x0012ac0901007387 */ /* 0x000fe20000100800 */
[----:B------:R-:W-:Y:S01]  /*4eab0*/  STL [R1+0x1280], R4 ;  /* 0x0012800401007387 */ /* 0x000fe20000100800 */
[----:B------:R-:W-:Y:S02]  /*4eac0*/  STL [R1+0x12a4], R8 ;  /* 0x0012a40801007387 */ /* 0x000fe40000100800 */
[----:B------:R0:W-:Y:S02]  /*4ead0*/  STL [R1+0x1270], R0 ;  /* 0x0012700001007387 */ /* 0x0001e40000100800 */
[----:B------:R-:W-:Y:S01]  /*4eae0*/  STL [R1+0x1278], R13 ;  /* 0x0012780d01007387 */ /* 0x000fe20000100800 */
[----:B0-----:R-:W2:Y:S01]  /*4eaf0*/  LDL.LU R0, [R1+0x1260] ;  /* 0x0012600001007983 */ /* 0x001ea20000300800 */
[----:B------:R-:W-:Y:S02]  /*4eb00*/  STL [R1+0x129c], R12 ;  /* 0x00129c0c01007387 */ /* 0x000fe40000100800 */
[----:B------:R-:W3:Y:S01]  /*4eb10*/  LDL.LU R2, [R1+0x1258] ;  /* 0x0012580001027983 */ /* 0x000ee20000300800 */
[----:B------:R-:W-:Y:S01]  /*4eb20*/  IADD3.X R3, R3, UR5, RZ, P5, !PT ;  /* 0x0000000503037c10 */ /* 0x000fe2000affe4ff */
[----:B------:R-:W-:-:S04]  /*4eb30*/  IADD3 R29, P5, R29, UR8, RZ ;  /* 0x000000081d1d7c10 */ /* 0x000fc8000ffbe0ff */
[----:B------:R-:W-:Y:S01]  /*4eb40*/  STL [R1+0x1294], R3 ;  /* 0x0012940301007387 */ /* 0x000fe20000100800 */
[----:B------:R-:W-:-:S03]  /*4eb50*/  IADD3.X R28, R28, UR5, RZ, P6, !PT ;  /* 0x000000051c1c7c10 */ /* 0x000fc6000b7fe4ff */
[----:B---3--:R0:W-:Y:S01]  /*4eb60*/  STL [R1+0x1808], R2 ;  /* 0x0018080201007387 */ /* 0x0081e20000100800 */
[----:B------:R-:W-:Y:S03]  /*4eb70*/  STL [R1+0x1268], R29 ;  /* 0x0012681d01007387 */ /* 0x000fe60000100800 */
        /* <DEDUP_REMOVED lines=26> */
[----:B0-----:R-:W2:Y:S02]  /*4ed20*/  LDL.LU R28, [R1+0x11f8] ;  /* 0x0011f800011c7983 */ /* 0x001ea40000300800 */
[----:B------:R-:W2:Y:S01]  /*4ed30*/  LDL.LU R12, [R1+0x121c] ;  /* 0x00121c00010c7983 */ /* 0x000ea20000300800 */
[----:B------:R-:W2:Y:S01]  /*4ed40*/  LDL.LU R3, [R1+0x11f0] ;  /* 0x0011f00001037983 */ /* 0x000ea20000300800 */
        /* <DEDUP_REMOVED lines=26> */
[----:B--2---:R-:W-:-:S02]  /*4eef0*/  IADD3.X R12, R12, UR5, RZ, P2, !PT ;  /* 0x000000050c0c7c10 */ /* 0x004fc400097fe4ff */
        /* <DEDUP_REMOVED lines=31> */
[----:B------:R-:W-:Y:S02]  /*4f0f0*/  STL [R1+0x121c], R12 ;  /* 0x00121c0c01007387 */ /* 0x000fe40000100800 */
[----:B------:R-:W3:Y:S01]  /*4f100*/  LDL.LU R2, [R1+0x1204] ;  /* 0x0012040001027983 */ /* 0x000ee20000300800 */
[----:B------:R-:W-:-:S02]  /*4f110*/  IADD3 R3, P2, R3, UR8, RZ ;  /* 0x0000000803037c10 */ /* 0x000fc4000ff5e0ff */
[----:B------:R-:W-:-:S03]  /*4f120*/  IADD3.X R29, R29, UR5, RZ, P3, !PT ;  /* 0x000000051d1d7c10 */ /* 0x000fc60009ffe4ff */
[----:B------:R-:W-:Y:S01]  /*4f130*/  STL [R1+0x11f0], R3 ;  /* 0x0011f00301007387 */ /* 0x000fe20000100800 */
[----:B------:R-:W-:-:S03]  /*4f140*/  IADD3 R0, P3, R0, UR8, RZ ;  /* 0x0000000800007c10 */ /* 0x000fc6000ff7e0ff */
        /* <DEDUP_REMOVED lines=27> */
[----:B0-----:R-:W2:Y:S01]  /*4f300*/  LDL.LU R0, [R1+0x1180] ;  /* 0x0011800001007983 */ /* 0x001ea20000300800 */
[----:B------:R-:W2:Y:S02]  /*4f310*/  LDL.LU R13, [R1+0x11a4] ;  /* 0x0011a400010d7983 */ /* 0x000ea40000300800 */
[----:B------:R-:W2:Y:S02]  /*4f320*/  LDL.LU R12, [R1+0x1178] ;  /* 0x00117800010c7983 */ /* 0x000ea40000300800 */
[----:B------:R-:W2:Y:S01]  /*4f330*/  LDL.LU R3, [R1+0x119c] ;  /* 0x00119c0001037983 */ /* 0x000ea20000300800 */
[----:B------:R0:W-:Y:S01]  /*4f340*/  STL [R1+0x120c], R28 ;  /* 0x00120c1c01007387 */ /* 0x0001e20000100800 */
[----:B------:R-:W2:Y:S03]  /*4f350*/  LDL.LU R29, [R1+0x1170] ;  /* 0x00117000011d7983 */ /* 0x000ea60000300800 */
        /* <DEDUP_REMOVED lines=22> */
[----:B--2---:R-:W-:Y:S01]  /*4f4c0*/  IADD3 R0, P4, R0, UR8, RZ ;  /* 0x0000000800007c10 */ /* 0x004fe2000ff9e0ff */
[----:B------:R-:W-:Y:S02]  /*4f4d0*/  IADD3 R4, P3, R4, UR8, RZ ;  /* 0x0000000804047c10 */ /* 0x000fe4000ff7e0ff */
        /* <DEDUP_REMOVED lines=24> */
[----:B------:R-:W-:Y:S01]  /*4f660*/  STL [R1+0x11b4], R9 ;  /* 0x0011b40901007387 */ /* 0x000fe20000100800 */
[----:B------:R-:W-:Y:S01]  /*4f670*/  IADD3.X R13, R13, UR5, RZ, P5, !PT ;  /* 0x000000050d0d7c10 */ /* 0x000fe2000affe4ff */
[----:B------:R0:W-:Y:S01]  /*4f680*/  STL [R1+0x1180], R0 ;  /* 0x0011800001007387 */ /* 0x0001e20000100800 */
[----:B------:R-:W-:Y:S01]  /*4f690*/  IADD3 R12, P5, R12, UR8, RZ ;  /* 0x000000080c0c7c10 */ /* 0x000fe2000ffbe0ff */
[----:B------:R-:W-:Y:S04]  /*4f6a0*/  STL [R1+0x1188], R4 ;  /* 0x0011880401007387 */ /* 0x000fe80000100800 */
[----:B0-----:R-:W2:Y:S01]  /*4f6b0*/  LDL.LU R0, [R1+0x1168] ;  /* 0x0011680001007983 */ /* 0x001ea20000300800 */
[----:B------:R-:W-:Y:S02]  /*4f6c0*/  STL [R1+0x11ac], R8 ;  /* 0x0011ac0801007387 */ /* 0x000fe40000100800 */
[----:B------:R-:W-:Y:S02]  /*4f6d0*/  STL [R1+0x11a4], R13 ;  /* 0x0011a40d01007387 */ /* 0x000fe40000100800 */
[----:B------:R-:W-:Y:S01]  /*4f6e0*/  STL [R1+0x1178], R12 ;  /* 0x0011780c01007387 */ /* 0x000fe20000100800 */
        /* <DEDUP_REMOVED lines=29> */
[----:B------:R-:W4:Y:S01]  /*4f8c0*/  LDL.LU R4, [R1+0x1134] ;  /* 0x0011340001047983 */ /* 0x000f220000300800 */
[----:B--2---:R-:W-:Y:S01]  /*4f8d0*/  IADD3 R0, P1, R0, UR8, RZ ;  /* 0x0000000800007c10 */ /* 0x004fe2000ff3e0ff */
[----:B0-----:R-:W2:Y:S01]  /*4f8e0*/  LDL.LU R28, [R1+0x1108] ;  /* 0x00110800011c7983 */ /* 0x001ea20000300800 */
[----:B------:R-:W2:Y:S02]  /*4f8f0*/  LDL.LU R8, [R1+0x112c] ;  /* 0x00112c0001087983 */ /* 0x000ea40000300800 */
[----:B------:R-:W2:Y:S02]  /*4f900*/  LDL.LU R13, [R1+0x1100] ;  /* 0x00110000010d7983 */ /* 0x000ea40000300800 */
[----:B------:R-:W2:Y:S01]  /*4f910*/  LDL.LU R12, [R1+0x1124] ;  /* 0x00112400010c7983 */ /* 0x000ea20000300800 */
[----:B------:R0:W-:Y:S01]  /*4f920*/  STL [R1+0x1168], R0 ;  /* 0x0011680001007387 */ /* 0x0001e20000100800 */
[----:B------:R-:W2:Y:S02]  /*4f930*/  LDL.LU R3, [R1+0x10f8] ;  /* 0x0010f80001037983 */ /* 0x000ea40000300800 */
[----:B------:R-:W2:Y:S01]  /*4f940*/  LDL.LU R29, [R1+0x111c] ;  /* 0x00111c00011d7983 */ /* 0x000ea20000300800 */
        /* <DEDUP_REMOVED lines=24> */
[----:B------:R-:W-:Y:S02]  /*4fad0*/  IADD3.X R12, R12, UR5, RZ, P3, !PT ;  /* 0x000000050c0c7c10 */ /* 0x000fe40009ffe4ff */
        /* <DEDUP_REMOVED lines=31> */
[----:B------:R-:W-:Y:S01]  /*4fcd0*/  STL [R1+0x1124], R12 ;  /* 0x0011240c01007387 */ /* 0x000fe20000100800 */
        /* <DEDUP_REMOVED lines=28> */
[----:B------:R-:W4:Y:S01]  /*4fea0*/  LDL.LU R9, [R1+0x10bc] ;  /* 0x0010bc0001097983 */ /* 0x000f220000300800 */
[----:B--2---:R-:W-:Y:S01]  /*4feb0*/  IADD3.X R28, R28, UR5, RZ, P5, !PT ;  /* 0x000000051c1c7c10 */ /* 0x004fe2000affe4ff */
[----:B0-----:R-:W2:Y:S01]  /*4fec0*/  LDL.LU R0, [R1+0x1090] ;  /* 0x0010900001007983 */ /* 0x001ea20000300800 */
[----:B------:R-:W2:Y:S01]  /*4fed0*/  LDL.LU R4, [R1+0x10b4] ;  /* 0x0010b40001047983 */ /* 0x000ea20000300800 */
[----:B------:R-:W2:Y:S02]  /*4fee0*/  LDL.LU R8, [R1+0x1088] ;  /* 0x0010880001087983 */ /* 0x000ea40000300800 */
[----:B------:R-:W2:Y:S02]  /*4fef0*/  LDL.LU R13, [R1+0x10ac] ;  /* 0x0010ac00010d7983 */ /* 0x000ea40000300800 */
[----:B------:R0:W-:Y:S01]  /*4ff00*/  STL [R1+0x1114], R28 ;  /* 0x0011141c01007387 */ /* 0x0001e20000100800 */
[----:B------:R-:W2:Y:S01]  /*4ff10*/  LDL.LU R12, [R1+0x1080] ;  /* 0x00108000010c7983 */ /* 0x000ea20000300800 */
[----:B------:R-:W2:Y:S02]  /*4ff20*/  LDL.LU R3, [R1+0x10a4] ;  /* 0x0010a40001037983 */ /* 0x000ea40000300800 */
[----:B------:R-:W2:Y:S01]  /*4ff30*/  LDL.LU R29, [R1+0x1078] ;  /* 0x00107800011d7983 */ /* 0x000ea20000300800 */
        /* <DEDUP_REMOVED lines=47> */
[----:B------:R0:W-:Y:S01]  /*50230*/  STL [R1+0x1090], R0 ;  /* 0x0010900001007387 */ /* 0x0001e20000100800 */
[----:B------:R-:W-:Y:S01]  /*50240*/  STL [R1+0x1098], R5 ;  /* 0x0010980501007387 */ /* 0x000fe20000100800 */
[----:B------:R-:W-:Y:S01]  /*50250*/  IADD3.X R13, R13, UR5, RZ, P6, !PT ;  /* 0x000000050d0d7c10 */ /* 0x000fe2000b7fe4ff */
[----:B------:R-:W-:Y:S01]  /*50260*/  IADD3 R12, P6, R12, UR8, RZ ;  /* 0x000000080c0c7c10 */ /* 0x000fe2000ffde0ff */
[----:B0-----:R-:W2:Y:S01]  /*50270*/  LDL.LU R0, [R1+0x1070] ;  /* 0x0010700001007983 */ /* 0x001ea20000300800 */
[----:B------:R-:W-:Y:S02]  /*50280*/  STL [R1+0x10bc], R9 ;  /* 0x0010bc0901007387 */ /* 0x000fe40000100800 */
[----:B------:R-:W-:Y:S02]  /*50290*/  STL [R1+0x10b4], R4 ;  /* 0x0010b40401007387 */ /* 0x000fe40000100800 */
[----:B------:R-:W-:Y:S01]  /*502a0*/  STL [R1+0x1088], R8 ;  /* 0x0010880801007387 */ /* 0x000fe20000100800 */
[----:B------:R-:W-:Y:S01]  /*502b0*/  STL [R1+0x10ac], R13 ;  /* 0x0010ac0d01007387 */ /* 0x000fe20000100800 */
[----:B------:R-:W-:Y:S02]  /*502c0*/  STL [R1+0x1080], R12 ;  /* 0x0010800c01007387 */ /* 0x000fe40000100800 */
[----:B------:R-:W3:Y:S01]  /*502d0*/  LDL.LU R2, [R1+0x1068] ;  /* 0x0010680001027983 */ /* 0x000ee20000300800 */
[----:B------:R-:W-:Y:S01]  /*502e0*/  IADD3.X R3, R3, UR5, RZ, P1, !PT ;  /* 0x0000000503037c10 */ /* 0x000fe20008ffe4ff */
[----:B------:R-:W-:-:S04]  /*502f0*/  IADD3 R29, P1, R29, UR8, RZ ;  /* 0x000000081d1d7c10 */ /* 0x000fc8000ff3e0ff */
[----:B------:R-:W-:Y:S01]  /*50300*/  STL [R1+0x10a4], R3 ;  /* 0x0010a40301007387 */ /* 0x000fe20000100800 */
[----:B------:R-:W-:-:S03]  /*50310*/  IADD3.X R28, R28, UR5, RZ, P2, !PT ;  /* 0x000000051c1c7c10 */ /* 0x000fc600097fe4ff */
[----:B---3--:R0:W-:Y:S01]  /*50320*/  STL [R1+0x17f8], R2 ;  /* 0x0017f80201007387 */ /* 0x0081e20000100800 */
[----:B------:R1:W-:Y:S03]  /*50330*/  STL [R1+0x1078], R29 ;  /* 0x0010781d01007387 */ /* 0x0003e60000100800 */
        /* <DEDUP_REMOVED lines=24> */
[----:B------:R-:W2:Y:S01]  /*504c0*/  LDL.LU R8, [R1+0x1010] ;  /* 0x0010100001087983 */ /* 0x000ea20000300800 */
[----:B------:R-:W2:Y:S02]  /*504d0*/  LDL.LU R13, [R1+0x1034] ;  /* 0x00103400010d7983 */ /* 0x000ea40000300800 */
[----:B------:R0:W-:Y:S02]  /*504e0*/  STL [R1+0x1070], R0 ;  /* 0x0010700001007387 */ /* 0x0001e40000100800 */
[----:B------:R-:W2:Y:S01]  /*504f0*/  LDL.LU R12, [R1+0x1008] ;  /* 0x00100800010c7983 */ /* 0x000ea20000300800 */
[----:B------:R-:W2:Y:S01]  /*50500*/  LDL.LU R3, [R1+0x102c] ;  /* 0x00102c0001037983 */ /* 0x000ea20000300800 */
[----:B-1----:R-:W2:Y:S02]  /*50510*/  LDL.LU R29, [R1+0x1000] ;  /* 0x00100000011d7983 */ /* 0x002ea40000300800 */
[----:B0-----:R-:W2:Y:S01]  /*50520*/  LDL.LU R28, [R1+0x1024] ;  /* 0x00102400011c7983 */ /* 0x001ea20000300800 */
[----:B------:R-:W2:Y:S01]  /*50530*/  LDL.LU R0, [R1+0xff8] ;  /* 0x000ff80001007983 */ /* 0x000ea20000300800 */
        /* <DEDUP_REMOVED lines=20> */
[----:B--2---:R-:W-:Y:S01]  /*50680*/  IADD3 R9, P1, R9, UR8, RZ ;  /* 0x0000000809097c10 */ /* 0x004fe2000ff3e0ff */
[----:B------:R-:W-:Y:S01]  /*50690*/  IADD3.X R4, R4, UR5, RZ, P2, !PT ;  /* 0x0000000504047c10 */ /* 0x000fe200097fe4ff */
[----:B------:R-:W-:Y:S01]  /*506a0*/  IADD3 R8, P2, R8, UR8, RZ ;  /* 0x0000000808087c10 */ /* 0x000fe2000ff5e0ff */
[----:B------:R-:W-:-:S02]  /*506b0*/  IADD3.X R3, R3, UR5, RZ, P4, !PT ;  /* 0x0000000503037c10 */ /* 0x000fc4000a7fe4ff */
        /* <DEDUP_REMOVED lines=17> */
[----:B------:R0:W-:Y:S01]  /*507d0*/  STL [R1+0x1030], R23 ;  /* 0x0010301701007387 */ /* 0x0001e20000100800 */
[----:B------:R-:W-:Y:S02]  /*507e0*/  STL [R1+0x1054], R27 ;  /* 0x0010541b01007387 */ /* 0x000fe40000100800 */
[----:B------:R-:W-:Y:S02]  /*507f0*/  STL [R1+0x1028], R26 ;  /* 0x0010281a01007387 */ /* 0x000fe40000100800 */
        /* <DEDUP_REMOVED lines=35> */
[----:B-1----:R-:W4:Y:S01]  /*50a30*/  LDL.LU R28, [R1+0xfb0] ;  /* 0x000fb000011c7983 */ /* 0x002f220000300800 */
[----:B0-----:R-:W4:Y:S02]  /*50a40*/  LDL.LU R0, [R1+0xfd4] ;  /* 0x000fd40001007983 */ /* 0x001f240000300800 */
[----:B------:R-:W4:Y:S02]  /*50a50*/  LDL.LU R16, [R1+0xfa8] ;  /* 0x000fa80001107983 */ /* 0x000f240000300800 */
[----:B------:R-:W4:Y:S01]  /*50a60*/  LDL.LU R17, [R1+0xfcc] ;  /* 0x000fcc0001117983 */ /* 0x000f220000300800 */
[----:B--2---:R-:W-:Y:S01]  /*50a70*/  IADD3.X R23, R23, UR5, RZ, P6, !PT ;  /* 0x0000000517177c10 */ /* 0x004fe2000b7fe4ff */
[----:B------:R-:W2:Y:S01]  /*50a80*/  LDL.LU R18, [R1+0xfa0] ;  /* 0x000fa00001127983 */ /* 0x000ea20000300800 */
[----:B------:R-:W2:Y:S02]  /*50a90*/  LDL.LU R19, [R1+0xf98] ;  /* 0x000f980001137983 */ /* 0x000ea40000300800 */
[----:B------:R-:W2:Y:S02]  /*50aa0*/  LDL.LU R10, [R1+0xfbc] ;  /* 0x000fbc00010a7983 */ /* 0x000ea40000300800 */
[----:B------:R-:W2:Y:S01]  /*50ab0*/  LDL.LU R11, [R1+0xf90] ;  /* 0x000f9000010b7983 */ /* 0x000ea20000300800 */
[----:B------:R0:W-:Y:S01]  /*50ac0*/  STL [R1+0x101c], R23 ;  /* 0x00101c1701007387 */ /* 0x0001e20000100800 */
[----:B------:R-:W2:Y:S02]  /*50ad0*/  LDL.LU R14, [R1+0xfb4] ;  /* 0x000fb400010e7983 */ /* 0x000ea40000300800 */
[----:B------:R-:W2:Y:S02]  /*50ae0*/  LDL.LU R15, [R1+0xf88] ;  /* 0x000f8800010f7983 */ /* 0x000ea40000300800 */
[----:B------:R-:W2:Y:S01]  /*50af0*/  LDL.LU R20, [R1+0xfac] ;  /* 0x000fac0001147983 */ /* 0x000ea20000300800 */
[----:B------:R-:W2:Y:S01]  /*50b00*/  LDL.LU R21, [R1+0xfa4] ;  /* 0x000fa40001157983 */ /* 0x000ea20000300800 */
        /* <DEDUP_REMOVED lines=18> */
[----:B---3--:R-:W-:Y:S01]  /*50c30*/  IADD3.X R2, R2, UR5, RZ, P1, !PT ;  /* 0x0000000502027c10 */ /* 0x008fe20008ffe4ff */
[----:B------:R-:W-:-:S04]  /*50c40*/  IADD3 R6, P1, R6, UR8, RZ ;  /* 0x0000000806067c10 */ /* 0x000fc8000ff3e0ff */
[----:B------:R0:W-:Y:S04]  /*50c50*/  STL [R1+0x1014], R2 ;  /* 0x0010140201007387 */ /* 0x0001e80000100800 */
[----:B0-----:R0:W5:Y:S01]  /*50c60*/  LDL.LU R2, [R1+0x17f0] ;  /* 0x0017f00001027983 */ /* 0x0011620000300800 */
[----:B------:R1:W-:Y:S03]  /*50c70*/  STL [R1+0xfe8], R6 ;  /* 0x000fe80601007387 */ /* 0x0003e60000100800 */
[----:B-1----:R0:W5:Y:S01]  /*50c80*/  LDL.LU R6, [R1+0x17ec] ;  /* 0x0017ec0001067983 */ /* 0x0021620000300800 */
[----:B------:R1:W-:Y:S03]  /*50c90*/  STL [R1+0x100c], R7 ;  /* 0x00100c0701007387 */ /* 0x0003e60000100800 */
[----:B-1----:R0:W5:Y:S01]  /*50ca0*/  LDL.LU R7, [R1+0x17e8] ;  /* 0x0017e80001077983 */ /* 0x0021620000300800 */
[----:B------:R1:W-:Y:S03]  /*50cb0*/  STL [R1+0xfe0], R24 ;  /* 0x000fe01801007387 */ /* 0x0003e60000100800 */
[----:B-1----:R0:W5:Y:S01]  /*50cc0*/  LDL.LU R24, [R1+0x17e4] ;  /* 0x0017e40001187983 */ /* 0x0021620000300800 */
[----:B------:R1:W-:Y:S03]  /*50cd0*/  STL [R1+0x1004], R25 ;  /* 0x0010041901007387 */ /* 0x0003e60000100800 */
[----:B-1----:R0:W5:Y:S01]  /*50ce0*/  LDL.LU R25, [R1+0x17e0] ;  /* 0x0017e00001197983 */ /* 0x0021620000300800 */
[----:B------:R1:W-:Y:S01]  /*50cf0*/  STL [R1+0xfd8], R26 ;  /* 0x000fd81a01007387 */ /* 0x0003e20000100800 */
[----:B------:R-:W-:-:S02]  /*50d00*/  IADD3.X R12, R12, UR5, RZ, P1, !PT ;  /* 0x000000050c0c7c10 */ /* 0x000fc40008ffe4ff */
[----:B-1----:R0:W5:Y:S01]  /*50d10*/  LDL.LU R26, [R1+0x17dc] ;  /* 0x0017dc00011a7983 */ /* 0x0021620000300800 */
[----:B------:R1:W-:Y:S01]  /*50d20*/  STL [R1+0xffc], R27 ;  /* 0x000ffc1b01007387 */ /* 0x0003e20000100800 */
[----:B------:R-:W-:Y:S02]  /*50d30*/  IADD3 R3, P1, R3, UR8, RZ ;  /* 0x0000000803037c10 */ /* 0x000fe4000ff3e0ff */
[----:B-1----:R0:W5:Y:S01]  /*50d40*/  LDL.LU R27, [R1+0x17d8] ;  /* 0x0017d800011b7983 */ /* 0x0021620000300800 */
        /* <DEDUP_REMOVED lines=17> */
[----:B-1----:R-:W3:Y:S01]  /*50e60*/  LDL.LU R28, [R1+0x17b4] ;  /* 0x0017b400011c7983 */ /* 0x002ee20000300800 */
[----:B------:R1:W-:Y:S03]  /*50e70*/  STL [R1+0xfd4], R0 ;  /* 0x000fd40001007387 */ /* 0x0003e60000100800 */
[----:B-1----:R-:W4:Y:S01]  /*50e80*/  LDL.LU R0, [R1+0x17b0] ;  /* 0x0017b00001007983 */ /* 0x002f220000300800 */
[----:B------:R-:W-:-:S02]  /*50e90*/  IADD3 R16, P3, R16, UR8, RZ ;  /* 0x0000000810107c10 */ /* 0x000fc4000ff7e0ff */
[----:B------:R-:W-:-:S03]  /*50ea0*/  IADD3.X R17, R17, UR5, RZ, P4, !PT ;  /* 0x0000000511117c10 */ /* 0x000fc6000a7fe4ff */
[----:B------:R-:W-:Y:S01]  /*50eb0*/  STL [R1+0xfa8], R16 ;  /* 0x000fa81001007387 */ /* 0x000fe20000100800 */
[----:B----4-:R-:W-:-:S05]  /*50ec0*/  IADD3.X R0, R0, UR5, RZ, P5, !PT ;  /* 0x0000000500007c10 */ /* 0x010fca000affe4ff */
[----:B------:R1:W-:Y:S01]  /*50ed0*/  STL [R1+0xfc4], R0 ;  /* 0x000fc40001007387 */ /* 0x0003e20000100800 */
[----:B------:R-:W-:Y:S03]  /*50ee0*/  STL [R1+0xfcc], R17 ;  /* 0x000fcc1101007387 */ /* 0x000fe60000100800 */
[----:B-1----:R-:W4:Y:S01]  /*50ef0*/  LDL.LU R0, [R1+0x17ac] ;  /* 0x0017ac0001007983 */ /* 0x002f220000300800 */
[----:B--2---:R-:W-:Y:S02]  /*50f00*/  IADD3 R18, P4, R18, UR8, RZ ;  /* 0x0000000812127c10 */ /* 0x004fe4000ff9e0ff */
[----:B------:R-:W-:Y:S02]  /*50f10*/  IADD3 R19, P5, R19, UR8, RZ ;  /* 0x0000000813137c10 */ /* 0x000fe4000ffbe0ff */
[----:B------:R-:W-:Y:S01]  /*50f20*/  IADD3.X R10, R10, UR5, RZ, P6, !PT ;  /* 0x000000050a0a7c10 */ /* 0x000fe2000b7fe4ff */
[----:B------:R-:W-:Y:S01]  /*50f30*/  IADD3 R11, P6, R11, UR8, RZ ;  /* 0x000000080b0b7c10 */ /* 0x000fe2000ffde0ff */
[----:B------:R-:W-:Y:S01]  /*50f40*/  IADD3.X R14, R14, UR5, RZ, P1, !PT ;  /* 0x000000050e0e7c10 */ /* 0x000fe20008ffe4ff */
[----:B------:R-:W-:Y:S01]  /*50f50*/  STL [R1+0xfa0], R18 ;  /* 0x000fa01201007387 */ /* 0x000fe20000100800 */
[----:B------:R-:W-:Y:S01]  /*50f60*/  IADD3 R15, P1, R15, UR8, RZ ;  /* 0x000000080f0f7c10 */ /* 0x000fe2000ff3e0ff */
[----:B------:R-:W-:Y:S01]  /*50f70*/  STL [R1+0xf98], R19 ;  /* 0x000f981301007387 */ /* 0x000fe20000100800 */
[----:B------:R-:W-:Y:S01]  /*50f80*/  IADD3.X R20, R20, UR5, RZ, P2, !PT ;  /* 0x0000000514147c10 */ /* 0x000fe200097fe4ff */
[----:B------:R-:W-:Y:S01]  /*50f90*/  STL [R1+0xfbc], R10 ;  /* 0x000fbc0a01007387 */ /* 0x000fe20000100800 */
[----:B------:R-:W-:Y:S01]  /*50fa0*/  IADD3.X R21, R21, UR5, RZ, P3, !PT ;  /* 0x0000000515157c10 */ /* 0x000fe20009ffe4ff */
[----:B------:R-:W-:Y:S02]  /*50fb0*/  STL [R1+0xf90], R11 ;  /* 0x000f900b01007387 */ /* 0x000fe40000100800 */
[----:B------:R-:W-:Y:S01]  /*50fc0*/  STL [R1+0xfb4], R14 ;  /* 0x000fb40e01007387 */ /* 0x000fe20000100800 */
[----:B------:R-:W-:Y:S01]  /*50fd0*/  IADD3.X R22, R22, UR5, RZ, P4, !PT ;  /* 0x0000000516167c10 */ /* 0x000fe2000a7fe4ff */
[----:B------:R-:W-:Y:S01]  /*50fe0*/  STL [R1+0xf88], R15 ;  /* 0x000f880f01007387 */ /* 0x000fe20000100800 */
[----:B------:R-:W-:Y:S01]  /*50ff0*/  IADD3.X R23, R23, UR5, RZ, P5, !PT ;  /* 0x0000000517177c10 */ /* 0x000fe2000affe4ff */
[----:B------:R-:W-:Y:S02]  /*51000*/  STL [R1+0xfac], R20 ;  /* 0x000fac1401007387 */ /* 0x000fe40000100800 */
[----:B------:R-:W-:Y:S01]  /*51010*/  STL [R1+0xfa4], R21 ;  /* 0x000fa41501007387 */ /* 0x000fe20000100800 */
[----:B---3--:R-:W-:-:S02]  /*51020*/  IADD3.X R28, R28, UR5, RZ, P1, !PT ;  /* 0x000000051c1c7c10 */ /* 0x008fc40008ffe4ff */
[----:B----4-:R-:W-:-:S05]  /*51030*/  IADD3.X R0, R0, UR5, RZ, P6, !PT ;  /* 0x0000000500007c10 */ /* 0x010fca000b7fe4ff */
[----:B------:R1:W-:Y:S01]  /*51040*/  STL [R1+0xf8c], R0 ;  /* 0x000f8c0001007387 */ /* 0x0003e20000100800 */
[----:B------:R-:W-:Y:S03]  /*51050*/  STL [R1+0xf9c], R22 ;  /* 0x000f9c1601007387 */ /* 0x000fe60000100800 */
[----:B-1----:R0:W5:Y:S01]  /*51060*/  LDL.LU R0, [R1+0x17a8] ;  /* 0x0017a80001007983 */ /* 0x0021620000300800 */
[----:B------:R-:W-:Y:S02]  /*51070*/  STL [R1+0xf94], R23 ;  /* 0x000f941701007387 */ /* 0x000fe40000100800 */
[----:B------:R1:W-:Y:S02]  /*51080*/  STL [R1+0xf84], R28 ;  /* 0x000f841c01007387 */ /* 0x0003e40000100800 */
[----:B-1----:R0:W5:Y:S01]  /*51090*/  LDL.LU R28, [R1+0x17a4] ;  /* 0x0017a400011c7983 */ /* 0x0021620000300800 */
[----:B------:R-:W-:Y:S01]  /*510a0*/  @!P0 CALL.REL.NOINC `(.L_x_2) ;  /* 0x0000001000008944 */ /* 0x000fe20003c00000 */
[----:B------:R-:W-:Y:S05]  /*510b0*/  BRA `(.L_x_3) ;  /* 0xfffcc21000007947 */ /* 0x000fea000383ffff */
.L_x_2:
[----:B-----5:R1:W-:Y:S04]  /*510c0*/  STL [R1+0x1bbc], R27 ;  /* 0x001bbc1b01007387 */ /* 0x0203e80000100800 */
[----:B-1----:R-:W2:Y:S04]  /*510d0*/  LDL.LU R27, [R1+0x104] ;  /* 0x00010400011b7983 */ /* 0x002ea80000300800 */
[----:B--2---:R1:W-:Y:S04]  /*510e0*/  STL [R1+0x1bc0], R27 ;  /* 0x001bc01b01007387 */ /* 0x0043e80000100800 */
        /* <DEDUP_REMOVED lines=12> */
[----:B------:R2:W-:Y:S01]  /*511b0*/  STL [R1+0x1bb8], R26 ;  /* 0x001bb81a01007387 */ /* 0x0005e20000100800 */
[----:B-1----:R-:W-:-:S03]  /*511c0*/  IMAD.MOV.U32 R27, RZ, RZ, R7 ;  /* 0x000000ffff1b7224 */ /* 0x002fc600078e0007 */
[----:B--2---:R-:W2:Y:S04]  /*511d0*/  LDL.LU R26, [R1+0x100] ;  /* 0x00010000011a7983 */ /* 0x004ea80000300800 */
        /* <DEDUP_REMOVED lines=20> */
[----:B------:R1:W-:Y:S04]  /*51320*/  STL [R1+0x1ba0], R24 ;  /* 0x001ba01801007387 */ /* 0x0003e80000100800 */
[----:B-1----:R-:W3:Y:S04]  /*51330*/  LDL.LU R24, [R1+0x5c8] ;  /* 0x0005c80001187983 */ /* 0x002ee80000300800 */
[----:B---3--:R1:W-:Y:S04]  /*51340*/  STL [R1+0x1bac], R24 ;  /* 0x001bac1801007387 */ /* 0x0083e80000100800 */
[----:B-1----:R-:W3:Y:S04]  /*51350*/  LDL.LU R24, [R1+0x5bc] ;  /* 0x0005bc0001187983 */ /* 0x002ee80000300800 */
[----:B---3--:R1:W-:Y:S04]  /*51360*/  STL [R1+0x1bb4], R24 ;  /* 0x001bb41801007387 */ /* 0x0083e80000100800 */
[----:B-1----:R-:W2:Y:S04]  /*51370*/  LDL.LU R24, [R1+0x43c] ;  /* 0x00043c0001187983 */ /* 0x002ea80000300800 */
[----:B------:R-:W3:Y:S04]  /*51380*/  LDL.LU R0, [R1+0x210] ;  /* 0x0002100001007983 */ /* 0x000ee80000300800 */
[----:B---3--:R1:W-:Y:S04]  /*51390*/  STL [R1+0x1b7c], R0 ;  /* 0x001b7c0001007387 */ /* 0x0083e80000100800 */
[----:B-1----:R-:W3:Y:S04]  /*513a0*/  LDL.LU R0, [R1+0x1fc] ;  /* 0x0001fc0001007983 */ /* 0x002ee80000300800 */
        /* <DEDUP_REMOVED lines=8> */
[----:B------:R-:W4:Y:S04]  /*51430*/  LDL.LU R2, [R1+0x2dc] ;  /* 0x0002dc0001027983 */ /* 0x000f280000300800 */
[----:B----4-:R1:W-:Y:S04]  /*51440*/  STL [R1+0x1b84], R2 ;  /* 0x001b840201007387 */ /* 0x0103e80000100800 */
[----:B-1----:R-:W4:Y:S04]  /*51450*/  LDL.LU R2, [R1+0x1ec] ;  /* 0x0001ec0001027983 */ /* 0x002f280000300800 */
[----:B----4-:R1:W-:Y:S04]  /*51460*/  STL [R1+0x1b8c], R2 ;  /* 0x001b8c0201007387 */ /* 0x0103e80000100800 */
[----:B-1----:R-:W4:Y:S04]  /*51470*/  LDL.LU R2, [R1+0x5c4] ;  /* 0x0005c40001027983 */ /* 0x002f280000300800 */
[----:B----4-:R1:W-:Y:S04]  /*51480*/  STL [R1+0x1b94], R2 ;  /* 0x001b940201007387 */ /* 0x0103e80000100800 */
[----:B-1----:R-:W4:Y:S01]  /*51490*/  LDL.LU R2, [R1+0x5b4] ;  /* 0x0005b40001027983 */ /* 0x002f220000300800 */
[----:B------:R-:W-:-:S03]  /*514a0*/  F2FP.PACK_AB R27, R26, R27 ;  /* 0x0000001b1a1b723e */ /* 0x000fc600000000ff */
[----:B----4-:R1:W-:Y:S04]  /*514b0*/  STL [R1+0x1b9c], R2 ;  /* 0x001b9c0201007387 */ /* 0x0103e80000100800 */
[----:B-1----:R-:W3:Y:S04]  /*514c0*/  LDL.LU R2, [R1+0x434] ;  /* 0x0004340001027983 */ /* 0x002ee80000300800 */
[----:B------:R-:W4:Y:S04]  /*514d0*/  LDL.LU R29, [R1+0x2d8] ;  /* 0x0002d800011d7983 */ /* 0x000f280000300800 */
        /* <DEDUP_REMOVED lines=14> */
[----:B------:R1:W-:Y:S04]  /*515c0*/  STL [R1+0x17ec], R5 ;  /* 0x0017ec0501007387 */ /* 0x0003e80000100800 */
[----:B-1----:R-:W2:Y:S04]  /*515d0*/  LDL.LU R5, [R1+0x214] ;  /* 0x0002140001057983 */ /* 0x002ea80000300800 */
        /* <DEDUP_REMOVED lines=14> */
[----:B------:R-:W2:Y:S04]  /*516c0*/  LDL.LU R26, [R1+0x1bf4] ;  /* 0x001bf400011a7983 */ /* 0x000ea80000300800 */
[----:B------:R1:W-:Y:S04]  /*516d0*/  STL [R1+0x98c], R27 ;  /* 0x00098c1b01007387 */ /* 0x0003e80000100800 */
[----:B-1----:R-:W2:Y:S02]  /*516e0*/  LDL.LU R27, [R1+0x1bf0] ;  /* 0x001bf000011b7983 */ /* 0x002ea40000300800 */
[----:B--2---:R-:W-:-:S02]  /*516f0*/  F2FP.PACK_AB R27, R26, R27 ;  /* 0x0000001b1a1b723e */ /* 0x004fc400000000ff */
        /* <DEDUP_REMOVED lines=26> */
[----:B-1----:R-:W2:Y:S01]  /*518a0*/  LDL.LU R26, [R1+0x1bb8] ;  /* 0x001bb800011a7983 */ /* 0x002ea20000300800 */
[----:B------:R-:W-:Y:S02]  /*518b0*/  F2FP.PACK_AB R25, R24, R25 ;  /* 0x000000191819723e */ /* 0x000fe400000000ff */
[----:B--2---:R-:W-:-:S02]  /*518c0*/  F2FP.PACK_AB R27, R27, R26 ;  /* 0x0000001a1b1b723e */ /* 0x004fc400000000ff */
[----:B------:R-:W2:Y:S04]  /*518d0*/  LDL.LU R26, [R1+0x208] ;  /* 0x00020800011a7983 */ /* 0x000ea80000300800 */
        /* <DEDUP_REMOVED lines=13> */
[----:B---3--:R-:W-:Y:S02]  /*519b0*/  F2FP.PACK_AB R0, R2, R0 ;  /* 0x000000000200723e */ /* 0x008fe400000000ff */
[----:B--2---:R-:W-:-:S02]  /*519c0*/  F2FP.PACK_AB R25, R25, R24 ;  /* 0x000000181919723e */ /* 0x004fc400000000ff */
[----:B------:R-:W2:Y:S04]  /*519d0*/  LDL.LU R24, [R1+0x1f8] ;  /* 0x0001f80001187983 */ /* 0x000ea80000300800 */
[----:B------:R1:W-:Y:S04]  /*519e0*/  STL [R1+0x95c], R25 ;  /* 0x00095c1901007387 */ /* 0x0003e80000100800 */
[----:B-1----:R-:W3:Y:S04]  /*519f0*/  LDL.LU R25, [R1+0x20c] ;  /* 0x00020c0001197983 */ /* 0x002ee80000300800 */
        /* <DEDUP_REMOVED lines=12> */
[----:B------:R-:W4:Y:S04]  /*51ac0*/  LDL.LU R2, [R1+0x1b84] ;  /* 0x001b840001027983 */ /* 0x000f280000300800 */
[----:B------:R1:W-:Y:S04]  /*51ad0*/  STL [R1+0x7bc], R0 ;  /* 0x0007bc0001007387 */ /* 0x0003e80000100800 */
[----:B-1----:R-:W2:Y:S01]  /*51ae0*/  LDL.LU R0, [R1+0x1b80] ;  /* 0x001b800001007983 */ /* 0x002ea20000300800 */
[----:B---3--:R-:W-:Y:S02]  /*51af0*/  F2FP.PACK_AB R25, R25, R26 ;  /* 0x0000001a1919723e */ /* 0x008fe400000000ff */
[----:B------:R-:W-:-:S02]  /*51b00*/  F2FP.PACK_AB R3, R3, R12 ;  /* 0x0000000c0303723e */ /* 0x000fc400000000ff */
[----:B--2---:R-:W-:Y:S02]  /*51b10*/  F2FP.PACK_AB R24, R0, R24 ;  /* 0x000000180018723e */ /* 0x004fe400000000ff */
[----:B------:R-:W2:Y:S01]  /*51b20*/  LDL.LU R0, [R1+0x1b7c] ;  /* 0x001b7c0001007983 */ /* 0x000ea20000300800 */
[----:B------:R-:W-:Y:S02]  /*51b30*/  F2FP.PACK_AB R8, R13, R8 ;  /* 0x000000080d08723e */ /* 0x000fe400000000ff */
[----:B------:R-:W-:Y:S01]  /*51b40*/  F2FP.PACK_AB R4, R9, R4 ;  /* 0x000000040904723e */ /* 0x000fe200000000ff */
[----:B------:R1:W-:Y:S01]  /*51b50*/  STL [R1+0x7b8], R24 ;  /* 0x0007b81801007387 */ /* 0x0003e20000100800 */
[----:B----4-:R-:W-:-:S03]  /*51b60*/  F2FP.PACK_AB R2, R2, R29 ;  /* 0x0000001d0202723e */ /* 0x010fc600000000ff */
[----:B------:R-:W-:Y:S01]  /*51b70*/  STL [R1+0x7b4], R25 ;  /* 0x0007b41901007387 */ /* 0x000fe20000100800 */
[----:B-1----:R-:W-:-:S05]  /*51b80*/  F2FP.PACK_AB R24, R27, R28 ;  /* 0x0000001c1b18723e */ /* 0x002fca00000000ff */
[----:B------:R-:W-:Y:S04]  /*51b90*/  STL [R1+0x7b0], R24 ;  /* 0x0007b01801007387 */ /* 0x000fe80000100800 */
[----:B------:R2:W-:Y:S04]  /*51ba0*/  STL [R1+0x6bc], R3 ;  /* 0x0006bc0301007387 */ /* 0x0005e80000100800 */
[----:B------:R-:W-:Y:S04]  /*51bb0*/  STL [R1+0x6b8], R8 ;  /* 0x0006b80801007387 */ /* 0x000fe80000100800 */
[----:B------:R-:W-:Y:S01]  /*51bc0*/  STL [R1+0x6b4], R4 ;  /* 0x0006b40401007387 */ /* 0x000fe20000100800 */
[----:B--2---:R-:W-:-:S02]  /*51bd0*/  F2FP.PACK_AB R3, R5, R0 ;  /* 0x000000000503723e */ /* 0x004fc400000000ff */
[----:B------:R-:W-:-:S03]  /*51be0*/  F2FP.PACK_AB R0, R16, R17 ;  /* 0x000000111000723e */ /* 0x000fc600000000ff */
[----:B------:R1:W-:Y:S04]  /*51bf0*/  STL [R1+0x6b0], R3 ;  /* 0x0006b00301007387 */ /* 0x0003e80000100800 */
[----:B------:R2:W-:Y:S04]  /*51c00*/  STL [R1+0x6ac], R2 ;  /* 0x0006ac0201007387 */ /* 0x0005e80000100800 */
[----:B------:R3:W-:Y:S01]  /*51c10*/  STL [R1+0x6a8], R0 ;  /* 0x0006a80001007387 */ /* 0x0007e20000100800 */
[----:B-1----:R-:W-:Y:S02]  /*51c20*/  F2FP.PACK_AB R3, R18, R19 ;  /* 0x000000131203723e */ /* 0x002fe400000000ff */
[----:B--2---:R-:W-:-:S03]  /*51c30*/  F2FP.PACK_AB R2, R6, R7 ;  /* 0x000000070602723e */ /* 0x004fc600000000ff */
[----:B------:R1:W-:Y:S01]  /*51c40*/  STL [R1+0x6a4], R3 ;  /* 0x0006a40301007387 */ /* 0x0003e20000100800 */
[----:B---3--:R-:W-:-:S03]  /*51c50*/  F2FP.PACK_AB R0, R10, R11 ;  /* 0x0000000b0a00723e */ /* 0x008fc600000000ff */
[----:B------:R2:W-:Y:S04]  /*51c60*/  STL [R1+0x6a0], R2 ;  /* 0x0006a00201007387 */ /* 0x0005e80000100800 */
[----:B------:R3:W-:Y:S01]  /*51c70*/  STL [R1+0x69c], R0 ;  /* 0x00069c0001007387 */ /* 0x0007e20000100800 */
[----:B-1----:R-:W-:Y:S02]  /*51c80*/  F2FP.PACK_AB R3, R14, R15 ;  /* 0x0000000f0e03723e */ /* 0x002fe400000000ff */
[----:B--2---:R-:W-:-:S03]  /*51c90*/  F2FP.PACK_AB R2, R20, R21 ;  /* 0x000000151402723e */ /* 0x004fc600000000ff */
[----:B------:R-:W-:Y:S01]  /*51ca0*/  STL [R1+0x698], R3 ;  /* 0x0006980301007387 */ /* 0x000fe20000100800 */
[----:B---3--:R-:W-:-:S03]  /*51cb0*/  F2FP.PACK_AB R0, R22, R23 ;  /* 0x000000171600723e */ /* 0x008fc600000000ff */
[----:B------:R-:W2:Y:S04]  /*51cc0*/  LDL.LU R24, [R1+0x4c8] ;  /* 0x0004c80001187983 */ /* 0x000ea80000300800 */
[----:B------:R-:W-:Y:S04]  /*51cd0*/  STL [R1+0x694], R2 ;  /* 0x0006940201007387 */ /* 0x000fe80000100800 */
[----:B--2---:R1:W-:Y:S04]  /*51ce0*/  STL [R1+0x1af4], R24 ;  /* 0x001af41801007387 */ /* 0x0043e80000100800 */
[----:B------:R-:W-:Y:S04]  /*51cf0*/  STL [R1+0x690], R0 ;  /* 0x0006900001007387 */ /* 0x000fe80000100800 */
        /* <DEDUP_REMOVED lines=69> */
[----:B-1----:R-:W2:Y:S04]  /*52150*/  LDL.LU R25, [R1+0x1ac] ;  /* 0x0001ac0001197983 */ /* 0x002ea80000300800 */
[----:B------:R-:W3:Y:S04]  /*52160*/  LDL.LU R26, [R1+0x7c8] ;  /* 0x0007c800011a7983 */ /* 0x000ee80000300800 */
[----:B------:R-:W4:Y:S04]  /*52170*/  LDL.LU R27, [R1+0x7dc] ;  /* 0x0007dc00011b7983 */ /* 0x000f280000300800 */
        /* <DEDUP_REMOVED lines=25> */
[----:B--2---:R-:W-:-:S03]  /*52310*/  F2FP.PACK_AB R24, R25, R24 ;  /* 0x000000181918723e */ /* 0x004fc600000000ff */
        /* <DEDUP_REMOVED lines=68> */
[----:B------:R-:W2:Y:S01]  /*52760*/  LDL.LU R25, [R1+0x1af0] ;  /* 0x001af00001197983 */ /* 0x000ea20000300800 */
[----:B---3--:R-:W-:Y:S02]  /*52770*/  F2FP.PACK_AB R3, R3, R12 ;  /* 0x0000000c0303723e */ /* 0x008fe400000000ff */
[----:B------:R-:W-:Y:S01]  /*52780*/  F2FP.PACK_AB R8, R13, R8 ;  /* 0x000000080d08723e */ /* 0x000fe200000000ff */
[----:B------:R4:W-:Y:S01]  /*52790*/  STL [R1+0x528], R24 ;  /* 0x0005281801007387 */ /* 0x0009e20000100800 */
[----:B------:R-:W-:Y:S02]  /*527a0*/  F2FP.PACK_AB R4, R9, R4 ;  /* 0x000000040904723e */ /* 0x000fe400000000ff */
[----:B------:R-:W-:Y:S02]  /*527b0*/  F2FP.PACK_AB R2, R2, R29 ;  /* 0x0000001d0202723e */ /* 0x000fe400000000ff */
[----:B----4-:R-:W-:Y:S02]  /*527c0*/  F2FP.PACK_AB R24, R27, R28 ;  /* 0x0000001c1b18723e */ /* 0x010fe400000000ff */
[----:B--2---:R-:W-:-:S05]  /*527d0*/  F2FP.PACK_AB R25, R25, R26 ;  /* 0x0000001a1919723e */ /* 0x004fca00000000ff */
[----:B------:R-:W-:Y:S04]  /*527e0*/  STL [R1+0x524], R25 ;  /* 0x0005241901007387 */ /* 0x000fe80000100800 */
[----:B------:R-:W-:Y:S04]  /*527f0*/  STL [R1+0x520], R24 ;  /* 0x0005201801007387 */ /* 0x000fe80000100800 */
[----:B------:R1:W-:Y:S04]  /*52800*/  STL [R1+0x4cc], R3 ;  /* 0x0004cc0301007387 */ /* 0x0003e80000100800 */
[----:B------:R-:W-:Y:S04]  /*52810*/  STL [R1+0x4c8], R8 ;  /* 0x0004c80801007387 */ /* 0x000fe80000100800 */
[----:B------:R-:W-:Y:S01]  /*52820*/  STL [R1+0x4c4], R4 ;  /* 0x0004c40401007387 */ /* 0x000fe20000100800 */
[----:B-1----:R-:W-:-:S02]  /*52830*/  F2FP.PACK_AB R3, R5, R0 ;  /* 0x000000000503723e */ /* 0x002fc400000000ff */
        /* <DEDUP_REMOVED lines=842> */
[----:B-1----:R-:W2:Y:S01]  /*55ce0*/  LDL.LU R24, [R1+0x198] ;  /* 0x0001980001187983 */ /* 0x002ea20000300800 */
[----:B------:R-:W3:Y:S03]  /*55cf0*/  LDL.LU R25, [R1+0x2cc] ;  /* 0x0002cc0001197983 */ /* 0x000ee60000300800 */
        /* <DEDUP_REMOVED lines=35> */
[----:B-1----:R-:W2:Y:S01]  /*55f30*/  LDL.LU R25, [R1+0x19c] ;  /* 0x00019c0001197983 */ /* 0x002ea20000300800 */
[----:B------:R-:W3:Y:S02]  /*55f40*/  LDL.LU R26, [R1+0x2c8] ;  /* 0x0002c800011a7983 */ /* 0x000ee40000300800 */
[----:B------:R-:W4:Y:S02]  /*55f50*/  LDL.LU R27, [R1+0x90c] ;  /* 0x00090c00011b7983 */ /* 0x000f240000300800 */
[----:B------:R-:W4:Y:S01]  /*55f60*/  LDL.LU R28, [R1+0x908] ;  /* 0x00090800011c7983 */ /* 0x000f220000300800 */
        /* <DEDUP_REMOVED lines=24> */
[----:B--2---:R-:W-:-:S02]  /*560f0*/  F2FP.PACK_AB R24, R25, R24 ;  /* 0x000000181918723e */ /* 0x004fc400000000ff */
[----:B------:R-:W2:Y:S03]  /*56100*/  LDL.LU R25, [R1+0x18bc] ;  /* 0x0018bc0001197983 */ /* 0x000ea60000300800 */
[----:B------:R1:W-:Y:S02]  /*56110*/  STL [R1+0x9c], R24 ;  /* 0x00009c1801007387 */ /* 0x0003e40000100800 */
[----:B-1----:R-:W2:Y:S02]  /*56120*/  LDL.LU R24, [R1+0x18b8] ;  /* 0x0018b80001187983 */ /* 0x002ea40000300800 */
[----:B--2---:R-:W-:Y:S02]  /*56130*/  F2FP.PACK_AB R24, R25, R24 ;  /* 0x000000181918723e */ /* 0x004fe400000000ff */
[----:B------:R-:W2:Y:S03]  /*56140*/  LDL.LU R25, [R1+0x18b4] ;  /* 0x0018b40001197983 */ /* 0x000ea60000300800 */
[----:B------:R1:W-:Y:S02]  /*56150*/  STL [R1+0x98], R24 ;  /* 0x0000981801007387 */ /* 0x0003e40000100800 */
[----:B-1----:R-:W2:Y:S02]  /*56160*/  LDL.LU R24, [R1+0x18b0] ;  /* 0x0018b00001187983 */ /* 0x002ea40000300800 */
        /* <DEDUP_REMOVED lines=62> */
[----:B------:R4:W-:Y:S01]  /*56550*/  STL [R1+0x58], R24 ;  /* 0x0000581801007387 */ /* 0x0009e20000100800 */
[----:B---3--:R-:W-:-:S02]  /*56560*/  F2FP.PACK_AB R3, R3, R12 ;  /* 0x0000000c0303723e */ /* 0x008fc400000000ff */
[----:B------:R-:W-:Y:S02]  /*56570*/  F2FP.PACK_AB R8, R13, R8 ;  /* 0x000000080d08723e */ /* 0x000fe400000000ff */
[----:B------:R-:W-:Y:S02]  /*56580*/  F2FP.PACK_AB R4, R9, R4 ;  /* 0x000000040904723e */ /* 0x000fe400000000ff */
[----:B------:R-:W-:Y:S02]  /*56590*/  F2FP.PACK_AB R2, R2, R29 ;  /* 0x0000001d0202723e */ /* 0x000fe400000000ff */
[----:B----4-:R-:W-:Y:S02]  /*565a0*/  F2FP.PACK_AB R24, R27, R28 ;  /* 0x0000001c1b18723e */ /* 0x010fe400000000ff */
[----:B--2---:R-:W-:-:S05]  /*565b0*/  F2FP.PACK_AB R25, R25, R26 ;  /* 0x0000001a1919723e */ /* 0x004fca00000000ff */
[----:B------:R-:W-:Y:S01]  /*565c0*/  STL [R1+0x54], R25 ;  /* 0x0000541901007387 */ /* 0x000fe20000100800 */
[----:B------:R-:W-:Y:S02]  /*565d0*/  STL [R1+0x50], R24 ;  /* 0x0000501801007387 */ /* 0x000fe40000100800 */
[----:B------:R1:W-:Y:S02]  /*565e0*/  STL [R1+0x4c], R3 ;  /* 0x00004c0301007387 */ /* 0x0003e40000100800 */
[----:B------:R-:W-:Y:S01]  /*565f0*/  STL [R1+0x48], R8 ;  /* 0x0000480801007387 */ /* 0x000fe20000100800 */
[----:B------:R-:W-:Y:S01]  /*56600*/  STL [R1+0x44], R4 ;  /* 0x0000440401007387 */ /* 0x000fe20000100800 */
[----:B-1----:R-:W-:Y:S01]  /*56610*/  F2FP.PACK_AB R3, R5, R0 ;  /* 0x000000000503723e */ /* 0x002fe200000000ff */
[----:B------:R-:W-:-:S04]  /*56620*/  F2FP.PACK_AB R0, R16, R17 ;  /* 0x000000111000723e */ /* 0x000fc800000000ff */
[----:B------:R1:W-:Y:S01]  /*56630*/  STL [R1+0x40], R3 ;  /* 0x0000400301007387 */ /* 0x0003e20000100800 */
[----:B------:R2:W-:Y:S02]  /*56640*/  STL [R1+0x3c], R2 ;  /* 0x00003c0201007387 */ /* 0x0005e40000100800 */
[----:B------:R3:W-:Y:S01]  /*56650*/  STL [R1+0x38], R0 ;  /* 0x0000380001007387 */ /* 0x0007e20000100800 */
[----:B-1----:R-:W-:Y:S02]  /*56660*/  F2FP.PACK_AB R3, R18, R19 ;  /* 0x000000131203723e */ /* 0x002fe400000000ff */
[----:B--2---:R-:W-:Y:S02]  /*56670*/  F2FP.PACK_AB R2, R6, R7 ;  /* 0x000000070602723e */ /* 0x004fe400000000ff */
[----:B---3--:R-:W-:Y:S01]  /*56680*/  F2FP.PACK_AB R0, R10, R11 ;  /* 0x0000000b0a00723e */ /* 0x008fe200000000ff */
[----:B------:R1:W-:Y:S02]  /*56690*/  STL [R1+0x34], R3 ;  /* 0x0000340301007387 */ /* 0x0003e40000100800 */
[----:B------:R2:W-:Y:S02]  /*566a0*/  STL [R1+0x30], R2 ;  /* 0x0000300201007387 */ /* 0x0005e40000100800 */
[----:B------:R3:W-:Y:S01]  /*566b0*/  STL [R1+0x2c], R0 ;  /* 0x00002c0001007387 */ /* 0x0007e20000100800 */
[----:B-1----:R-:W-:-:S02]  /*566c0*/  F2FP.PACK_AB R3, R14, R15 ;  /* 0x0000000f0e03723e */ /* 0x002fc400000000ff */
[----:B--2---:R-:W-:Y:S02]  /*566d0*/  F2FP.PACK_AB R2, R20, R21 ;  /* 0x000000151402723e */ /* 0x004fe400000000ff */
[----:B---3--:R-:W-:Y:S01]  /*566e0*/  F2FP.PACK_AB R0, R22, R23 ;  /* 0x000000171600723e */ /* 0x008fe200000000ff */
[----:B------:R-:W-:Y:S01]  /*566f0*/  STL [R1+0x28], R3 ;  /* 0x0000280301007387 */ /* 0x000fe20000100800 */
[----:B------:R-:W2:Y:S02]  /*56700*/  LDL.LU R7, [R1+0x488] ;  /* 0x0004880001077983 */ /* 0x000ea40000300800 */
[----:B------:R-:W-:Y:S01]  /*56710*/  STL [R1+0x24], R2 ;  /* 0x0000240201007387 */ /* 0x000fe20000100800 */
[----:B--2---:R1:W-:Y:S01]  /*56720*/  STL [R1+0x17f4], R7 ;  /* 0x0017f40701007387 */ /* 0x0043e20000100800 */
[----:B------:R-:W-:Y:S03]  /*56730*/  STL [R1+0x20], R0 ;  /* 0x0000200001007387 */ /* 0x000fe60000100800 */
        /* <DEDUP_REMOVED lines=36> */
[----:B------:R-:W2:Y:S02]  /*56980*/  LDL.LU R11, [R1+0x480] ;  /* 0x00048000010b7983 */ /* 0x000ea40000300800 */
[----:B--2---:R1:W-:Y:S04]  /*56990*/  STL [R1+0x17e4], R11 ;  /* 0x0017e40b01007387 */ /* 0x0043e80000100800 */
[----:B-1----:R-:W2:Y:S01]  /*569a0*/  LDL.LU R11, [R1+0x92c] ;  /* 0x00092c00010b7983 */ /* 0x002ea20000300800 */
[----:B------:R-:W2:Y:S03]  /*569b0*/  LDL.LU R9, [R1+0x494] ;  /* 0x0004940001097983 */ /* 0x000ea60000300800 */
[----:B--2---:R1:W-:Y:S04]  /*569c0*/  STL [R1+0x17e0], R9 ;  /* 0x0017e00901007387 */ /* 0x0043e80000100800 */
[----:B-1----:R-:W2:Y:S01]  /*569d0*/  LDL.LU R9, [R1+0x484] ;  /* 0x0004840001097983 */ /* 0x002ea20000300800 */
[----:B------:R-:W2:Y:S02]  /*569e0*/  LDL.LU R10, [R1+0x490] ;  /* 0x00049000010a7983 */ /* 0x000ea40000300800 */
[----:B------:R-:W2:Y:S02]  /*569f0*/  LDL.LU R8, [R1+0x4a4] ;  /* 0x0004a40001087983 */ /* 0x000ea40000300800 */
        /* <DEDUP_REMOVED lines=26> */
[----:B------:R-:W2:Y:S01]  /*56ba0*/  LDL.LU R3, [R1+0x58c] ;  /* 0x00058c0001037983 */ /* 0x000ea20000300800 */
[----:B------:R-:W-:-:S02]  /*56bb0*/  F2FP.PACK_AB R7, R5, R7 ;  /* 0x000000070507723e */ /* 0x000fc400000000ff */
[----:B--2---:R1:W-:Y:S04]  /*56bc0*/  STL [R1+0x17ac], R3 ;  /* 0x0017ac0301007387 */ /* 0x0043e80000100800 */
[----:B-1----:R-:W2:Y:S01]  /*56bd0*/  LDL.LU R3, [R1+0x57c] ;  /* 0x00057c0001037983 */ /* 0x002ea20000300800 */
        /* <DEDUP_REMOVED lines=11> */
[----:B------:R1:W-:Y:S04]  /*56c90*/  STL [R1+0x1c], R7 ;  /* 0x00001c0701007387 */ /* 0x0003e80000100800 */
        /* <DEDUP_REMOVED lines=27> */
[----:B------:R1:W-:Y:S02]  /*56e50*/  STL [R1], R7 ;  /* 0x0000000701007387 */ /* 0x0003e40000100800 */
[----:B-1----:R-:W2:Y:S02]  /*56e60*/  LDL.LU R7, [R1+0x17f4] ;  /* 0x0017f40001077983 */ /* 0x002ea40000300800 */
[----:B--2---:R-:W-:Y:S02]  /*56e70*/  F2FP.PACK_AB R7, R5, R7 ;  /* 0x000000070507723e */ /* 0x004fe400000000ff */
[----:B------:R-:W3:Y:S02]  /*56e80*/  LDL.LU R5, [R1+0x17f0] ;  /* 0x0017f00001057983 */ /* 0x000ee40000300800 */
[----:B---3--:R-:W-:-:S02]  /*56e90*/  F2FP.PACK_AB R6, R5, R6 ;  /* 0x000000060506723e */ /* 0x008fc400000000ff */
[----:B------:R-:W4:Y:S02]  /*56ea0*/  LDL.LU R5, [R1+0x17ec] ;  /* 0x0017ec0001057983 */ /* 0x000f240000300800 */
[----:B----4-:R-:W-:Y:S02]  /*56eb0*/  F2FP.PACK_AB R5, R4, R5 ;  /* 0x000000050405723e */ /* 0x010fe400000000ff */
[----:B------:R-:W2:Y:S02]  /*56ec0*/  LDL.LU R4, [R1+0x17e8] ;  /* 0x0017e80001047983 */ /* 0x000ea40000300800 */
[----:B--2---:R-:W-:Y:S02]  /*56ed0*/  F2FP.PACK_AB R4, R11, R4 ;  /* 0x000000040b04723e */ /* 0x004fe400000000ff */
[----:B------:R-:W2:Y:S02]  /*56ee0*/  LDL.LU R11, [R1+0x17e4] ;  /* 0x0017e400010b7983 */ /* 0x000ea40000300800 */
[----:B--2---:R-:W-:-:S02]  /*56ef0*/  F2FP.PACK_AB R11, R9, R11 ;  /* 0x0000000b090b723e */ /* 0x004fc400000000ff */
[----:B------:R-:W2:Y:S02]  /*56f00*/  LDL.LU R9, [R1+0x17e0] ;  /* 0x0017e00001097983 */ /* 0x000ea40000300800 */
[----:B--2---:R-:W-:Y:S02]  /*56f10*/  F2FP.PACK_AB R10, R9, R10 ;  /* 0x0000000a090a723e */ /* 0x004fe400000000ff */
        /* <DEDUP_REMOVED lines=24> */
[----:B------:R-:W2:Y:S01]  /*570a0*/  LDL.LU R3, [R1+0x17ac] ;  /* 0x0017ac0001037983 */ /* 0x000ea20000300800 */
[----:B------:R-:W-:Y:S02]  /*570b0*/  F2FP.PACK_AB R20, R28, R20 ;  /* 0x000000141c14723e */ /* 0x000fe400000000ff */
[----:B--2---:R-:W-:Y:S02]  /*570c0*/  F2FP.PACK_AB R21, R3, R21 ;  /* 0x000000150315723e */ /* 0x004fe400000000ff */
[----:B------:R-:W2:Y:S01]  /*570d0*/  LDL.LU R3, [R1+0x17a8] ;  /* 0x0017a80001037983 */ /* 0x000ea20000300800 */
[----:B------:R1:W5:Y:S01]  /*570e0*/  LDL.LU R28, [R1+0x17a4] ;  /* 0x0017a400011c7983 */ /* 0x0003620000300800 */
[----:B------:R-:W-:-:S02]  /*570f0*/  F2FP.PACK_AB R27, R24, R27 ;  /* 0x0000001b181b723e */ /* 0x000fc400000000ff */
[----:B------:R-:W-:Y:S01]  /*57100*/  F2FP.PACK_AB R26, R25, R26 ;  /* 0x0000001a191a723e */ /* 0x000fe200000000ff */
[----:B------:R-:W-:Y:S01]  /*57110*/  F2FP.PACK_AB R25, R0, R2 ;  /* 0x000000020019723e */ /* 0x000fe200000000ff */
[----:B--2---:R-:W-:Y:S02]  /*57120*/  F2FP.PACK_AB R24, R29, R3 ;  /* 0x000000031d18723e */ /* 0x004fe400000000ff */
.L_x_1:
[----:B01----:R-:W2:Y:S04]  /*57130*/  LDL.LU R0, [R1+0x17a0] ;  /* 0x0017a00001007983 */ /* 0x003ea80000300800 */
[----:B------:R-:W0:Y:S02]  /*57140*/  S2R R2, SR_TID.X ;  /* 0x0000000000027919 */ /* 0x000e240000002100 */
[C---:B0-----:R-:W-:Y:S01]  /*57150*/  LOP3.LUT R3, R2.reuse, 0x7f, RZ, 0xc0, !PT ;  /* 0x0000007f02037812 */ /* 0x041fe200078ec0ff */
[C---:B------:R-:W-:Y:S02]  /*57160*/  IMAD.SHL.U32 R29, R2.reuse, 0x1000, RZ ;  /* 0x00001000021d7824 */ /* 0x040fe400078e00ff */
[----:B------:R-:W-:-:S03]  /*57170*/  IMAD.SHL.U32 R2, R2, 0x4, RZ ;  /* 0x0000000402027824 */ /* 0x000fc600078e00ff */
[----:B------:R-:W-:-:S05]  /*57180*/  LOP3.LUT R29, R29, 0x6000, RZ, 0xc0, !PT ;  /* 0x000060001d1d7812 */ /* 0x000fca00078ec0ff */
[----:B------:R-:W-:Y:S01]  /*57190*/  IMAD R29, R3, 0x10, R29 ;  /* 0x00000010031d7824 */ /* 0x000fe200078e021d */
[----:B------:R-:W-:Y:S04]  /*571a0*/  STL [R1+0x1a18], R24 ;  /* 0x001a181801007387 */ /* 0x000fe80000100800 */
[----:B------:R-:W-:Y:S01]  /*571b0*/  BAR.SYNC.DEFER_BLOCKING 0x0 ;  /* 0x0000000000007b1d */ /* 0x000fe20000010000 */
[----:B--2---:R-:W-:-:S04]  /*571c0*/  LOP3.LUT R0, R0, 0x60, RZ, 0xc0, !PT ;  /* 0x0000006000007812 */ /* 0x004fc800078ec0ff */
[----:B------:R-:W-:Y:S02]  /*571d0*/  LOP3.LUT R0, R0, 0x70, R2, 0x78, !PT ;  /* 0x0000007000007812 */ /* 0x000fe400078e7802 */
[----:B------:R-:W0:Y:S02]  /*571e0*/  S2R R2, SR_TID.X ;  /* 0x0000000000027919 */ /* 0x000e240000002100 */
[C---:B0-----:R-:W-:Y:S02]  /*571f0*/  IMAD.SHL.U32 R3, R2.reuse, 0x400, RZ ;  /* 0x0000040002037824 */ /* 0x041fe400078e00ff */
[----:B------:R-:W-:-:S03]  /*57200*/  IMAD.SHL.U32 R2, R2, 0x40, RZ ;  /* 0x0000004002027824 */ /* 0x000fc600078e00ff */
[----:B------:R-:W-:Y:S02]  /*57210*/  LOP3.LUT R3, R3, 0x6000, RZ, 0xc0, !PT ;  /* 0x0000600003037812 */ /* 0x000fe400078ec0ff */
[----:B------:R-:W-:-:S04]  /*57220*/  LOP3.LUT R2, R2, 0x1800, RZ, 0xc0, !PT ;  /* 0x0000180002027812 */ /* 0x000fc800078ec0ff */
[----:B------:R-:W-:-:S05]  /*57230*/  IADD3 R0, R0, R3, R2 ;  /* 0x0000000300007210 */ /* 0x000fca0007ffe002 */
[----:B------:R0:W-:Y:S04]  /*57240*/  STS.128 [R0], R24 ;  /* 0x0000001800007388 */ /* 0x0001e80000000c00 */
[----:B0-----:R-:W2:Y:S04]  /*57250*/  LDL.LU R24, [R1+0x40] ;  /* 0x0000400001187983 */ /* 0x001ea80000300800 */
[----:B------:R-:W2:Y:S04]  /*57260*/  LDL.LU R25, [R1+0x44] ;  /* 0x0000440001197983 */ /* 0x000ea80000300800 */
[----:B------:R-:W3:Y:S04]  /*57270*/  LDL.LU R26, [R1+0x48] ;  /* 0x00004800011a7983 */ /* 0x000ee80000300800 */
[----:B------:R-:W3:Y:S04]  /*57280*/  LDL.LU R27, [R1+0x4c] ;  /* 0x00004c00011b7983 */ /* 0x000ee80000300800 */
[----:B---3--:R-:W-:Y:S04]  /*57290*/  STL.64 [R1+0x1a28], R26 ;  /* 0x001a281a01007387 */ /* 0x008fe80000100a00 */
[----:B--2---:R0:W-:Y:S04]  /*572a0*/  STL.64 [R1+0x1a20], R24 ;  /* 0x001a201801007387 */ /* 0x0041e80000100a00 */
        /* <DEDUP_REMOVED lines=16> */
[----:B------:R-:W-:Y:S04]  /*573b0*/  STS.128 [R0+0x80], R20 ;  /* 0x0000801400007388 */ /* 0x000fe80000000c00 */
[----:B------:R-:W-:Y:S04]  /*573c0*/  STS.128 [R0+0x100], R16 ;  /* 0x0001001000007388 */ /* 0x000fe80000000c00 */
[----:B---3--:R-:W-:Y:S04]  /*573d0*/  STL.64 [R1+0x1a58], R26 ;  /* 0x001a581a01007387 */ /* 0x008fe80000100a00 */
[----:B--2---:R0:W-:Y:S04]  /*573e0*/  STL.64 [R1+0x1a50], R24 ;  /* 0x001a501801007387 */ /* 0x0041e80000100a00 */
[----:B0-----:R-:W2:Y:S04]  /*573f0*/  LDL.LU R24, [R1] ;  /* 0x0000000001187983 */ /* 0x001ea80000300800 */
[----:B------:R-:W2:Y:S04]  /*57400*/  LDL.LU R25, [R1+0x4] ;  /* 0x0000040001197983 */ /* 0x000ea80000300800 */
[----:B------:R-:W2:Y:S04]  /*57410*/  LDL.LU R26, [R1+0x8] ;  /* 0x00000800011a7983 */ /* 0x000ea80000300800 */
[----:B------:R-:W2:Y:S04]  /*57420*/  LDL.LU R27, [R1+0xc] ;  /* 0x00000c00011b7983 */ /* 0x000ea80000300800 */
[----:B------:R-:W3:Y:S04]  /*57430*/  LDL.LU R20, [R1+0x90] ;  /* 0x0000900001147983 */ /* 0x000ee80000300800 */
[----:B------:R-:W3:Y:S04]  /*57440*/  LDL.LU R21, [R1+0x94] ;  /* 0x0000940001157983 */ /* 0x000ee80000300800 */
[----:B------:R-:W3:Y:S04]  /*57450*/  LDL.LU R22, [R1+0x98] ;  /* 0x0000980001167983 */ /* 0x000ee80000300800 */
[----:B------:R-:W3:Y:S04]  /*57460*/  LDL.LU R23, [R1+0x9c] ;  /* 0x00009c0001177983 */ /* 0x000ee80000300800 */
[----:B------:R-:W4:Y:S04]  /*57470*/  LDL.LU R16, [R1+0x80] ;  /* 0x0000800001107983 */ /* 0x000f280000300800 */
[----:B------:R-:W4:Y:S04]  /*57480*/  LDL.LU R17, [R1+0x84] ;  /* 0x0000840001117983 */ /* 0x000f280000300800 */
[----:B------:R-:W4:Y:S04]  /*57490*/  LDL.LU R18, [R1+0x88] ;  /* 0x0000880001127983 */ /* 0x000f280000300800 */
[----:B------:R-:W4:Y:S04]  /*574a0*/  LDL.LU R19, [R1+0x8c] ;  /* 0x00008c0001137983 */ /* 0x000f280000300800 */
[----:B------:R0:W-:Y:S04]  /*574b0*/  STS.128 [R0+0x180], R12 ;  /* 0x0001800c00007388 */ /* 0x0001e80000000c00 */
[----:B------:R1:W-:Y:S04]  /*574c0*/  STS.128 [R0+0x200], R8 ;  /* 0x0002000800007388 */ /* 0x0003e80000000c00 */
[----:B------:R1:W-:Y:S04]  /*574d0*/  STS.128 [R0+0x280], R4 ;  /* 0x0002800400007388 */ /* 0x0003e80000000c00 */
[----:B0-----:R-:W3:Y:S04]  /*574e0*/  LDL.LU R12, [R1+0x70] ;  /* 0x00007000010c7983 */ /* 0x001ee80000300800 */
[----:B------:R-:W3:Y:S04]  /*574f0*/  LDL.LU R13, [R1+0x74] ;  /* 0x00007400010d7983 */ /* 0x000ee80000300800 */
[----:B------:R-:W3:Y:S04]  /*57500*/  LDL.LU R14, [R1+0x78] ;  /* 0x00007800010e7983 */ /* 0x000ee80000300800 */
[----:B------:R-:W3:Y:S04]  /*57510*/  LDL.LU R15, [R1+0x7c] ;  /* 0x00007c00010f7983 */ /* 0x000ee80000300800 */
[----:B-1----:R-:W3:Y:S04]  /*57520*/  LDL.LU R8, [R1+0x60] ;  /* 0x0000600001087983 */ /* 0x002ee80000300800 */
[----:B------:R-:W3:Y:S04]  /*57530*/  LDL.LU R9, [R1+0x64] ;  /* 0x0000640001097983 */ /* 0x000ee80000300800 */
[----:B------:R-:W3:Y:S04]  /*57540*/  LDL.LU R10, [R1+0x68] ;  /* 0x00006800010a7983 */ /* 0x000ee80000300800 */
[----:B------:R-:W3:Y:S04]  /*57550*/  LDL.LU R11, [R1+0x6c] ;  /* 0x00006c00010b7983 */ /* 0x000ee80000300800 */
[----:B------:R-:W3:Y:S04]  /*57560*/  LDL.LU R4, [R1+0x50] ;  /* 0x0000500001047983 */ /* 0x000ee80000300800 */
[----:B------:R-:W3:Y:S04]  /*57570*/  LDL.LU R5, [R1+0x54] ;  /* 0x0000540001057983 */ /* 0x000ee80000300800 */
[----:B------:R-:W3:Y:S04]  /*57580*/  LDL.LU R6, [R1+0x58] ;  /* 0x0000580001067983 */ /* 0x000ee80000300800 */
[----:B------:R-:W3:Y:S04]  /*57590*/  LDL.LU R7, [R1+0x5c] ;  /* 0x00005c0001077983 */ /* 0x000ee80000300800 */
[----:B--2---:R0:W-:Y:S04]  /*575a0*/  STS.128 [R0+0x300], R24 ;  /* 0x0003001800007388 */ /* 0x0041e80000000c00 */
[----:B0-----:R-:W2:Y:S04]  /*575b0*/  LDL.LU.64 R26, [R1+0x1a58] ;  /* 0x001a5800011a7983 */ /* 0x001ea80000300a00 */
[----:B------:R-:W2:Y:S04]  /*575c0*/  LDL.LU.64 R24, [R1+0x1a50] ;  /* 0x001a500001187983 */ /* 0x000ea80000300a00 */
        /* <DEDUP_REMOVED lines=9> */
[----:B---3--:R-:W-:Y:S04]  /*57660*/  STS.128 [R0+0x580], R4 ;  /* 0x0005800400007388 */ /* 0x008fe80000000c00 */
[----:B------:R-:W-:Y:S04]  /*57670*/  STS.128 [R0+0x600], R8 ;  /* 0x0006000800007388 */ /* 0x000fe80000000c00 */
[----:B------:R-:W-:Y:S04]  /*57680*/  STS.128 [R0+0x680], R12 ;  /* 0x0006800c00007388 */ /* 0x000fe80000000c00 */
[----:B----4-:R-:W-:Y:S04]  /*57690*/  STS.128 [R0+0x700], R16 ;  /* 0x0007001000007388 */ /* 0x010fe80000000c00 */
[----:B------:R-:W-:Y:S04]  /*576a0*/  STS.128 [R0+0x780], R20 ;  /* 0x0007801400007388 */ /* 0x000fe80000000c00 */
[----:B--2---:R0:W-:Y:S04]  /*576b0*/  STS.128 [R0+0x500], R24 ;  /* 0x0005001800007388 */ /* 0x0041e80000000c00 */
[----:B------:R-:W-:Y:S06]  /*576c0*/  BAR.SYNC.DEFER_BLOCKING 0x0 ;  /* 0x0000000000007b1d */ /* 0x000fec0000010000 */
[----:B0-----:R-:W2:Y:S04]  /*576d0*/  LDL.LU R24, [R1+0x1a18] ;  /* 0x001a180001187983 */ /* 0x001ea80000300800 */
[----:B------:R-:W0:Y:S04]  /*576e0*/  LDS.128 R4, [R29] ;  /* 0x000000001d047984 */ /* 0x000e280000000c00 */
[----:B0-----:R-:W-:Y:S01]  /*576f0*/  STL [R1+0x4], R5 ;  /* 0x0000040501007387 */ /* 0x001fe20000100800 */
[----:B------:R-:W-:-:S03]  /*57700*/  IMAD.MOV.U32 R25, RZ, RZ, R4 ;  /* 0x000000ffff197224 */ /* 0x000fc600078e0004 */
[----:B------:R-:W-:Y:S04]  /*57710*/  STL.64 [R1+0x8], R6 ;  /* 0x0000080601007387 */ /* 0x000fe80000100a00 */
[----:B------:R-:W0:Y:S04]  /*57720*/  LDS.128 R4, [R29+0x800] ;  /* 0x000800001d047984 */ /* 0x000e280000000c00 */
[----:B------:R-:W3:Y:S04]  /*57730*/  LDL.LU R16, [R1+0x1a0] ;  /* 0x0001a00001107983 */ /* 0x000ee80000300800 */
[----:B0-----:R-:W-:Y:S04]  /*57740*/  STL.64 [R1+0x40], R4 ;  /* 0x0000400401007387 */ /* 0x001fe80000100a00 */
[----:B------:R-:W-:Y:S04]  /*57750*/  STL.64 [R1+0x48], R6 ;  /* 0x0000480601007387 */ /* 0x000fe80000100a00 */
[----:B------:R-:W3:Y:S04]  /*57760*/  LDL.LU R17, [R1+0x1a4] ;  /* 0x0001a40001117983 */ /* 0x000ee80000300800 */
[----:B------:R-:W4:Y:S04]  /*57770*/  LDL.LU R18, [R1+0x1a8] ;  /* 0x0001a80001127983 */ /* 0x000f280000300800 */
[----:B------:R-:W4:Y:S04]  /*57780*/  LDL.LU R19, [R1+0x1ac] ;  /* 0x0001ac0001137983 */ /* 0x000f280000300800 */
[----:B----4-:R-:W-:Y:S04]  /*57790*/  STL.64 [R1+0x1960], R18 ;  /* 0x0019601201007387 */ /* 0x010fe80000100a00 */
[----:B---3--:R0:W-:Y:S04]  /*577a0*/  STL.64 [R1+0x1958], R16 ;  /* 0x0019581001007387 */ /* 0x0081e80000100a00 */
[----:B------:R-:W3:Y:S04]  /*577b0*/  LDL.LU R12, [R1+0x170] ;  /* 0x00017000010c7983 */ /* 0x000ee80000300800 */
        /* <DEDUP_REMOVED lines=11> */
[----:B0-----:R-:W4:Y:S04]  /*57870*/  LDL.LU R16, [R1+0x140] ;  /* 0x0001400001107983 */ /* 0x001f280000300800 */
[----:B------:R-:W4:Y:S04]  /*57880*/  LDL.LU R17, [R1+0x144] ;  /* 0x0001440001117983 */ /* 0x000f280000300800 */
[----:B------:R-:W2:Y:S04]  /*57890*/  LDL.LU R18, [R1+0x148] ;  /* 0x0001480001127983 */ /* 0x000ea80000300800 */
[----:B------:R-:W2:Y:S04]  /*578a0*/  LDL.LU R19, [R1+0x14c] ;  /* 0x00014c0001137983 */ /* 0x000ea80000300800 */
[----:B--2---:R-:W-:Y:S04]  /*578b0*/  STL.64 [R1+0x1990], R18 ;  /* 0x0019901201007387 */ /* 0x004fe80000100a00 */
[----:B----4-:R-:W-:Y:S04]  /*578c0*/  STL.64 [R1+0x1988], R16 ;  /* 0x0019881001007387 */ /* 0x010fe80000100a00 */
[----:B-1----:R-:W2:Y:S04]  /*578d0*/  LDL.LU R12, [R1+0x130] ;  /* 0x00013000010c7983 */ /* 0x002ea80000300800 */
[----:B------:R-:W2:Y:S04]  /*578e0*/  LDL.LU R13, [R1+0x134] ;  /* 0x00013400010d7983 */ /* 0x000ea80000300800 */
[----:B------:R-:W4:Y:S04]  /*578f0*/  LDL.LU R14, [R1+0x138] ;  /* 0x00013800010e7983 */ /* 0x000f280000300800 */
[----:B------:R-:W4:Y:S04]  /*57900*/  LDL.LU R15, [R1+0x13c] ;  /* 0x00013c00010f7983 */ /* 0x000f280000300800 */
[----:B----4-:R-:W-:Y:S04]  /*57910*/  STL.64 [R1+0x19a0], R14 ;  /* 0x0019a00e01007387 */ /* 0x010fe80000100a00 */
[----:B--2---:R0:W-:Y:S04]  /*57920*/  STL.64 [R1+0x1998], R12 ;  /* 0x0019980c01007387 */ /* 0x0041e80000100a00 */
[----:B---3--:R-:W2:Y:S04]  /*57930*/  LDL.LU R8, [R1+0x120] ;  /* 0x0001200001087983 */ /* 0x008ea80000300800 */
        /* <DEDUP_REMOVED lines=11> */
[----:B-1----:R-:W2:Y:S04]  /*579f0*/  LDL.LU R8, [R1+0xf0] ;  /* 0x0000f00001087983 */ /* 0x002ea80000300800 */
[----:B------:R-:W2:Y:S04]  /*57a00*/  LDL.LU R9, [R1+0xf4] ;  /* 0x0000f40001097983 */ /* 0x000ea80000300800 */
[----:B------:R-:W3:Y:S04]  /*57a10*/  LDL.LU R10, [R1+0xf8] ;  /* 0x0000f800010a7983 */ /* 0x000ee80000300800 */
[----:B------:R-:W3:Y:S04]  /*57a20*/  LDL.LU R11, [R1+0xfc] ;  /* 0x0000fc00010b7983 */ /* 0x000ee80000300800 */
[----:B---3--:R-:W-:Y:S04]  /*57a30*/  STL.64 [R1+0x19d0], R10 ;  /* 0x0019d00a01007387 */ /* 0x008fe80000100a00 */
[----:B--2---:R-:W-:Y:S04]  /*57a40*/  STL.64 [R1+0x19c8], R8 ;  /* 0x0019c80801007387 */ /* 0x004fe80000100a00 */
        /* <DEDUP_REMOVED lines=21> */
[----:B------:R-:W3:Y:S01]  /*57ba0*/  LDL.LU R15, [R1+0xac] ;  /* 0x0000ac00010f7983 */ /* 0x000ee20000300800 */
[----:B------:R-:W-:-:S02]  /*57bb0*/  LOP3.LUT R3, R29, 0x20, RZ, 0x3c, !PT ;  /* 0x000000201d037812 */ /* 0x000fc400078e3cff */
[C---:B------:R-:W-:Y:S01]  /*57bc0*/  LOP3.LUT R2, R29.reuse, 0x40, RZ, 0x3c, !PT ;  /* 0x000000401d027812 */ /* 0x040fe200078e3cff */
[----:B---3--:R-:W-:Y:S04]  /*57bd0*/  STL.64 [R1+0x1a10], R14 ;  /* 0x001a100e01007387 */ /* 0x008fe80000100a00 */
[----:B--2---:R-:W-:Y:S04]  /*57be0*/  STL.64 [R1+0x1a08], R12 ;  /* 0x001a080c01007387 */ /* 0x004fe80000100a00 */
[----:B------:R-:W0:Y:S04]  /*57bf0*/  LDS.128 R12, [R29+0x1000] ;  /* 0x001000001d0c7984 */ /* 0x000e280000000c00 */
[----:B------:R-:W2:Y:S04]  /*57c00*/  LDL.LU R8, [R1+0xd0] ;  /* 0x0000d00001087983 */ /* 0x000ea80000300800 */
        /* <DEDUP_REMOVED lines=11> */
[----:B------:R-:W2:Y:S04]  /*57cc0*/  LDL.LU R20, [R1+0x1b0] ;  /* 0x0001b00001147983 */ /* 0x000ea80000300800 */
[----:B------:R-:W2:Y:S04]  /*57cd0*/  LDL.LU R21, [R1+0x1b4] ;  /* 0x0001b40001157983 */ /* 0x000ea80000300800 */
[----:B------:R-:W2:Y:S04]  /*57ce0*/  LDL.LU R22, [R1+0x1b8] ;  /* 0x0001b80001167983 */ /* 0x000ea80000300800 */
[----:B------:R-:W2:Y:S04]  /*57cf0*/  LDL.LU R23, [R1+0x1bc] ;  /* 0x0001bc0001177983 */ /* 0x000ea80000300800 */
[----:B0-----:R-:W-:Y:S04]  /*57d00*/  STL.64 [R1+0x80], R12 ;  /* 0x0000800c01007387 */ /* 0x001fe80000100a00 */
[----:B------:R-:W-:Y:S04]  /*57d10*/  STL.64 [R1+0x88], R14 ;  /* 0x0000880e01007387 */ /* 0x000fe80000100a00 */
[----:B------:R-:W0:Y:S04]  /*57d20*/  LDS.128 R12, [R29+0x1800] ;  /* 0x001800001d0c7984 */ /* 0x000e280000000c00 */
[----:B0-----:R-:W-:Y:S04]  /*57d30*/  STL.64 [R1+0x260], R12 ;  /* 0x0002600c01007387 */ /* 0x001fe80000100a00 */
[----:B------:R-:W-:Y:S04]  /*57d40*/  STL.64 [R1+0x268], R14 ;  /* 0x0002680e01007387 */ /* 0x000fe80000100a00 */
[----:B------:R-:W0:Y:S04]  /*57d50*/  LDS.128 R12, [R3] ;  /* 0x00000000030c7984 */ /* 0x000e280000000c00 */
[----:B0-----:R-:W-:Y:S04]  /*57d60*/  STL.64 [R1+0x10], R12 ;  /* 0x0000100c01007387 */ /* 0x001fe80000100a00 */
[----:B------:R-:W-:Y:S04]  /*57d70*/  STL.64 [R1+0x18], R14 ;  /* 0x0000180e01007387 */ /* 0x000fe80000100a00 */
[----:B------:R-:W0:Y:S04]  /*57d80*/  LDS.128 R12, [R3+0x800] ;  /* 0x00080000030c7984 */ /* 0x000e280000000c00 */
        /* <DEDUP_REMOVED lines=14> */
[----:B------:R-:W0:Y:S01]  /*57e70*/  LDS.128 R12, [R2+0x1000] ;  /* 0x00100000020c7984 */ /* 0x000e220000000c00 */
[----:B------:R-:W-:-:S03]  /*57e80*/  LOP3.LUT R26, R29, 0x60, RZ, 0x3c, !PT ;  /* 0x000000601d1a7812 */ /* 0x000fc600078e3cff */
        /* <DEDUP_REMOVED lines=15> */
[----:B------:R-:W-:Y:S06]  /*57f80*/  BAR.SYNC.DEFER_BLOCKING 0x0 ;  /* 0x0000000000007b1d */ /* 0x000fec0000010000 */
[----:B0-----:R-:W-:Y:S04]  /*57f90*/  STL.64 [R1+0x290], R12 ;  /* 0x0002900c01007387 */ /* 0x001fe80000100a00 */
[----:B------:R0:W-:Y:S04]  /*57fa0*/  STL.64 [R1+0x298], R14 ;  /* 0x0002980e01007387 */ /* 0x0001e80000100a00 */
[----:B0-----:R-:W2:Y:S04]  /*57fb0*/  LDL.LU.64 R14, [R1+0x1a10] ;  /* 0x001a1000010e7983 */ /* 0x001ea80000300a00 */
[----:B------:R-:W2:Y:S04]  /*57fc0*/  LDL.LU.64 R12, [R1+0x1a08] ;  /* 0x001a0800010c7983 */ /* 0x000ea80000300a00 */
[----:B--2---:R0:W-:Y:S04]  /*57fd0*/  STS.128 [R0], R12 ;  /* 0x0000000c00007388 */ /* 0x0041e80000000c00 */
        /* <DEDUP_REMOVED lines=8> */
[----:B------:R0:W-:Y:S04]  /*58060*/  STS.128 [R0+0x180], R8 ;  /* 0x0001800800007388 */ /* 0x0001e80000000c00 */
[----:B0-----:R-:W3:Y:S04]  /*58070*/  LDL.LU.64 R10, [R1+0x19d0] ;  /* 0x0019d000010a7983 */ /* 0x001ee80000300a00 */
[----:B------:R-:W3:Y:S04]  /*58080*/  LDL.LU.64 R8, [R1+0x19c8] ;  /* 0x0019c80001087983 */ /* 0x000ee80000300a00 */
[----:B--2---:R0:W-:Y:S04]  /*58090*/  STS.128 [R0+0x200], R12 ;  /* 0x0002000c00007388 */ /* 0x0041e80000000c00 */
[----:B0-----:R-:W2:Y:S04]  /*580a0*/  LDL.LU.64 R14, [R1+0x19c0] ;  /* 0x0019c000010e7983 */ /* 0x001ea80000300a00 */
[----:B------:R-:W2:Y:S04]  /*580b0*/  LDL.LU.64 R12, [R1+0x19b8] ;  /* 0x0019b800010c7983 */ /* 0x000ea80000300a00 */
[----:B---3--:R0:W-:Y:S04]  /*580c0*/  STS.128 [R0+0x280], R8 ;  /* 0x0002800800007388 */ /* 0x0081e80000000c00 */
[----:B------:R-:W-:Y:S04]  /*580d0*/  STS.128 [R0+0x380], R16 ;  /* 0x0003801000007388 */ /* 0x000fe80000000c00 */
[----:B0-----:R-:W3:Y:S04]  /*580e0*/  LDL.LU.64 R10, [R1+0x19b0] ;  /* 0x0019b000010a7983 */ /* 0x001ee80000300a00 */
[----:B------:R-:W3:Y:S04]  /*580f0*/  LDL.LU.64 R8, [R1+0x19a8] ;  /* 0x0019a80001087983 */ /* 0x000ee80000300a00 */
[----:B--2---:R0:W-:Y:S04]  /*58100*/  STS.128 [R0+0x300], R12 ;  /* 0x0003000c00007388 */ /* 0x0041e80000000c00 */
[----:B0-----:R-:W2:Y:S04]  /*58110*/  LDL.LU.64 R14, [R1+0x19a0] ;  /* 0x0019a000010e7983 */ /* 0x001ea80000300a00 */
[----:B------:R-:W2:Y:S04]  /*58120*/  LDL.LU.64 R12, [R1+0x1998] ;  /* 0x00199800010c7983 */ /* 0x000ea80000300a00 */
[----:B------:R-:W4:Y:S04]  /*58130*/  LDL.LU.64 R18, [R1+0x1990] ;  /* 0x0019900001127983 */ /* 0x000f280000300a00 */
[----:B------:R-:W4:Y:S04]  /*58140*/  LDL.LU.64 R16, [R1+0x1988] ;  /* 0x0019880001107983 */ /* 0x000f280000300a00 */
[----:B---3--:R0:W-:Y:S04]  /*58150*/  STS.128 [R0+0x400], R8 ;  /* 0x0004000800007388 */ /* 0x0081e80000000c00 */
[----:B0-----:R-:W3:Y:S04]  /*58160*/  LDL.LU.64 R10, [R1+0x1980] ;  /* 0x00198000010a7983 */ /* 0x001ee80000300a00 */
[----:B------:R-:W3:Y:S04]  /*58170*/  LDL.LU.64 R8, [R1+0x1978] ;  /* 0x0019780001087983 */ /* 0x000ee80000300a00 */
[----:B--2---:R0:W-:Y:S04]  /*58180*/  STS.128 [R0+0x480], R12 ;  /* 0x0004800c00007388 */ /* 0x0041e80000000c00 */
[----:B----4-:R1:W-:Y:S04]  /*58190*/  STS.128 [R0+0x500], R16 ;  /* 0x0005001000007388 */ /* 0x0103e80000000c00 */
[----:B0-----:R-:W2:Y:S04]  /*581a0*/  LDL.LU.64 R14, [R1+0x1970] ;  /* 0x00197000010e7983 */ /* 0x001ea80000300a00 */
[----:B------:R-:W2:Y:S04]  /*581b0*/  LDL.LU.64 R12, [R1+0x1968] ;  /* 0x00196800010c7983 */ /* 0x000ea80000300a00 */
[----:B-1----:R-:W4:Y:S04]  /*581c0*/  LDL.LU.64 R18, [R1+0x1960] ;  /* 0x0019600001127983 */ /* 0x002f280000300a00 */
[----:B------:R-:W4:Y:S04]  /*581d0*/  LDL.LU.64 R16, [R1+0x1958] ;  /* 0x0019580001107983 */ /* 0x000f280000300a00 */
[----:B------:R-:W-:Y:S04]  /*581e0*/  STS.128 [R0+0x580], R4 ;  /* 0x0005800400007388 */ /* 0x000fe80000000c00 */
[----:B---3--:R-:W-:Y:S04]  /*581f0*/  STS.128 [R0+0x600], R8 ;  /* 0x0006000800007388 */ /* 0x008fe80000000c00 */
[----:B------:R-:W-:Y:S04]  /*58200*/  STS.128 [R0+0x780], R20 ;  /* 0x0007801400007388 */ /* 0x000fe80000000c00 */
[----:B--2---:R-:W-:Y:S04]  /*58210*/  STS.128 [R0+0x680], R12 ;  /* 0x0006800c00007388 */ /* 0x004fe80000000c00 */
[----:B----4-:R0:W-:Y:S04]  /*58220*/  STS.128 [R0+0x700], R16 ;  /* 0x0007001000007388 */ /* 0x0101e80000000c00 */
[----:B------:R-:W-:Y:S06]  /*58230*/  BAR.SYNC.DEFER_BLOCKING 0x0 ;  /* 0x0000000000007b1d */ /* 0x000fec0000010000 */
[----:B0-----:R-:W2:Y:S04]  /*58240*/  LDL.LU R16, [R1+0x360] ;  /* 0x0003600001107983 */ /* 0x001ea80000300800 */
[----:B------:R-:W0:Y:S04]  /*58250*/  LDS.128 R8, [R29] ;  /* 0x000000001d087984 */ /* 0x000e280000000c00 */
[----:B------:R-:W1:Y:S04]  /*58260*/  LDS.128 R4, [R29+0x800] ;  /* 0x000800001d047984 */ /* 0x000e680000000c00 */
[----:B0-----:R0:W-:Y:S04]  /*58270*/  STL.64 [R1+0xa0], R8 ;  /* 0x0000a00801007387 */ /* 0x0011e80000100a00 */
[----:B------:R3:W-:Y:S04]  /*58280*/  STL.64 [R1+0xa8], R10 ;  /* 0x0000a80a01007387 */ /* 0x0007e80000100a00 */
[----:B-1----:R-:W-:Y:S04]  /*58290*/  STL.64 [R1+0xe0], R4 ;  /* 0x0000e00401007387 */ /* 0x002fe80000100a00 */
[----:B------:R-:W-:Y:S04]  /*582a0*/  STL.64 [R1+0xe8], R6 ;  /* 0x0000e80601007387 */ /* 0x000fe80000100a00 */
[----:B------:R-:W2:Y:S04]  /*582b0*/  LDL.LU R17, [R1+0x364] ;  /* 0x0003640001117983 */ /* 0x000ea80000300800 */
[----:B------:R-:W4:Y:S04]  /*582c0*/  LDL.LU R18, [R1+0x368] ;  /* 0x0003680001127983 */ /* 0x000f280000300800 */
[----:B------:R-:W4:Y:S04]  /*582d0*/  LDL.LU R19, [R1+0x36c] ;  /* 0x00036c0001137983 */ /* 0x000f280000300800 */
[----:B----4-:R-:W-:Y:S04]  /*582e0*/  STL.64 [R1+0x18a0], R18 ;  /* 0x0018a01201007387 */ /* 0x010fe80000100a00 */
[----:B--2---:R1:W-:Y:S04]  /*582f0*/  STL.64 [R1+0x1898], R16 ;  /* 0x0018981001007387 */ /* 0x0043e80000100a00 */
[----:B------:R-:W2:Y:S04]  /*58300*/  LDL.LU R12, [R1+0x350] ;  /* 0x00035000010c7983 */ /* 0x000ea80000300800 */
[----:B------:R-:W2:Y:S04]  /*58310*/  LDL.LU R13, [R1+0x354] ;  /* 0x00035400010d7983 */ /* 0x000ea80000300800 */
[----:B------:R-:W4:Y:S04]  /*58320*/  LDL.LU R14, [R1+0x358] ;  /* 0x00035800010e7983 */ /* 0x000f280000300800 */
[----:B------:R-:W4:Y:S04]  /*58330*/  LDL.LU R15, [R1+0x35c] ;  /* 0x00035c00010f7983 */ /* 0x000f280000300800 */
[----:B----4-:R-:W-:Y:S04]  /*58340*/  STL.64 [R1+0x18b0], R14 ;  /* 0x0018b00e01007387 */ /* 0x010fe80000100a00 */
[----:B--2---:R2:W-:Y:S04]  /*58350*/  STL.64 [R1+0x18a8], R12 ;  /* 0x0018a80c01007387 */ /* 0x0045e80000100a00 */
[----:B0-----:R-:W4:Y:S04]  /*58360*/  LDL.LU R8, [R1+0x340] ;  /* 0x0003400001087983 */ /* 0x001f280000300800 */
[----:B------:R-:W4:Y:S04]  /*58370*/  LDL.LU R9, [R1+0x344] ;  /* 0x0003440001097983 */ /* 0x000f280000300800 */
[----:B---3--:R-:W3:Y:S04]  /*58380*/  LDL.LU R10, [R1+0x348] ;  /* 0x00034800010a7983 */ /* 0x008ee80000300800 */
[----:B------:R-:W3:Y:S04]  /*58390*/  LDL.LU R11, [R1+0x34c] ;  /* 0x00034c00010b7983 */ /* 0x000ee80000300800 */
[----:B---3--:R-:W-:Y:S04]  /*583a0*/  STL.64 [R1+0x18c0], R10 ;  /* 0x0018c00a01007387 */ /* 0x008fe80000100a00 */
[----:B----4-:R0:W-:Y:S04]  /*583b0*/  STL.64 [R1+0x18b8], R8 ;  /* 0x0018b80801007387 */ /* 0x0101e80000100a00 */
[----:B-1----:R-:W3:Y:S04]  /*583c0*/  LDL.LU R16, [R1+0x2d0] ;  /* 0x0002d00001107983 */ /* 0x002ee80000300800 */
[----:B------:R-:W3:Y:S04]  /*583d0*/  LDL.LU R17, [R1+0x2d4] ;  /* 0x0002d40001117983 */ /* 0x000ee80000300800 */
[----:B------:R-:W4:Y:S04]  /*583e0*/  LDL.LU R18, [R1+0x2d8] ;  /* 0x0002d80001127983 */ /* 0x000f280000300800 */
[----:B------:R-:W4:Y:S04]  /*583f0*/  LDL.LU R19, [R1+0x2dc] ;  /* 0x0002dc0001137983 */ /* 0x000f280000300800 */
[----:B----4-:R-:W-:Y:S04]  /*58400*/  STL.64 [R1+0x18d0], R18 ;  /* 0x0018d01201007387 */ /* 0x010fe80000100a00 */
[----:B---3--:R-:W-:Y:S04]  /*58410*/  STL.64 [R1+0x18c8], R16 ;  /* 0x0018c81001007387 */ /* 0x008fe80000100a00 */
[----:B--2---:R-:W2:Y:S04]  /*58420*/  LDL.LU R12, [R1+0x250] ;  /* 0x00025000010c7983 */ /* 0x004ea80000300800 */
        /* <DEDUP_REMOVED lines=22> */
[----:B--2---:R-:W-:Y:S04]  /*58590*/  STL.64 [R1+0x1908], R8 ;  /* 0x0019080801007387 */ /* 0x004fe80000100a00 */
        /* <DEDUP_REMOVED lines=122> */
[----:B----4-:R-:W-:Y:S04]  /*58d40*/  STS.128 [R0+0x700], R16 ;  /* 0x0007001000007388 */ /* 0x010fe80000000c00 */
[----:B------:R-:W-:Y:S06]  /*58d50*/  BAR.SYNC.DEFER_BLOCKING 0x0 ;  /* 0x0000000000007b1d */ /* 0x000fec0000010000 */
[----:B------:R-:W0:Y:S04]  /*58d60*/  LDS.128 R4, [R29] ;  /* 0x000000001d047984 */ /* 0x000e280000000c00 */
[----:B------:R-:W1:Y:S04]  /*58d70*/  LDS.128 R12, [R29+0x800] ;  /* 0x000800001d0c7984 */ /* 0x000e680000000c00 */
[----:B------:R-:W2:Y:S04]  /*58d80*/  LDS.128 R8, [R29+0x1000] ;  /* 0x001000001d087984 */ /* 0x000ea80000000c00 */
[----:B------:R-:W-:Y:S04]  /*58d90*/  LDS.128 R16, [R26] ;  /* 0x000000001a107984 */ /* 0x000fe80000000c00 */
[----:B0-----:R-:W-:Y:S04]  /*58da0*/  STL.64 [R1+0x200], R4 ;  /* 0x0002000401007387 */ /* 0x001fe80000100a00 */
[----:B------:R-:W-:Y:S04]  /*58db0*/  STL.64 [R1+0x208], R6 ;  /* 0x0002080601007387 */ /* 0x000fe80000100a00 */
[----:B------:R-:W0:Y:S04]  /*58dc0*/  LDS.128 R4, [R29+0x1800] ;  /* 0x001800001d047984 */ /* 0x000e280000000c00 */
[----:B-1----:R-:W-:Y:S04]  /*58dd0*/  STL.64 [R1+0x240], R12 ;  /* 0x0002400c01007387 */ /* 0x002fe80000100a00 */
[----:B------:R-:W-:Y:S04]  /*58de0*/  STL.64 [R1+0x248], R14 ;  /* 0x0002480e01007387 */ /* 0x000fe80000100a00 */
[----:B------:R-:W-:Y:S04]  /*58df0*/  STL [R1+0x17a8], R29 ;  /* 0x0017a81d01007387 */ /* 0x000fe80000100800 */
[----:B--2---:R-:W-:Y:S04]  /*58e00*/  STL.64 [R1+0x250], R8 ;  /* 0x0002500801007387 */ /* 0x004fe80000100a00 */
[----:B------:R-:W-:Y:S04]  /*58e10*/  STL.64 [R1+0x258], R10 ;  /* 0x0002580a01007387 */ /* 0x000fe80000100a00 */
[----:B------:R-:W1:Y:S04]  /*58e20*/  LDS.128 R12, [R3] ;  /* 0x00000000030c7984 */ /* 0x000e680000000c00 */
[----:B------:R-:W-:Y:S04]  /*58e30*/  LDS.128 R8, [R3+0x800] ;  /* 0x0008000003087984 */ /* 0x000fe80000000c00 */
[----:B0-----:R-:W-:Y:S04]  /*58e40*/  STL.64 [R1+0x230], R4 ;  /* 0x0002300401007387 */ /* 0x001fe80000100a00 */
[----:B------:R-:W-:Y:S04]  /*58e50*/  STL.64 [R1+0x238], R6 ;  /* 0x0002380601007387 */ /* 0x000fe80000100a00 */
[----:B------:R-:W0:Y:S04]  /*58e60*/  LDS.128 R4, [R3+0x1000] ;  /* 0x0010000003047984 */ /* 0x000e280000000c00 */
[----:B-1----:R-:W-:Y:S04]  /*58e70*/  STL.64 [R1+0x210], R12 ;  /* 0x0002100c01007387 */ /* 0x002fe80000100a00 */
[----:B------:R-:W-:Y:S04]  /*58e80*/  STL.64 [R1+0x218], R14 ;  /* 0x0002180e01007387 */ /* 0x000fe80000100a00 */
[----:B------:R-:W1:Y:S04]  /*58e90*/  LDS.128 R12, [R3+0x1800] ;  /* 0x00180000030c7984 */ /* 0x000e680000000c00 */
[----:B0-----:R-:W-:Y:S01]  /*58ea0*/  STL.64 [R1+0x1f0], R4 ;  /* 0x0001f00401007387 */ /* 0x001fe20000100a00 */
[----:B------:R-:W-:-:S03]  /*58eb0*/  IMAD.MOV.U32 R29, RZ, RZ, R7 ;  /* 0x000000ffff1d7224 */ /* 0x000fc600078e0007 */
[----:B------:R-:W-:Y:S04]  /*58ec0*/  STL.64 [R1+0x220], R8 ;  /* 0x0002200801007387 */ /* 0x000fe80000100a00 */
[----:B------:R-:W-:Y:S04]  /*58ed0*/  STL.64 [R1+0x228], R10 ;  /* 0x0002280a01007387 */ /* 0x000fe80000100a00 */
[----:B------:R-:W-:Y:S04]  /*58ee0*/  STL [R1+0x1f8], R6 ;  /* 0x0001f80601007387 */ /* 0x000fe80000100800 */
[----:B------:R-:W0:Y:S04]  /*58ef0*/  LDS.128 R4, [R2+0x800] ;  /* 0x0008000002047984 */ /* 0x000e280000000c00 */
[----:B------:R-:W2:Y:S04]  /*58f00*/  LDS.128 R8, [R2] ;  /* 0x0000000002087984 */ /* 0x000ea80000000c00 */
[----:B------:R-:W3:Y:S04]  /*58f10*/  LDL.LU R20, [R1+0x4b0] ;  /* 0x0004b00001147983 */ /* 0x000ee80000300800 */
[----:B------:R-:W3:Y:S04]  /*58f20*/  LDL.LU R21, [R1+0x4b4] ;  /* 0x0004b40001157983 */ /* 0x000ee80000300800 */
[----:B------:R-:W3:Y:S04]  /*58f30*/  LDL.LU R22, [R1+0x4b8] ;  /* 0x0004b80001167983 */ /* 0x000ee80000300800 */
[----:B------:R-:W3:Y:S04]  /*58f40*/  LDL.LU R23, [R1+0x4bc] ;  /* 0x0004bc0001177983 */ /* 0x000ee80000300800 */
[----:B------:R4:W-:Y:S04]  /*58f50*/  STL [R1+0x17ac], R29 ;  /* 0x0017ac1d01007387 */ /* 0x0009e80000100800 */
[----:B-1----:R-:W-:Y:S04]  /*58f60*/  STL.64 [R1+0x1e0], R12 ;  /* 0x0001e00c01007387 */ /* 0x002fe80000100a00 */
[----:B------:R-:W-:Y:S04]  /*58f70*/  STL.64 [R1+0x1e8], R14 ;  /* 0x0001e80e01007387 */ /* 0x000fe80000100a00 */
[----:B------:R-:W-:Y:S04]  /*58f80*/  LDS.128 R12, [R26+0x800] ;  /* 0x000800001a0c7984 */ /* 0x000fe80000000c00 */
[----:B0-----:R-:W-:Y:S04]  /*58f90*/  STL.64 [R1+0x1c0], R4 ;  /* 0x0001c00401007387 */ /* 0x001fe80000100a00 */
[----:B--2---:R-:W-:Y:S01]  /*58fa0*/  STL.64 [R1+0x1d0], R8 ;  /* 0x0001d00801007387 */ /* 0x004fe20000100a00 */
[----:B----4-:R-:W-:-:S03]  /*58fb0*/  IMAD.MOV.U32 R29, RZ, RZ, R7 ;  /* 0x000000ffff1d7224 */ /* 0x010fc600078e0007 */
[----:B------:R-:W-:Y:S04]  /*58fc0*/  STL.64 [R1+0x1d8], R10 ;  /* 0x0001d80a01007387 */ /* 0x000fe80000100a00 */
[----:B------:R-:W0:Y:S04]  /*58fd0*/  LDS.128 R8, [R2+0x1000] ;  /* 0x0010000002087984 */ /* 0x000e280000000c00 */
[----:B------:R-:W-:Y:S04]  /*58fe0*/  STL [R1+0x1c8], R6 ;  /* 0x0001c80601007387 */ /* 0x000fe80000100800 */
[----:B------:R-:W1:Y:S04]  /*58ff0*/  LDS.128 R4, [R2+0x1800] ;  /* 0x0018000002047984 */ /* 0x000e680000000c00 */
[----:B------:R-:W-:Y:S04]  /*59000*/  STL [R1+0x17b0], R29 ;  /* 0x0017b01d01007387 */ /* 0x000fe80000100800 */
[----:B0-----:R-:W-:Y:S04]  /*59010*/  STL [R1+0x17b8], R10 ;  /* 0x0017b80a01007387 */ /* 0x001fe80000100800 */
[----:B------:R-:W-:Y:S04]  /*59020*/  STL [R1+0x17b4], R11 ;  /* 0x0017b40b01007387 */ /* 0x000fe80000100800 */
[----:B------:R-:W-:Y:S04]  /*59030*/  STL.64 [R1+0x17c8], R18 ;  /* 0x0017c81201007387 */ /* 0x000fe80000100a00 */
[----:B-1----:R-:W-:Y:S04]  /*59040*/  STL.64 [R1+0x2a0], R4 ;  /* 0x0002a00401007387 */ /* 0x002fe80000100a00 */
[----:B------:R-:W-:Y:S04]  /*59050*/  STL.64 [R1+0x2a8], R6 ;  /* 0x0002a80601007387 */ /* 0x000fe80000100a00 */
[----:B------:R0:W-:Y:S04]  /*59060*/  STL.64 [R1+0x17c0], R16 ;  /* 0x0017c01001007387 */ /* 0x0001e80000100a00 */
[----:B------:R-:W1:Y:S04]  /*59070*/  LDS.128 R4, [R26+0x1000] ;  /* 0x001000001a047984 */ /* 0x000e680000000c00 */
[----:B0-----:R-:W2:Y:S04]  /*59080*/  LDL.LU R16, [R1+0x440] ;  /* 0x0004400001107983 */ /* 0x001ea80000300800 */
[----:B------:R-:W2:Y:S04]  /*59090*/  LDL.LU R17, [R1+0x444] ;  /* 0x0004440001117983 */ /* 0x000ea80000300800 */
[----:B------:R-:W2:Y:S04]  /*590a0*/  LDL.LU R18, [R1+0x448] ;  /* 0x0004480001127983 */ /* 0x000ea80000300800 */
[----:B------:R-:W2:Y:S04]  /*590b0*/  LDL.LU R19, [R1+0x44c] ;  /* 0x00044c0001137983 */ /* 0x000ea80000300800 */
[----:B------:R-:W-:Y:S04]  /*590c0*/  STL.64 [R1+0x17d8], R14 ;  /* 0x0017d80e01007387 */ /* 0x000fe80000100a00 */
[----:B------:R-:W-:Y:S04]  /*590d0*/  STL.64 [R1+0x17d0], R12 ;  /* 0x0017d00c01007387 */ /* 0x000fe80000100a00 */
[----:B------:R-:W0:Y:S04]  /*590e0*/  LDS.128 R12, [R26+0x1800] ;  /* 0x001800001a0c7984 */ /* 0x000e280000000c00 */
[----:B------:R-:W-:Y:S06]  /*590f0*/  BAR.SYNC.DEFER_BLOCKING 0x0 ;  /* 0x0000000000007b1d */ /* 0x000fec0000010000 */
[----:B-1----:R-:W-:Y:S04]  /*59100*/  STL.64 [R1+0x17e8], R6 ;  /* 0x0017e80601007387 */ /* 0x002fe80000100a00 */
[----:B------:R-:W-:Y:S01]  /*59110*/  STL.64 [R1+0x17e0], R4 ;  /* 0x0017e00401007387 */ /* 0x000fe20000100a00 */
[----:B0-----:R-:W-:-:S02]  /*59120*/  IMAD.MOV.U32 R29, RZ, RZ, R14 ;  /* 0x000000ffff1d7224 */ /* 0x001fc400078e000e */
[----:B------:R-:W-:Y:S02]  /*59130*/  IMAD.MOV.U32 R27, RZ, RZ, R15 ;  /* 0x000000ffff1b7224 */ /* 0x000fe400078e000f */
[----:B------:R-:W-:Y:S02]  /*59140*/  IMAD.MOV.U32 R10, RZ, RZ, R12 ;  /* 0x000000ffff0a7224 */ /* 0x000fe400078e000c */
[----:B------:R-:W-:Y:S01]  /*59150*/  IMAD.MOV.U32 R11, RZ, RZ, R13 ;  /* 0x000000ffff0b7224 */ /* 0x000fe200078e000d */
[----:B------:R-:W-:Y:S04]  /*59160*/  STL [R1+0x1840], R29 ;  /* 0x0018401d01007387 */ /* 0x000fe80000100800 */
[----:B------:R-:W-:Y:S04]  /*59170*/  STL.64 [R1+0x1808], R26 ;  /* 0x0018081a01007387 */ /* 0x000fe80000100a00 */
[----:B------:R-:W-:Y:S04]  /*59180*/  STL.64 [R1+0x1800], R24 ;  /* 0x0018001801007387 */ /* 0x000fe80000100a00 */
[----:B------:R-:W-:Y:S04]  /*59190*/  STL.64 [R1+0x17f8], R10 ;  /* 0x0017f80a01007387 */ /* 0x000fe80000100a00 */
[----:B------:R0:W-:Y:S04]  /*591a0*/  STL.64 [R1+0x17f0], R8 ;  /* 0x0017f00801007387 */ /* 0x0001e80000100a00 */
[----:B------:R-:W4:Y:S04]  /*591b0*/  LDL.LU R12, [R1+0x970] ;  /* 0x00097000010c7983 */ /* 0x000f280000300800 */
[----:B------:R-:W4:Y:S04]  /*591c0*/  LDL.LU R13, [R1+0x974] ;  /* 0x00097400010d7983 */ /* 0x000f280000300800 */
[----:B------:R-:W2:Y:S04]  /*591d0*/  LDL.LU R14, [R1+0x978] ;  /* 0x00097800010e7983 */ /* 0x000ea80000300800 */
[----:B------:R-:W2:Y:S04]  /*591e0*/  LDL.LU R15, [R1+0x97c] ;  /* 0x00097c00010f7983 */ /* 0x000ea80000300800 */
[----:B--2---:R-:W-:Y:S04]  /*591f0*/  STL.64 [R1+0x1818], R14 ;  /* 0x0018180e01007387 */ /* 0x004fe80000100a00 */
[----:B----4-:R-:W-:Y:S04]  /*59200*/  STL.64 [R1+0x1810], R12 ;  /* 0x0018100c01007387 */ /* 0x010fe80000100a00 */
[----:B0-----:R-:W2:Y:S04]  /*59210*/  LDL.LU R8, [R1+0x950] ;  /* 0x0009500001087983 */ /* 0x001ea80000300800 */
[----:B------:R-:W2:Y:S04]  /*59220*/  LDL.LU R9, [R1+0x954] ;  /* 0x0009540001097983 */ /* 0x000ea80000300800 */
[----:B------:R-:W4:Y:S04]  /*59230*/  LDL.LU R10, [R1+0x958] ;  /* 0x00095800010a7983 */ /* 0x000f280000300800 */
[----:B------:R-:W4:Y:S04]  /*59240*/  LDL.LU R11, [R1+0x95c] ;  /* 0x00095c00010b7983 */ /* 0x000f280000300800 */
[----:B---3--:R0:W-:Y:S04]  /*59250*/  STS.128 [R0+0x80], R20 ;  /* 0x0000801400007388 */ /* 0x0081e80000000c00 */
[----:B----4-:R-:W-:Y:S04]  /*59260*/  STL.64 [R1+0x1828], R10 ;  /* 0x0018280a01007387 */ /* 0x010fe80000100a00 */
        /* <DEDUP_REMOVED lines=57> */
[----:B------:R0:W-:Y:S04]  /*59600*/  STS.128 [R0], R16 ;  /* 0x0000001000007388 */ /* 0x0001e80000000c00 */
[----:B------:R-:W3:Y:S04]  /*59610*/  LDL.LU R7, [R1+0x96c] ;  /* 0x00096c0001077983 */ /* 0x000ee80000300800 */
[----:B0-----:R-:W3:Y:S04]  /*59620*/  LDL.LU R16, [R1+0x980] ;  /* 0x0009800001107983 */ /* 0x001ee80000300800 */
        /* <DEDUP_REMOVED lines=12> */
[----:B---3--:R-:W-:Y:S01]  /*596f0*/  STS.128 [R0+0x300], R8 ;  /* 0x0003000800007388 */ /* 0x008fe20000000c00 */
[----:B------:R-:W-:-:S02]  /*59700*/  ISETP.GE.AND P0, PT, R29, c[0x0][0x178], PT ;  /* 0x00005e001d007a0c */ /* 0x000fc40003f06270 */
[----:B-----5:R-:W-:Y:S01]  /*59710*/  IADD3 R2, R28, 0x1, RZ ;  /* 0x000000011c027810 */ /* 0x020fe20007ffe0ff */
[----:B--2---:R0:W-:Y:S04]  /*59720*/  STS.128 [R0+0x280], R20 ;  /* 0x0002801400007388 */ /* 0x0041e80000000c00 */
[----:B0-----:R-:W2:Y:S04]  /*59730*/  LDL.LU.64 R22, [R1+0x1860] ;  /* 0x0018600001167983 */ /* 0x001ea80000300a00 */
[----:B------:R-:W2:Y:S04]  /*59740*/  LDL.LU.64 R20, [R1+0x1858] ;  /* 0x0018580001147983 */ /* 0x000ea80000300a00 */
[----:B------:R-:W3:Y:S04]  /*59750*/  LDL.LU.64 R10, [R1+0x1850] ;  /* 0x00185000010a7983 */ /* 0x000ee80000300a00 */
[----:B------:R-:W3:Y:S01]  /*59760*/  LDL.LU.64 R8, [R1+0x1848] ;  /* 0x0018480001087983 */ /* 0x000ee20000300a00 */
[----:B------:R-:W-:-:S02]  /*59770*/  ISETP.LT.AND P5, PT, R2, c[0x0][0x17c], !P0 ;  /* 0x00005f0002007a0c */ /* 0x000fc400047a1270 */
[----:B------:R-:W-:-:S04]  /*59780*/  IADD3 R2, R28, 0x3, RZ ;  /* 0x000000031c027810 */ /* 0x000fc80007ffe0ff */
[----:B------:R-:W-:Y:S01]  /*59790*/  ISETP.LT.AND P3, PT, R2, c[0x0][0x17c], !P0 ;  /* 0x00005f0002007a0c */ /* 0x000fe20004761270 */
[----:B------:R-:W-:Y:S02]  /*597a0*/  IMAD R2, R29, c[0x0][0x194], RZ ;  /* 0x000065001d027a24 */ /* 0x000fe400078e02ff */
[----:B------:R-:W3:Y:S04]  /*597b0*/  LDL.LU R29, [R1+0x1840] ;  /* 0x00184000011d7983 */ /* 0x000ee80000300800 */
[----:B----4-:R-:W-:Y:S04]  /*597c0*/  STS.128 [R0+0x500], R12 ;  /* 0x0005000c00007388 */ /* 0x010fe80000000c00 */
[----:B------:R-:W-:Y:S04]  /*597d0*/  STS.128 [R0+0x580], R24 ;  /* 0x0005801800007388 */ /* 0x000fe80000000c00 */
[----:B--2---:R0:W-:Y:S04]  /*597e0*/  STS.128 [R0+0x380], R20 ;  /* 0x0003801400007388 */ /* 0x0041e80000000c00 */
[----:B---3--:R1:W-:Y:S04]  /*597f0*/  STS.128 [R0+0x400], R8 ;  /* 0x0004000800007388 */ /* 0x0083e80000000c00 */
[----:B0-----:R-:W2:Y:S04]  /*59800*/  LDL.LU.64 R22, [R1+0x1838] ;  /* 0x0018380001167983 */ /* 0x001ea80000300a00 */
[----:B------:R-:W2:Y:S04]  /*59810*/  LDL.LU.64 R20, [R1+0x1830] ;  /* 0x0018300001147983 */ /* 0x000ea80000300a00 */
[----:B-1----:R-:W3:Y:S04]  /*59820*/  LDL.LU.64 R10, [R1+0x1828] ;  /* 0x00182800010a7983 */ /* 0x002ee80000300a00 */
[----:B------:R-:W3:Y:S04]  /*59830*/  LDL.LU.64 R8, [R1+0x1820] ;  /* 0x0018200001087983 */ /* 0x000ee80000300a00 */
[----:B------:R-:W4:Y:S04]  /*59840*/  LDL.LU.64 R14, [R1+0x1818] ;  /* 0x00181800010e7983 */ /* 0x000f280000300a00 */
[----:B------:R-:W4:Y:S04]  /*59850*/  LDL.LU.64 R12, [R1+0x1810] ;  /* 0x00181000010c7983 */ /* 0x000f280000300a00 */
[----:B------:R-:W4:Y:S04]  /*59860*/  LDL.LU.64 R26, [R1+0x1808] ;  /* 0x00180800011a7983 */ /* 0x000f280000300a00 */
[----:B------:R-:W4:Y:S01]  /*59870*/  LDL.LU.64 R24, [R1+0x1800] ;  /* 0x0018000001187983 */ /* 0x000f220000300a00 */
[----:B------:R-:W-:-:S03]  /*59880*/  IADD3 R3, R28, 0x2, RZ ;  /* 0x000000021c037810 */ /* 0x000fc60007ffe0ff */
[----:B------:R-:W-:Y:S04]  /*59890*/  STS.128 [R0+0x680], R4 ;  /* 0x0006800400007388 */ /* 0x000fe80000000c00 */
[----:B------:R-:W-:Y:S01]  /*598a0*/  STS.128 [R0+0x780], R16 ;  /* 0x0007801000007388 */ /* 0x000fe20000000c00 */
[----:B------:R-:W-:Y:S02]  /*598b0*/  ISETP.LT.AND P4, PT, R3, c[0x0][0x17c], !P0 ;  /* 0x00005f0003007a0c */ /* 0x000fe40004781270 */
[C---:B------:R-:W-:Y:S02]  /*598c0*/  IADD3 R3, R28.reuse, 0x4, RZ ;  /* 0x000000041c037810 */ /* 0x040fe40007ffe0ff */
[----:B------:R-:W-:Y:S02]  /*598d0*/  ISETP.LT.AND P1, PT, R28, c[0x0][0x17c], !P0 ;  /* 0x00005f001c007a0c */ /* 0x000fe40004721270 */
[----:B------:R-:W-:-:S02]  /*598e0*/  ISETP.LT.AND P2, PT, R3, c[0x0][0x17c], !P0 ;  /* 0x00005f0003007a0c */ /* 0x000fc40004741270 */
[----:B------:R-:W-:-:S04]  /*598f0*/  LEA R3, P6, R2, c[0x0][0x170], 0x1 ;  /* 0x00005c0002037a11 */ /* 0x000fc800078c08ff */
[----:B------:R-:W-:Y:S01]  /*59900*/  LEA.HI.X.SX32 R2, R2, c[0x0][0x174], 0x1, P6 ;  /* 0x00005d0002027a11 */ /* 0x000fe200030f0eff */
[----:B--2---:R0:W-:Y:S04]  /*59910*/  STS.128 [R0+0x480], R20 ;  /* 0x0004801400007388 */ /* 0x0041e80000000c00 */
[----:B---3--:R1:W-:Y:S04]  /*59920*/  STS.128 [R0+0x600], R8 ;  /* 0x0006000800007388 */ /* 0x0083e80000000c00 */
[----:B----4-:R2:W-:Y:S01]  /*59930*/  STS.128 [R0+0x700], R12 ;  /* 0x0007000c00007388 */ /* 0x0105e20000000c00 */
[----:B0-----:R-:W-:-:S03]  /*59940*/  IMAD R21, R28, c[0x0][0x198], RZ ;  /* 0x000066001c157a24 */ /* 0x001fc600078e02ff */
[----:B------:R-:W-:Y:S02]  /*59950*/  BAR.SYNC.DEFER_BLOCKING 0x0 ;  /* 0x0000000000007b1d */ /* 0x000fe40000010000 */
[CC--:B------:R-:W-:Y:S02]  /*59960*/  LEA R20, P6, R21.reuse, R3.reuse, 0x1 ;  /* 0x0000000315147211 */ /* 0x0c0fe400078c08ff */
[C---:B------:R-:W-:Y:S02]  /*59970*/  IADD3 R23, R21.reuse, c[0x0][0x198], RZ ;  /* 0x0000660015177a10 */ /* 0x040fe40007ffe0ff */
[----:B------:R-:W-:Y:S01]  /*59980*/  LEA.HI.X.SX32 R21, R21, R2, 0x1, P6 ;  /* 0x0000000215157211 */ /* 0x000fe200030f0eff */
[----:B-1----:R-:W3:Y:S01]  /*59990*/  LDL.LU.64 R10, [R1+0x17f8] ;  /* 0x0017f800010a7983 */ /* 0x002ee20000300a00 */
[----:B------:R-:W-:Y:S02]  /*599a0*/  LEA R22, P6, R23, R3, 0x1 ;  /* 0x0000000317167211 */ /* 0x000fe400078c08ff */
[----:B------:R-:W-:Y:S01]  /*599b0*/  PRMT R24, R25, 0x7632, R24 ;  /* 0x0000763219187816 */ /* 0x000fe20000000018 */
[----:B------:R-:W4:Y:S04]  /*599c0*/  LDL.LU.64 R8, [R1+0x17f0] ;  /* 0x0017f00001087983 */ /* 0x000f280000300a00 */
[----:B------:R-:W3:Y:S04]  /*599d0*/  LDL.LU.64 R6, [R1+0x17e8] ;  /* 0x0017e80001067983 */ /* 0x000ee80000300a00 */
[----:B------:R-:W3:Y:S04]  /*599e0*/  LDL.LU.64 R4, [R1+0x17e0] ;  /* 0x0017e00001047983 */ /* 0x000ee80000300a00 */
[----:B--2---:R-:W2:Y:S04]  /*599f0*/  LDL.LU.64 R14, [R1+0x17d8] ;  /* 0x0017d800010e7983 */ /* 0x004ea80000300a00 */
[----:B------:R0:W-:Y:S04]  /*59a00*/  @P1 STG.E.U16 [R20.64], R25 ;  /* 0x0000001914001986 */ /* 0x0001e8000c101506 */
[----:B------:R-:W2:Y:S04]  /*59a10*/  LDL.LU.64 R12, [R1+0x17d0] ;  /* 0x0017d000010c7983 */ /* 0x000ea80000300a00 */
[----:B------:R-:W2:Y:S01]  /*59a20*/  LDL.LU.64 R18, [R1+0x17c8] ;  /* 0x0017c80001127983 */ /* 0x000ea20000300a00 */
[----:B0-----:R-:W-:-:S03]  /*59a30*/  IADD3 R21, R23, c[0x0][0x198], RZ ;  /* 0x0000660017157a10 */ /* 0x001fc60007ffe0ff */
[----:B------:R-:W2:Y:S01]  /*59a40*/  LDL.LU.64 R16, [R1+0x17c0] ;  /* 0x0017c00001107983 */ /* 0x000ea20000300a00 */
[----:B------:R-:W-:Y:S02]  /*59a50*/  LEA.HI.X.SX32 R23, R23, R2, 0x1, P6 ;  /* 0x0000000217177211 */ /* 0x000fe400030f0eff */
[----:B------:R-:W-:-:S03]  /*59a60*/  IADD3 R25, R28, 0x6, RZ ;  /* 0x000000061c197810 */ /* 0x000fc60007ffe0ff */
[----:B------:R0:W-:Y:S01]  /*59a70*/  @P5 STG.E.U16 [R22.64], R24 ;  /* 0x0000001816005986 */ /* 0x0001e2000c101506 */
[----:B------:R-:W-:-:S03]  /*59a80*/  ISETP.LT.AND P5, PT, R25, c[0x0][0x17c], !P0 ;  /* 0x00005f0019007a0c */ /* 0x000fc600047a1270 */
[----:B------:R-:W2:Y:S01]  /*59a90*/  LDL.LU R25, [R1+0x10] ;  /* 0x0000100001197983 */ /* 0x000ea20000300800 */
[----:B------:R-:W-:Y:S02]  /*59aa0*/  IADD3 R0, R28, 0x5, RZ ;  /* 0x000000051c007810 */ /* 0x000fe40007ffe0ff */
[C---:B------:R-:W-:Y:S02]  /*59ab0*/  LEA R20, P6, R21.reuse, R3, 0x1 ;  /* 0x0000000315147211 */ /* 0x040fe400078c08ff */
[----:B------:R-:W-:Y:S02]  /*59ac0*/  ISETP.LT.AND P1, PT, R0, c[0x0][0x17c], !P0 ;  /* 0x00005f0000007a0c */ /* 0x000fe40004721270 */
[C---:B------:R-:W-:Y:S02]  /*59ad0*/  IADD3 R0, R21.reuse, c[0x0][0x198], RZ ;  /* 0x0000660015007a10 */ /* 0x040fe40007ffe0ff */
[----:B------:R-:W-:Y:S02]  /*59ae0*/  LEA.HI.X.SX32 R21, R21, R2, 0x1, P6 ;  /* 0x0000000215157211 */ /* 0x000fe400030f0eff */
[----:B0-----:R-:W-:-:S02]  /*59af0*/  IADD3 R23, R28, 0x7, RZ ;  /* 0x000000071c177810 */ /* 0x001fc40007ffe0ff */
[C---:B------:R-:W-:Y:S01]  /*59b00*/  LEA R22, P6, R0.reuse, R3, 0x1 ;  /* 0x0000000300167211 */ /* 0x040fe200078c08ff */
[----:B--2---:R0:W-:Y:S01]  /*59b10*/  @P4 STG.E.U16 [R20.64], R25 ;  /* 0x0000001914004986 */ /* 0x0041e2000c101506 */
[----:B------:R-:W-:Y:S02]  /*59b20*/  ISETP.LT.AND P4, PT, R23, c[0x0][0x17c], !P0 ;  /* 0x00005f0017007a0c */ /* 0x000fe40004781270 */
[----:B------:R-:W-:Y:S02]  /*59b30*/  LEA.HI.X.SX32 R23, R0, R2, 0x1, P6 ;  /* 0x0000000200177211 */ /* 0x000fe400030f0eff */
[----:B------:R-:W-:Y:S02]  /*59b40*/  PRMT R24, R25, 0x7632, R24 ;  /* 0x0000763219187816 */ /* 0x000fe40000000018 */
[----:B0-----:R-:W-:-:S03]  /*59b50*/  IADD3 R25, R28, 0x8, RZ ;  /* 0x000000081c197810 */ /* 0x001fc60007ffe0ff */
[----:B------:R0:W-:Y:S01]  /*59b60*/  @P3 STG.E.U16 [R22.64], R24 ;  /* 0x0000001816003986 */ /* 0x0001e2000c101506 */
[----:B------:R-:W-:-:S03]  /*59b70*/  ISETP.LT.AND P3, PT, R25, c[0x0][0x17c], !P0 ;  /* 0x00005f0019007a0c */ /* 0x000fc60004761270 */
[----:B------:R-:W2:Y:S01]  /*59b80*/  LDL.LU R25, [R1+0x20] ;  /* 0x0000200001197983 */ /* 0x000ea20000300800 */
[----:B------:R-:W-:-:S04]  /*59b90*/  IADD3 R21, R0, c[0x0][0x198], RZ ;  /* 0x0000660000157a10 */ /* 0x000fc80007ffe0ff */
[CC--:B------:R-:W-:Y:S02]  /*59ba0*/  LEA R20, P6, R21.reuse, R3.reuse, 0x1 ;  /* 0x0000000315147211 */ /* 0x0c0fe400078c08ff */
[C---:B------:R-:W-:Y:S02]  /*59bb0*/  IADD3 R0, R21.reuse, c[0x0][0x198], RZ ;  /* 0x0000660015007a10 */ /* 0x040fe40007ffe0ff */
[----:B------:R-:W-:Y:S02]  /*59bc0*/  LEA.HI.X.SX32 R21, R21, R2, 0x1, P6 ;  /* 0x0000000215157211 */ /* 0x000fe400030f0eff */
[----:B0-----:R-:W-:Y:S02]  /*59bd0*/  IADD3 R23, R28, 0x9, RZ ;  /* 0x000000091c177810 */ /* 0x001fe40007ffe0ff */
[----:B------:R-:W-:Y:S01]  /*59be0*/  LEA R22, P6, R0, R3, 0x1 ;  /* 0x0000000300167211 */ /* 0x000fe200078c08ff */
[----:B--2---:R0:W-:Y:S01]  /*59bf0*/  @P2 STG.E.U16 [R20.64], R25 ;  /* 0x0000001914002986 */ /* 0x0041e2000c101506 */
[----:B------:R-:W-:-:S02]  /*59c00*/  ISETP.LT.AND P2, PT, R23, c[0x0][0x17c], !P0 ;  /* 0x00005f0017007a0c */ /* 0x000fc40004741270 */
        /* <DEDUP_REMOVED lines=1804> */
[----:B------:R0:W-:Y:S01]  /*60cd0*/  @P4 STG.E.U16 [R20.64], R16 ;  /* 0x0000001014004986 */ /* 0x0001e2000c101506 */
[----:B------:R-:W-:-:S02]  /*60ce0*/  ISETP.LT.AND P4, PT, R23, c[0x0][0x17c], !P0 ;  /* 0x00005f0017007a0c */ /* 0x000fc40004781270 */
[CC--:B------:R-:W-:Y:S02]  /*60cf0*/  LEA.HI.X.SX32 R23, R0.reuse, R2.reuse, 0x1, P6 ;  /* 0x0000000200177211 */ /* 0x0c0fe400030f0eff */
[----:B0-----:R-:W-:Y:S02]  /*60d00*/  IADD3 R21, R0, c[0x0][0x198], RZ ;  /* 0x0000660000157a10 */ /* 0x001fe40007ffe0ff */
[----:B------:R-:W-:Y:S02]  /*60d10*/  PRMT R16, R16, 0x7632, R16 ;  /* 0x0000763210107816 */ /* 0x000fe40000000010 */
[C---:B------:R-:W-:Y:S02]  /*60d20*/  LEA R20, P6, R21.reuse, R3, 0x1 ;  /* 0x0000000315147211 */ /* 0x040fe400078c08ff */
[C---:B------:R-:W-:Y:S01]  /*60d30*/  IADD3 R0, R21.reuse, c[0x0][0x198], RZ ;  /* 0x0000660015007a10 */ /* 0x040fe20007ffe0ff */
[----:B------:R0:W-:Y:S01]  /*60d40*/  @P3 STG.E.U16 [R22.64], R16 ;  /* 0x0000001016003986 */ /* 0x0001e2000c101506 */
[----:B------:R-:W-:-:S02]  /*60d50*/  LEA.HI.X.SX32 R21, R21, R2, 0x1, P6 ;  /* 0x0000000215157211 */ /* 0x000fc400030f0eff */
[----:B------:R-:W-:-:S04]  /*60d60*/  IADD3 R24, R28, 0x10c, RZ ;  /* 0x0000010c1c187810 */ /* 0x000fc80007ffe0ff */
[----:B------:R-:W-:Y:S02]  /*60d70*/  ISETP.LT.AND P3, PT, R24, c[0x0][0x17c], !P0 ;  /* 0x00005f0018007a0c */ /* 0x000fe40004761270 */
[----:B0-----:R-:W-:Y:S02]  /*60d80*/  IADD3 R23, R28, 0x10d, RZ ;  /* 0x0000010d1c177810 */ /* 0x001fe40007ffe0ff */
[C---:B------:R-:W-:Y:S01]  /*60d90*/  LEA R22, P6, R0.reuse, R3, 0x1 ;  /* 0x0000000300167211 */ /* 0x040fe200078c08ff */
[----:B--2---:R0:W-:Y:S01]  /*60da0*/  @P2 STG.E.U16 [R20.64], R25 ;  /* 0x0000001914002986 */ /* 0x0041e2000c101506 */
[----:B------:R-:W-:Y:S02]  /*60db0*/  ISETP.LT.AND P2, PT, R23, c[0x0][0x17c], !P0 ;  /* 0x00005f0017007a0c */ /* 0x000fe40004741270 */
[----:B------:R-:W-:Y:S02]  /*60dc0*/  LEA.HI.X.SX32 R23, R0, R2, 0x1, P6 ;  /* 0x0000000200177211 */ /* 0x000fe400030f0eff */
[----:B------:R-:W-:-:S02]  /*60dd0*/  PRMT R24, R25, 0x7632, R24 ;  /* 0x0000763219187816 */ /* 0x000fc40000000018 */
        /* <DEDUP_REMOVED lines=23> */
[C---:B------:R-:W-:Y:S02]  /*60f50*/  LEA R22, P6, R0.reuse, R3, 0x1 ;  /* 0x0000000300167211 */ /* 0x040fe400078c08ff */
[----:B------:R-:W-:Y:S01]  /*60f60*/  IADD3 R16, R0, c[0x0][0x198], RZ ;  /* 0x0000660000107a10 */ /* 0x000fe20007ffe0ff */
[----:B--2---:R0:W-:Y:S01]  /*60f70*/  @P3 STG.E.U16 [R20.64], R25 ;  /* 0x0000001914003986 */ /* 0x0041e2000c101506 */
[----:B------:R-:W-:-:S02]  /*60f80*/  ISETP.LT.AND P3, PT, R23, c[0x0][0x17c], !P0 ;  /* 0x00005f0017007a0c */ /* 0x000fc40004761270 */
[-C--:B------:R-:W-:Y:S02]  /*60f90*/  LEA.HI.X.SX32 R23, R0, R2.reuse, 0x1, P6 ;  /* 0x0000000200177211 */ /* 0x080fe400030f0eff */
[----:B------:R-:W-:Y:S02]  /*60fa0*/  PRMT R24, R25, 0x7632, R24 ;  /* 0x0000763219187816 */ /* 0x000fe40000000018 */
[C---:B------:R-:W-:Y:S02]  /*60fb0*/  IADD3 R0, R16.reuse, c[0x0][0x198], RZ ;  /* 0x0000660010007a10 */ /* 0x040fe40007ffe0ff */
[C---:B0-----:R-:W-:Y:S01]  /*60fc0*/  LEA R20, P6, R16.reuse, R3, 0x1 ;  /* 0x0000000310147211 */ /* 0x041fe200078c08ff */
[----:B------:R0:W-:Y:S03]  /*60fd0*/  @P2 STG.E.U16 [R22.64], R24 ;  /* 0x0000001816002986 */ /* 0x0001e6000c101506 */
[----:B------:R-:W-:-:S02]  /*60fe0*/  LEA.HI.X.SX32 R21, R16, R2, 0x1, P6 ;  /* 0x0000000210157211 */ /* 0x000fc400030f0eff */
[----:B------:R-:W-:-:S03]  /*60ff0*/  IADD3 R25, R28, 0x112, RZ ;  /* 0x000001121c197810 */ /* 0x000fc60007ffe0ff */
[----:B------:R1:W-:Y:S01]  /*61000*/  @P1 STG.E.U16 [R20.64], R12 ;  /* 0x0000000c14001986 */ /* 0x0003e2000c101506 */
[----:B0-----:R-:W-:Y:S02]  /*61010*/  IADD3 R23, R28, 0x113, RZ ;  /* 0x000001131c177810 */ /* 0x001fe40007ffe0ff */
[C---:B------:R-:W-:Y:S02]  /*61020*/  LEA R22, P6, R0.reuse, R3, 0x1 ;  /* 0x0000000300167211 */ /* 0x040fe400078c08ff */
[----:B------:R-:W-:Y:S02]  /*61030*/  ISETP.LT.AND P1, PT, R23, c[0x0][0x17c], !P0 ;  /* 0x00005f0017007a0c */ /* 0x000fe40004721270 */
[----:B------:R-:W-:Y:S02]  /*61040*/  LEA.HI.X.SX32 R23, R0, R2, 0x1, P6 ;  /* 0x0000000200177211 */ /* 0x000fe400030f0eff */
[----:B-1----:R-:W-:Y:S02]  /*61050*/  PRMT R12, R12, 0x7632, R12 ;  /* 0x000076320c0c7816 */ /* 0x002fe4000000000c */
[----:B------:R-:W-:-:S02]  /*61060*/  IADD3 R24, R28, 0x114, RZ ;  /* 0x000001141c187810 */ /* 0x000fc40007ffe0ff */
[----:B------:R-:W-:Y:S01]  /*61070*/  ISETP.LT.AND P2, PT, R25, c[0x0][0x17c], !P0 ;  /* 0x00005f0019007a0c */ /* 0x000fe20004741270 */
[----:B------:R0:W-:Y:S01]  /*61080*/  @P5 STG.E.U16 [R22.64], R12 ;  /* 0x0000000c16005986 */ /* 0x0001e2000c101506 */
[----:B------:R-:W-:-:S03]  /*61090*/  ISETP.LT.AND P5, PT, R24, c[0x0][0x17c], !P0 ;  /* 0x00005f0018007a0c */ /* 0x000fc600047a1270 */
[----:B------:R-:W2:Y:S04]  /*610a0*/  LDL.LU R25, [R1+0x1f0] ;  /* 0x0001f00001197983 */ /* 0x000ea80000300800 */
[----:B------:R-:W2:Y:S01]  /*610b0*/  LDL.LU R24, [R1+0x250] ;  /* 0x0002500001187983 */ /* 0x000ea20000300800 */
[----:B------:R-:W-:-:S04]  /*610c0*/  IADD3 R16, R0, c[0x0][0x198], RZ ;  /* 0x0000660000107a10 */ /* 0x000fc80007ffe0ff */
[CC--:B------:R-:W-:Y:S02]  /*610d0*/  LEA R20, P6, R16.reuse, R3.reuse, 0x1 ;  /* 0x0000000310147211 */ /* 0x0c0fe400078c08ff */
[C---:B------:R-:W-:Y:S02]  /*610e0*/  IADD3 R0, R16.reuse, c[0x0][0x198], RZ ;  /* 0x0000660010007a10 */ /* 0x040fe40007ffe0ff */
[----:B------:R-:W-:Y:S02]  /*610f0*/  LEA.HI.X.SX32 R21, R16, R2, 0x1, P6 ;  /* 0x0000000210157211 */ /* 0x000fe400030f0eff */
[----:B------:R-:W-:Y:S02]  /*61100*/  IADD3 R16, R28, 0x115, RZ ;  /* 0x000001151c107810 */ /* 0x000fe40007ffe0ff */
[C---:B0-----:R-:W-:Y:S02]  /*61110*/  LEA R22, P6, R0.reuse, R3, 0x1 ;  /* 0x0000000300167211 */ /* 0x041fe400078c08ff */
[----:B------:R-:W-:-:S02]  /*61120*/  IADD3 R12, R0, c[0x0][0x198], RZ ;  /* 0x00006600000c7a10 */ /* 0x000fc40007ffe0ff */
[----:B------:R-:W-:Y:S02]  /*61130*/  LEA.HI.X.SX32 R23, R0, R2, 0x1, P6 ;  /* 0x0000000200177211 */ /* 0x000fe400030f0eff */
[----:B------:R-:W-:Y:S01]  /*61140*/  IADD3 R0, R12, c[0x0][0x198], RZ ;  /* 0x000066000c007a10 */ /* 0x000fe20007ffe0ff */
[----:B--2---:R0:W-:Y:S01]  /*61150*/  @P4 STG.E.U16 [R20.64], R24 ;  /* 0x0000001814004986 */ /* 0x0041e2000c101506 */
[----:B------:R-:W-:Y:S02]  /*61160*/  ISETP.LT.AND P4, PT, R16, c[0x0][0x17c], !P0 ;  /* 0x00005f0010007a0c */ /* 0x000fe40004781270 */
[----:B------:R-:W-:Y:S02]  /*61170*/  PRMT R16, R24, 0x7632, R16 ;  /* 0x0000763218107816 */ /* 0x000fe40000000010 */
[----:B0-----:R-:W-:-:S03]  /*61180*/  LEA R20, P6, R12, R3, 0x1 ;  /* 0x000000030c147211 */ /* 0x001fc600078c08ff */
[----:B------:R0:W-:Y:S01]  /*61190*/  @P3 STG.E.U16 [R22.64], R16 ;  /* 0x0000001016003986 */ /* 0x0001e2000c101506 */
[----:B------:R-:W-:Y:S02]  /*611a0*/  LEA.HI.X.SX32 R21, R12, R2, 0x1, P6 ;  /* 0x000000020c157211 */ /* 0x000fe400030f0eff */
[----:B------:R-:W-:-:S03]  /*611b0*/  IADD3 R12, R0, c[0x0][0x198], RZ ;  /* 0x00006600000c7a10 */ /* 0x000fc60007ffe0ff */
[----:B------:R1:W-:Y:S01]  /*611c0*/  @P2 STG.E.U16 [R20.64], R25 ;  /* 0x0000001914002986 */ /* 0x0003e2000c101506 */
[----:B0-----:R-:W-:Y:S02]  /*611d0*/  IADD3 R16, R28, 0x117, RZ ;  /* 0x000001171c107810 */ /* 0x001fe40007ffe0ff */
[-C--:B------:R-:W-:Y:S02]  /*611e0*/  LEA R22, P6, R0, R3.reuse, 0x1 ;  /* 0x0000000300167211 */ /* 0x080fe400078c08ff */
[----:B------:R-:W-:Y:S02]  /*611f0*/  ISETP.LT.AND P2, PT, R16, c[0x0][0x17c], !P0 ;  /* 0x00005f0010007a0c */ /* 0x000fe40004741270 */
[----:B------:R-:W-:Y:S02]  /*61200*/  LEA.HI.X.SX32 R23, R0, R2, 0x1, P6 ;  /* 0x0000000200177211 */ /* 0x000fe400030f0eff */
[----:B------:R-:W-:Y:S02]  /*61210*/  PRMT R16, R25, 0x7632, R16 ;  /* 0x0000763219107816 */ /* 0x000fe40000000010 */
[C---:B-1----:R-:W-:Y:S01]  /*61220*/  LEA R20, P6, R12.reuse, R3, 0x1 ;  /* 0x000000030c147211 */ /* 0x042fe200078c08ff */
[----:B------:R-:W2:Y:S01]  /*61230*/  LDL.LU R25, [R1+0x2a0] ;  /* 0x0002a00001197983 */ /* 0x000ea20000300800 */
[----:B------:R-:W-:-:S02]  /*61240*/  IADD3 R0, R12, c[0x0][0x198], RZ ;  /* 0x000066000c007a10 */ /* 0x000fc40007ffe0ff */
[----:B------:R-:W-:Y:S01]  /*61250*/  LEA.HI.X.SX32 R21, R12, R2, 0x1, P6 ;  /* 0x000000020c157211 */ /* 0x000fe200030f0eff */
[----:B------:R0:W-:Y:S01]  /*61260*/  @P1 STG.E.U16 [R22.64], R16 ;  /* 0x0000001016001986 */ /* 0x0001e2000c101506 */
[----:B------:R-:W-:-:S03]  /*61270*/  IADD3 R24, R28, 0x116, RZ ;  /* 0x000001161c187810 */ /* 0x000fc60007ffe0ff */
[----:B----4-:R1:W-:Y:S01]  /*61280*/  @P5 STG.E.U16 [R20.64], R8 ;  /* 0x0000000814005986 */ /* 0x0103e2000c101506 */
[----:B------:R-:W-:Y:S02]  /*61290*/  ISETP.LT.AND P3, PT, R24, c[0x0][0x17c], !P0 ;  /* 0x00005f0018007a0c */ /* 0x000fe40004761270 */
[C---:B------:R-:W-:Y:S02]  /*612a0*/  IADD3 R24, R28.reuse, 0x118, RZ ;  /* 0x000001181c187810 */ /* 0x040fe40007ffe0ff */
[----:B0-----:R-:W-:Y:S02]  /*612b0*/  IADD3 R16, R28, 0x119, RZ ;  /* 0x000001191c107810 */ /* 0x001fe40007ffe0ff */
[----:B------:R-:W-:Y:S02]  /*612c0*/  LEA R22, P6, R0, R3, 0x1 ;  /* 0x0000000300167211 */ /* 0x000fe400078c08ff */
[----:B------:R-:W-:Y:S02]  /*612d0*/  ISETP.LT.AND P5, PT, R16, c[0x0][0x17c], !P0 ;  /* 0x00005f0010007a0c */ /* 0x000fe400047a1270 */
[----:B------:R-:W-:-:S02]  /*612e0*/  LEA.HI.X.SX32 R23, R0, R2, 0x1, P6 ;  /* 0x0000000200177211 */ /* 0x000fc400030f0eff */
[----:B-1----:R-:W-:Y:S02]  /*612f0*/  PRMT R8, R8, 0x7632, R8 ;  /* 0x0000763208087816 */ /* 0x002fe40000000008 */
[----:B------:R-:W-:Y:S02]  /*61300*/  IADD3 R16, R28, 0x11a, RZ ;  /* 0x0000011a1c107810 */ /* 0x000fe40007ffe0ff */
[----:B------:R-:W-:Y:S01]  /*61310*/  ISETP.LT.AND P1, PT, R24, c[0x0][0x17c], !P0 ;  /* 0x00005f0018007a0c */ /* 0x000fe20004721270 */
[----:B------:R0:W-:Y:S01]  /*61320*/  @P4 STG.E.U16 [R22.64], R8 ;  /* 0x0000000816004986 */ /* 0x0001e2000c101506 */
[----:B------:R-:W-:-:S03]  /*61330*/  ISETP.LT.AND P4, PT, R16, c[0x0][0x17c], !P0 ;  /* 0x00005f0010007a0c */ /* 0x000fc60004781270 */
[----:B------:R-:W4:Y:S04]  /*61340*/  LDL.LU R24, [R1+0x1e0] ;  /* 0x0001e00001187983 */ /* 0x000f280000300800 */
[----:B------:R-:W2:Y:S01]  /*61350*/  LDL.LU R16, [R1+0x230] ;  /* 0x0002300001107983 */ /* 0x000ea20000300800 */
[----:B------:R-:W-:-:S04]  /*61360*/  IADD3 R12, R0, c[0x0][0x198], RZ ;  /* 0x00006600000c7a10 */ /* 0x000fc80007ffe0ff */
[CC--:B------:R-:W-:Y:S02]  /*61370*/  LEA R20, P6, R12.reuse, R3.reuse, 0x1 ;  /* 0x000000030c147211 */ /* 0x0c0fe400078c08ff */
[C---:B------:R-:W-:Y:S02]  /*61380*/  IADD3 R0, R12.reuse, c[0x0][0x198], RZ ;  /* 0x000066000c007a10 */ /* 0x040fe40007ffe0ff */
[-C--:B------:R-:W-:Y:S02]  /*61390*/  LEA.HI.X.SX32 R21, R12, R2.reuse, 0x1, P6 ;  /* 0x000000020c157211 */ /* 0x080fe400030f0eff */
[C---:B0-----:R-:W-:Y:S02]  /*613a0*/  LEA R22, P6, R0.reuse, R3, 0x1 ;  /* 0x0000000300167211 */ /* 0x041fe400078c08ff */
[C---:B------:R-:W-:Y:S01]  /*613b0*/  IADD3 R8, R0.reuse, c[0x0][0x198], RZ ;  /* 0x0000660000087a10 */ /* 0x040fe20007ffe0ff */
[----:B---3--:R0:W-:Y:S01]  /*613c0*/  @P3 STG.E.U16 [R20.64], R4 ;  /* 0x0000000414003986 */ /* 0x0081e2000c101506 */
[----:B------:R-:W-:-:S02]  /*613d0*/  LEA.HI.X.SX32 R23, R0, R2, 0x1, P6 ;  /* 0x0000000200177211 */ /* 0x000fc400030f0eff */
[----:B------:R-:W-:Y:S02]  /*613e0*/  IADD3 R0, R8, c[0x0][0x198], RZ ;  /* 0x0000660008007a10 */ /* 0x000fe40007ffe0ff */
[----:B0-----:R-:W-:Y:S02]  /*613f0*/  PRMT R4, R4, 0x7632, R4 ;  /* 0x0000763204047816 */ /* 0x001fe40000000004 */
[----:B------:R-:W-:-:S03]  /*61400*/  LEA R20, P6, R8, R3, 0x1 ;  /* 0x0000000308147211 */ /* 0x000fc600078c08ff */
[----:B------:R0:W-:Y:S01]  /*61410*/  @P2 STG.E.U16 [R22.64], R4 ;  /* 0x0000000416002986 */ /* 0x0001e2000c101506 */
[-C--:B------:R-:W-:Y:S02]  /*61420*/  LEA.HI.X.SX32 R21, R8, R2.reuse, 0x1, P6 ;  /* 0x0000000208157211 */ /* 0x080fe400030f0eff */
[C---:B------:R-:W-:Y:S02]  /*61430*/  IADD3 R8, R28.reuse, 0x11d, RZ ;  /* 0x0000011d1c087810 */ /* 0x040fe40007ffe0ff */
[----:B------:R-:W-:Y:S02]  /*61440*/  IADD3 R12, R28, 0x11b, RZ ;  /* 0x0000011b1c0c7810 */ /* 0x000fe40007ffe0ff */
[C---:B0-----:R-:W-:Y:S02]  /*61450*/  LEA R22, P6, R0.reuse, R3, 0x1 ;  /* 0x0000000300167211 */ /* 0x041fe400078c08ff */
[C---:B------:R-:W-:Y:S02]  /*61460*/  IADD3 R4, R0.reuse, c[0x0][0x198], RZ ;  /* 0x0000660000047a10 */ /* 0x040fe40007ffe0ff */
[----:B------:R-:W-:-:S02]  /*61470*/  LEA.HI.X.SX32 R23, R0, R2, 0x1, P6 ;  /* 0x0000000200177211 */ /* 0x000fc400030f0eff */
[----:B------:R-:W-:Y:S02]  /*61480*/  ISETP.LT.AND P3, PT, R12, c[0x0][0x17c], !P0 ;  /* 0x00005f000c007a0c */ /* 0x000fe40004761270 */
[----:B------:R-:W-:Y:S02]  /*61490*/  IADD3 R0, R4, c[0x0][0x198], RZ ;  /* 0x0000660004007a10 */ /* 0x000fe40007ffe0ff */
[----:B------:R-:W-:-:S04]  /*614a0*/  IADD3 R12, R28, 0x11c, RZ ;  /* 0x0000011c1c0c7810 */ /* 0x000fc80007ffe0ff */
[----:B------:R-:W-:Y:S02]  /*614b0*/  ISETP.LT.AND P2, PT, R12, c[0x0][0x17c], !P0 ;  /* 0x00005f000c007a0c */ /* 0x000fe40004741270 */
[----:B------:R-:W-:Y:S01]  /*614c0*/  IADD3 R12, R28, 0x11e, RZ ;  /* 0x0000011e1c0c7810 */ /* 0x000fe20007ffe0ff */
[----:B--2---:R0:W-:Y:S01]  /*614d0*/  @P1 STG.E.U16 [R20.64], R16 ;  /* 0x0000001014001986 */ /* 0x0041e2000c101506 */
[----:B------:R-:W-:Y:S02]  /*614e0*/  ISETP.LT.AND P1, PT, R8, c[0x0][0x17c], !P0 ;  /* 0x00005f0008007a0c */ /* 0x000fe40004721270 */
[----:B------:R-:W-:Y:S02]  /*614f0*/  PRMT R8, R16, 0x7632, R8 ;  /* 0x0000763210087816 */ /* 0x000fe40000000008 */
[----:B0-----:R-:W-:-:S03]  /*61500*/  LEA R20, P6, R4, R3, 0x1 ;  /* 0x0000000304147211 */ /* 0x001fc600078c08ff */
[----:B------:R0:W-:Y:S01]  /*61510*/  @P5 STG.E.U16 [R22.64], R8 ;  /* 0x0000000816005986 */ /* 0x0001e2000c101506 */
[----:B------:R-:W-:-:S03]  /*61520*/  LEA.HI.X.SX32 R21, R4, R2, 0x1, P6 ;  /* 0x0000000204157211 */ /* 0x000fc600030f0eff */
[----:B------:R-:W2:Y:S01]  /*61530*/  LDL.LU R16, [R1+0x204] ;  /* 0x0002040001107983 */ /* 0x000ea20000300800 */
[----:B------:R-:W-:-:S03]  /*61540*/  IADD3 R4, R0, c[0x0][0x198], RZ ;  /* 0x0000660000047a10 */ /* 0x000fc60007ffe0ff */
[----:B----4-:R1:W-:Y:S01]  /*61550*/  @P4 STG.E.U16 [R20.64], R24 ;  /* 0x0000001814004986 */ /* 0x0103e2000c101506 */
[----:B0-----:R-:W-:Y:S02]  /*61560*/  IADD3 R8, R28, 0x11f, RZ ;  /* 0x0000011f1c087810 */ /* 0x001fe40007ffe0ff */
[-C--:B------:R-:W-:Y:S02]  /*61570*/  LEA R22, P6, R0, R3.reuse, 0x1 ;  /* 0x0000000300167211 */ /* 0x080fe400078c08ff */
[----:B------:R-:W-:Y:S02]  /*61580*/  ISETP.LT.AND P4, PT, R8, c[0x0][0x17c], !P0 ;  /* 0x00005f0008007a0c */ /* 0x000fe40004781270 */
[----:B------:R-:W-:Y:S02]  /*61590*/  LEA.HI.X.SX32 R23, R0, R2, 0x1, P6 ;  /* 0x0000000200177211 */ /* 0x000fe400030f0eff */
[----:B------:R-:W-:Y:S02]  /*615a0*/  PRMT R8, R24, 0x7632, R8 ;  /* 0x0000763218087816 */ /* 0x000fe40000000008 */
[C---:B-1----:R-:W-:Y:S01]  /*615b0*/  LEA R20, P6, R4.reuse, R3, 0x1 ;  /* 0x0000000304147211 */ /* 0x042fe200078c08ff */
[----:B------:R-:W3:Y:S01]  /*615c0*/  LDL.LU R24, [R1+0x214] ;  /* 0x0002140001187983 */ /* 0x000ee20000300800 */
[----:B------:R-:W-:-:S02]  /*615d0*/  IADD3 R0, R4, c[0x0][0x198], RZ ;  /* 0x0000660004007a10 */ /* 0x000fc40007ffe0ff */
[----:B------:R-:W-:Y:S01]  /*615e0*/  LEA.HI.X.SX32 R21, R4, R2, 0x1, P6 ;  /* 0x0000000204157211 */ /* 0x000fe200030f0eff */
[----:B------:R0:W-:Y:S01]  /*615f0*/  @P3 STG.E.U16 [R22.64], R8 ;  /* 0x0000000816003986 */ /* 0x0001e2000c101506 */
[----:B------:R-:W-:Y:S02]  /*61600*/  ISETP.LT.AND P5, PT, R12, c[0x0][0x17c], !P0 ;  /* 0x00005f000c007a0c */ /* 0x000fe400047a1270 */
[----:B------:R-:W-:Y:S01]  /*61610*/  IADD3 R4, R0, c[0x0][0x198], RZ ;  /* 0x0000660000047a10 */ /* 0x000fe20007ffe0ff */
[----:B------:R1:W-:Y:S01]  /*61620*/  @P2 STG.E.U16 [R20.64], R25 ;  /* 0x0000001914002986 */ /* 0x0003e2000c101506 */
[----:B0-----:R-:W-:Y:S02]  /*61630*/  IADD3 R8, R28, 0x121, RZ ;  /* 0x000001211c087810 */ /* 0x001fe40007ffe0ff */
[----:B------:R-:W-:Y:S02]  /*61640*/  LEA R22, P6, R0, R3, 0x1 ;  /* 0x0000000300167211 */ /* 0x000fe400078c08ff */
[----:B------:R-:W-:-:S02]  /*61650*/  ISETP.LT.AND P2, PT, R8, c[0x0][0x17c], !P0 ;  /* 0x00005f0008007a0c */ /* 0x000fc40004741270 */
[----:B------:R-:W-:Y:S02]  /*61660*/  LEA.HI.X.SX32 R23, R0, R2, 0x1, P6 ;  /* 0x0000000200177211 */ /* 0x000fe400030f0eff */
[----:B------:R-:W-:Y:S02]  /*61670*/  PRMT R8, R25, 0x7632, R8 ;  /* 0x0000763219087816 */ /* 0x000fe40000000008 */
[----:B-1----:R-:W-:-:S03]  /*61680*/  LEA R20, P6, R4, R3, 0x1 ;  /* 0x0000000304147211 */ /* 0x002fc600078c08ff */
[----:B------:R0:W-:Y:S01]  /*61690*/  @P1 STG.E.U16 [R22.64], R8 ;  /* 0x0000000816001986 */ /* 0x0001e2000c101506 */
[----:B------:R-:W-:-:S05]  /*616a0*/  LEA.HI.X.SX32 R21, R4, R2, 0x1, P6 ;  /* 0x0000000204157211 */ /* 0x000fca00030f0eff */
[----:B------:R1:W-:Y:S01]  /*616b0*/  @P5 STG.E.U16 [R20.64], R10 ;  /* 0x0000000a14005986 */ /* 0x0003e2000c101506 */
[----:B0-----:R-:W-:-:S04]  /*616c0*/  IADD3 R8, R28, 0x123, RZ ;  /* 0x000001231c087810 */ /* 0x001fc80007ffe0ff */
[----:B------:R-:W-:Y:S02]  /*616d0*/  ISETP.LT.AND P5, PT, R8, c[0x0][0x17c], !P0 ;  /* 0x00005f0008007a0c */ /* 0x000fe400047a1270 */
[----:B------:R-:W-:Y:S02]  /*616e0*/  PRMT R8, R10, 0x7632, R8 ;  /* 0x000076320a087816 */ /* 0x000fe40000000008 */
[----:B-1----:R-:W4:Y:S04]  /*616f0*/  LDL.LU R10, [R1+0x17b8] ;  /* 0x0017b800010a7983 */ /* 0x002f280000300800 */
[----:B------:R-:W4:Y:S01]  /*61700*/  LDL.LU R25, [R1+0x1d4] ;  /* 0x0001d40001197983 */ /* 0x000f220000300800 */
[----:B------:R-:W-:Y:S02]  /*61710*/  IADD3 R0, R4, c[0x0][0x198], RZ ;  /* 0x0000660004007a10 */ /* 0x000fe40007ffe0ff */
[----:B------:R-:W-:-:S02]  /*61720*/  IADD3 R12, R28, 0x120, RZ ;  /* 0x000001201c0c7810 */ /* 0x000fc40007ffe0ff */
[-C--:B------:R-:W-:Y:S02]  /*61730*/  LEA R22, P6, R0, R3.reuse, 0x1 ;  /* 0x0000000300167211 */ /* 0x080fe400078c08ff */
[----:B------:R-:W-:Y:S02]  /*61740*/  ISETP.LT.AND P3, PT, R12, c[0x0][0x17c], !P0 ;  /* 0x00005f000c007a0c */ /* 0x000fe40004761270 */
[C---:B------:R-:W-:Y:S02]  /*61750*/  IADD3 R4, R0.reuse, c[0x0][0x198], RZ ;  /* 0x0000660000047a10 */ /* 0x040fe40007ffe0ff */
[----:B------:R-:W-:Y:S02]  /*61760*/  LEA.HI.X.SX32 R23, R0, R2, 0x1, P6 ;  /* 0x0000000200177211 */ /* 0x000fe400030f0eff */
[C---:B------:R-:W-:Y:S02]  /*61770*/  LEA R20, P6, R4.reuse, R3, 0x1 ;  /* 0x0000000304147211 */ /* 0x040fe400078c08ff */
[----:B------:R-:W-:-:S02]  /*61780*/  IADD3 R0, R4, c[0x0][0x198], RZ ;  /* 0x0000660004007a10 */ /* 0x000fc40007ffe0ff */
[----:B------:R-:W-:Y:S01]  /*61790*/  IADD3 R12, R28, 0x122, RZ ;  /* 0x000001221c0c7810 */ /* 0x000fe20007ffe0ff */
[----:B------:R0:W-:Y:S01]  /*617a0*/  @P4 STG.E.U16 [R22.64], R8 ;  /* 0x0000000816004986 */ /* 0x0001e2000c101506 */
[----:B------:R-:W-:Y:S02]  /*617b0*/  LEA.HI.X.SX32 R21, R4, R2, 0x1, P6 ;  /* 0x0000000204157211 */ /* 0x000fe400030f0eff */
[----:B------:R-:W-:Y:S02]  /*617c0*/  ISETP.LT.AND P1, PT, R12, c[0x0][0x17c], !P0 ;  /* 0x00005f000c007a0c */ /* 0x000fe40004721270 */
[----:B------:R-:W-:Y:S02]  /*617d0*/  IADD3 R4, R0, c[0x0][0x198], RZ ;  /* 0x0000660000047a10 */ /* 0x000fe40007ffe0ff */
[----:B0-----:R-:W-:Y:S02]  /*617e0*/  IADD3 R8, R28, 0x125, RZ ;  /* 0x000001251c087810 */ /* 0x001fe40007ffe0ff */
[----:B------:R-:W-:-:S04]  /*617f0*/  LEA R22, P6, R0, R3, 0x1 ;  /* 0x0000000300167211 */ /* 0x000fc800078c08ff */
[----:B------:R-:W-:Y:S02]  /*61800*/  LEA.HI.X.SX32 R23, R0, R2, 0x1, P6 ;  /* 0x0000000200177211 */ /* 0x000fe400030f0eff */
        /* <DEDUP_REMOVED lines=9> */
[----:B------:R-:W-:Y:S02]  /*618a0*/  LEA.HI.X.SX32 R21, R4, R2, 0x1, P6 ;  /* 0x0000000204157211 */ /* 0x000fe400030f0eff */
[----:B------:R-:W-:-:S03]  /*618b0*/  IADD3 R4, R0, c[0x0][0x198], RZ ;  /* 0x0000660000047a10 */ /* 0x000fc60007ffe0ff */
[----:B---3--:R1:W-:Y:S01]  /*618c0*/  @P1 STG.E.U16 [R20.64], R24 ;  /* 0x0000001814001986 */ /* 0x0083e2000c101506 */
        /* <DEDUP_REMOVED lines=10> */
[----:B------:R-:W-:Y:S02]  /*61970*/  ISETP.LT.AND P2, PT, R12, c[0x0][0x17c], !P0 ;  /* 0x00005f000c007a0c */ /* 0x000fe40004741270 */
[----:B------:R-:W-:Y:S02]  /*61980*/  IADD3 R4, R0, c[0x0][0x198], RZ ;  /* 0x0000660000047a10 */ /* 0x000fe40007ffe0ff */
[----:B0-----:R-:W-:Y:S02]  /*61990*/  IADD3 R8, R28, 0x129, RZ ;  /* 0x000001291c087810 */ /* 0x001fe40007ffe0ff */
[----:B------:R-:W-:-:S04]  /*619a0*/  LEA R22, P6, R0, R3, 0x1 ;  /* 0x0000000300167211 */ /* 0x000fc800078c08ff */
[----:B------:R-:W-:Y:S02]  /*619b0*/  LEA.HI.X.SX32 R23, R0, R2, 0x1, P6 ;  /* 0x0000000200177211 */ /* 0x000fe400030f0eff */
[----:B------:R-:W-:Y:S01]  /*619c0*/  IADD3 R0, R4, c[0x0][0x198], RZ ;  /* 0x0000660004007a10 */ /* 0x000fe20007ffe0ff */
[----:B----4-:R0:W-:Y:S01]  /*619d0*/  @P4 STG.E.U16 [R20.64], R25 ;  /* 0x0000001914004986 */ /* 0x0101e2000c101506 */
[----:B------:R-:W-:Y:S02]  /*619e0*/  ISETP.LT.AND P4, PT, R8, c[0x0][0x17c], !P0 ;  /* 0x00005f0008007a0c */ /* 0x000fe40004781270 */
[----:B------:R-:W-:Y:S02]  /*619f0*/  PRMT R8, R25, 0x7632, R8 ;  /* 0x0000763219087816 */ /* 0x000fe40000000008 */
[----:B0-----:R-:W-:-:S03]  /*61a00*/  LEA R20, P6, R4, R3, 0x1 ;  /* 0x0000000304147211 */ /* 0x001fc600078c08ff */
[----:B------:R0:W-:Y:S01]  /*61a10*/  @P3 STG.E.U16 [R22.64], R8 ;  /* 0x0000000816003986 */ /* 0x0001e2000c101506 */
[----:B------:R-:W-:-:S03]  /*61a20*/  LEA.HI.X.SX32 R21, R4, R2, 0x1, P6 ;  /* 0x0000000204157211 */ /* 0x000fc600030f0eff */
[----:B------:R-:W3:Y:S04]  /*61a30*/  LDL.LU R25, [R1+0x1c4] ;  /* 0x0001c40001197983 */ /* 0x000ee80000300800 */
[----:B------:R-:W-:Y:S01]  /*61a40*/  @P2 STG.E.U16 [R20.64], R17 ;  /* 0x0000001114002986 */ /* 0x000fe2000c101506 */
[----:B0-----:R-:W-:Y:S02]  /*61a50*/  IADD3 R8, R28, 0x12b, RZ ;  /* 0x0000012b1c087810 */ /* 0x001fe40007ffe0ff */
[----:B------:R-:W-:Y:S02]  /*61a60*/  LEA R22, P6, R0, R3, 0x1 ;  /* 0x0000000300167211 */ /* 0x000fe400078c08ff */
[----:B------:R-:W-:Y:S02]  /*61a70*/  ISETP.LT.AND P2, PT, R8, c[0x0][0x17c], !P0 ;  /* 0x00005f0008007a0c */ /* 0x000fe40004741270 */
[----:B------:R-:W-:-:S02]  /*61a80*/  LEA.HI.X.SX32 R23, R0, R2, 0x1, P6 ;  /* 0x0000000200177211 */ /* 0x000fc400030f0eff */
[----:B------:R-:W-:-:S05]  /*61a90*/  PRMT R8, R17, 0x7632, R8 ;  /* 0x0000763211087816 */ /* 0x000fca0000000008 */
[----:B------:R0:W-:Y:S04]  /*61aa0*/  @P1 STG.E.U16 [R22.64], R8 ;  /* 0x0000000816001986 */ /* 0x0001e8000c101506 */
[----:B0-----:R-:W4:Y:S01]  /*61ab0*/  LDL.LU R23, [R1+0x244] ;  /* 0x0002440001177983 */ /* 0x001f220000300800 */
[----:B------:R-:W-:Y:S02]  /*61ac0*/  IADD3 R12, R28, 0x128, RZ ;  /* 0x000001281c0c7810 */ /* 0x000fe40007ffe0ff */
[----:B------:R-:W-:Y:S02]  /*61ad0*/  IADD3 R4, R0, c[0x0][0x198], RZ ;  /* 0x0000660000047a10 */ /* 0x000fe40007ffe0ff */
[----:B------:R-:W-:Y:S02]  /*61ae0*/  ISETP.LT.AND P5, PT, R12, c[0x0][0x17c], !P0 ;  /* 0x00005f000c007a0c */ /* 0x000fe400047a1270 */
[----:B------:R-:W-:-:S02]  /*61af0*/  LEA R16, P6, R4, R3, 0x1 ;  /* 0x0000000304107211 */ /* 0x000fc400078c08ff */
[----:B------:R-:W-:Y:S02]  /*61b00*/  IADD3 R0, R4, c[0x0][0x198], RZ ;  /* 0x0000660004007a10 */ /* 0x000fe40007ffe0ff */
[----:B------:R-:W-:Y:S02]  /*61b10*/  IADD3 R12, R28, 0x12a, RZ ;  /* 0x0000012a1c0c7810 */ /* 0x000fe40007ffe0ff */
[----:B------:R-:W-:Y:S02]  /*61b20*/  LEA.HI.X.SX32 R17, R4, R2, 0x1, P6 ;  /* 0x0000000204117211 */ /* 0x000fe400030f0eff */
[----:B------:R-:W-:Y:S02]  /*61b30*/  IADD3 R8, R28, 0x12d, RZ ;  /* 0x0000012d1c087810 */ /* 0x000fe40007ffe0ff */
[----:B------:R-:W-:Y:S02]  /*61b40*/  LEA R20, P6, R0, R3, 0x1 ;  /* 0x0000000300147211 */ /* 0x000fe400078c08ff */
[----:B------:R-:W-:-:S02]  /*61b50*/  ISETP.LT.AND P3, PT, R12, c[0x0][0x17c], !P0 ;  /* 0x00005f000c007a0c */ /* 0x000fc40004761270 */
[C---:B------:R-:W-:Y:S02]  /*61b60*/  IADD3 R4, R0.reuse, c[0x0][0x198], RZ ;  /* 0x0000660000047a10 */ /* 0x040fe40007ffe0ff */
[----:B------:R-:W-:Y:S02]  /*61b70*/  LEA.HI.X.SX32 R21, R0, R2, 0x1, P6 ;  /* 0x0000000200157211 */ /* 0x000fe400030f0eff */
[----:B------:R-:W-:Y:S02]  /*61b80*/  IADD3 R0, R4, c[0x0][0x198], RZ ;  /* 0x0000660004007a10 */ /* 0x000fe40007ffe0ff */
[----:B------:R-:W-:-:S04]  /*61b90*/  IADD3 R12, R28, 0x12c, RZ ;  /* 0x0000012c1c0c7810 */ /* 0x000fc80007ffe0ff */
[----:B------:R-:W-:Y:S01]  /*61ba0*/  ISETP.LT.AND P1, PT, R12, c[0x0][0x17c], !P0 ;  /* 0x00005f000c007a0c */ /* 0x000fe20004721270 */
[----:B----4-:R0:W-:Y:S01]  /*61bb0*/  @P5 STG.E.U16 [R16.64], R23 ;  /* 0x0000001710005986 */ /* 0x0101e2000c101506 */
[----:B------:R-:W-:Y:S02]  /*61bc0*/  ISETP.LT.AND P5, PT, R8, c[0x0][0x17c], !P0 ;  /* 0x00005f0008007a0c */ /* 0x000fe400047a1270 */
[----:B------:R-:W-:Y:S02]  /*61bd0*/  PRMT R8, R23, 0x7632, R8 ;  /* 0x0000763217087816 */ /* 0x000fe40000000008 */
[----:B0-----:R-:W-:-:S03]  /*61be0*/  LEA R16, P6, R4, R3, 0x1 ;  /* 0x0000000304107211 */ /* 0x001fc600078c08ff */
[----:B------:R0:W-:Y:S01]  /*61bf0*/  @P4 STG.E.U16 [R20.64], R8 ;  /* 0x0000000814004986 */ /* 0x0001e2000c101506 */
[----:B------:R-:W-:Y:S02]  /*61c00*/  LEA.HI.X.SX32 R17, R4, R2, 0x1, P6 ;  /* 0x0000000204117211 */ /* 0x000fe400030f0eff */
[----:B------:R-:W-:-:S03]  /*61c10*/  IADD3 R4, R0, c[0x0][0x198], RZ ;  /* 0x0000660000047a10 */ /* 0x000fc60007ffe0ff */
[----:B--2---:R1:W-:Y:S01]  /*61c20*/  @P3 STG.E.U16 [R16.64], R24 ;  /* 0x0000001810003986 */ /* 0x0043e2000c101506 */
[----:B0-----:R-:W-:Y:S02]  /*61c30*/  IADD3 R8, R28, 0x12f, RZ ;  /* 0x0000012f1c087810 */ /* 0x001fe40007ffe0ff */
[----:B------:R-:W-:Y:S02]  /*61c40*/  LEA R20, P6, R0, R3, 0x1 ;  /* 0x0000000300147211 */ /* 0x000fe400078c08ff */
[----:B------:R-:W-:Y:S02]  /*61c50*/  ISETP.LT.AND P3, PT, R8, c[0x0][0x17c], !P0 ;  /* 0x00005f0008007a0c */ /* 0x000fe40004761270 */
[----:B------:R-:W-:Y:S02]  /*61c60*/  PRMT R8, R24, 0x7632, R8 ;  /* 0x0000763218087816 */ /* 0x000fe40000000008 */
[----:B-1----:R-:W2:Y:S01]  /*61c70*/  LDL.LU R24, [R1+0x254] ;  /* 0x0002540001187983 */ /* 0x002ea20000300800 */
[----:B------:R-:W-:-:S02]  /*61c80*/  LEA.HI.X.SX32 R21, R0, R2, 0x1, P6 ;  /* 0x0000000200157211 */ /* 0x000fc400030f0eff */
[----:B------:R-:W-:-:S03]  /*61c90*/  LEA R16, P6, R4, R3, 0x1 ;  /* 0x0000000304107211 */ /* 0x000fc600078c08ff */
[----:B------:R0:W-:Y:S01]  /*61ca0*/  @P2 STG.E.U16 [R20.64], R8 ;  /* 0x0000000814002986 */ /* 0x0001e2000c101506 */
[----:B------:R-:W-:-:S05]  /*61cb0*/  LEA.HI.X.SX32 R17, R4, R2, 0x1, P6 ;  /* 0x0000000204117211 */ /* 0x000fca00030f0eff */
[----:B---3--:R1:W-:Y:S01]  /*61cc0*/  @P1 STG.E.U16 [R16.64], R25 ;  /* 0x0000001910001986 */ /* 0x0083e2000c101506 */
[----:B0-----:R-:W-:-:S04]  /*61cd0*/  IADD3 R8, R28, 0x131, RZ ;  /* 0x000001311c087810 */ /* 0x001fc80007ffe0ff */
[----:B------:R-:W-:Y:S02]  /*61ce0*/  ISETP.LT.AND P1, PT, R8, c[0x0][0x17c], !P0 ;  /* 0x00005f0008007a0c */ /* 0x000fe40004721270 */
[----:B------:R-:W-:Y:S02]  /*61cf0*/  PRMT R8, R25, 0x7632, R8 ;  /* 0x0000763219087816 */ /* 0x000fe40000000008 */
[----:B-1----:R-:W3:Y:S01]  /*61d00*/  LDL.LU R25, [R1+0x1f4] ;  /* 0x0001f40001197983 */ /* 0x002ee20000300800 */
[----:B------:R-:W-:Y:S02]  /*61d10*/  IADD3 R0, R4, c[0x0][0x198], RZ ;  /* 0x0000660004007a10 */ /* 0x000fe40007ffe0ff */
[----:B------:R-:W-:Y:S01]  /*61d20*/  IADD3 R12, R28, 0x12e, RZ ;  /* 0x0000012e1c0c7810 */ /* 0x000fe20007ffe0ff */
[----:B------:R-:W4:Y:S01]  /*61d30*/  LDL.LU R23, [R1+0x234] ;  /* 0x0002340001177983 */ /* 0x000f220000300800 */
[----:B------:R-:W-:Y:S02]  /*61d40*/  LEA R20, P6, R0, R3, 0x1 ;  /* 0x0000000300147211 */ /* 0x000fe400078c08ff */
[----:B------:R-:W-:-:S02]  /*61d50*/  ISETP.LT.AND P4, PT, R12, c[0x0][0x17c], !P0 ;  /* 0x00005f000c007a0c */ /* 0x000fc40004781270 */
[C---:B------:R-:W-:Y:S02]  /*61d60*/  IADD3 R4, R0.reuse, c[0x0][0x198], RZ ;  /* 0x0000660000047a10 */ /* 0x040fe40007ffe0ff */
[-C--:B------:R-:W-:Y:S02]  /*61d70*/  LEA.HI.X.SX32 R21, R0, R2.reuse, 0x1, P6 ;  /* 0x0000000200157211 */ /* 0x080fe400030f0eff */
[----:B------:R-:W-:Y:S02]  /*61d80*/  LEA R16, P6, R4, R3, 0x1 ;  /* 0x0000000304107211 */ /* 0x000fe400078c08ff */
[----:B------:R-:W-:Y:S02]  /*61d90*/  IADD3 R12, R28, 0x130, RZ ;  /* 0x000001301c0c7810 */ /* 0x000fe40007ffe0ff */
[C---:B------:R-:W-:Y:S01]  /*61da0*/  IADD3 R0, R4.reuse, c[0x0][0x198], RZ ;  /* 0x0000660004007a10 */ /* 0x040fe20007ffe0ff */
[----:B------:R0:W-:Y:S01]  /*61db0*/  @P5 STG.E.U16 [R20.64], R8 ;  /* 0x0000000814005986 */ /* 0x0001e2000c101506 */
[----:B------:R-:W-:-:S02]  /*61dc0*/  LEA.HI.X.SX32 R17, R4, R2, 0x1, P6 ;  /* 0x0000000204117211 */ /* 0x000fc400030f0eff */
[----:B------:R-:W-:Y:S02]  /*61dd0*/  ISETP.LT.AND P2, PT, R12, c[0x0][0x17c], !P0 ;  /* 0x00005f000c007a0c */ /* 0x000fe40004741270 */
[----:B------:R-:W-:Y:S02]  /*61de0*/  IADD3 R12, R28, 0x132, RZ ;  /* 0x000001321c0c7810 */ /* 0x000fe40007ffe0ff */
[----:B------:R-:W-:Y:S01]  /*61df0*/  IADD3 R4, R0, c[0x0][0x198], RZ ;  /* 0x0000660000047a10 */ /* 0x000fe20007ffe0ff */
[----:B------:R1:W-:Y:S01]  /*61e00*/  @P4 STG.E.U16 [R16.64], R13 ;  /* 0x0000000d10004986 */ /* 0x0003e2000c101506 */
[----:B0-----:R-:W-:Y:S02]  /*61e10*/  IADD3 R8, R28, 0x133, RZ ;  /* 0x000001331c087810 */ /* 0x001fe40007ffe0ff */
[----:B------:R-:W-:Y:S02]  /*61e20*/  LEA R20, P6, R0, R3, 0x1 ;  /* 0x0000000300147211 */ /* 0x000fe400078c08ff */
[----:B------:R-:W-:-:S02]  /*61e30*/  ISETP.LT.AND P5, PT, R12, c[0x0][0x17c], !P0 ;  /* 0x00005f000c007a0c */ /* 0x000fc400047a1270 */
[----:B------:R-:W-:Y:S02]  /*61e40*/  ISETP.LT.AND P4, PT, R8, c[0x0][0x17c], !P0 ;  /* 0x00005f0008007a0c */ /* 0x000fe40004781270 */
[-C--:B------:R-:W-:Y:S02]  /*61e50*/  LEA.HI.X.SX32 R21, R0, R2.reuse, 0x1, P6 ;  /* 0x0000000200157211 */ /* 0x080fe400030f0eff */
[----:B------:R-:W-:Y:S02]  /*61e60*/  PRMT R8, R13, 0x7632, R8 ;  /* 0x000076320d087816 */ /* 0x000fe40000000008 */
[----:B------:R-:W-:Y:S02]  /*61e70*/  LEA R12, P6, R4, R3, 0x1 ;  /* 0x00000003040c7211 */ /* 0x000fe400078c08ff */
[----:B-1----:R-:W-:Y:S01]  /*61e80*/  IADD3 R16, R28, 0x134, RZ ;  /* 0x000001341c107810 */ /* 0x002fe20007ffe0ff */
[----:B------:R0:W-:Y:S01]  /*61e90*/  @P3 STG.E.U16 [R20.64], R8 ;  /* 0x0000000814003986 */ /* 0x0001e2000c101506 */
[----:B------:R-:W-:-:S02]  /*61ea0*/  LEA.HI.X.SX32 R13, R4, R2, 0x1, P6 ;  /* 0x00000002040d7211 */ /* 0x000fc400030f0eff */
[----:B------:R-:W-:Y:S02]  /*61eb0*/  IADD3 R0, R4, c[0x0][0x198], RZ ;  /* 0x0000660004007a10 */ /* 0x000fe40007ffe0ff */
[----:B------:R-:W-:Y:S02]  /*61ec0*/  ISETP.LT.AND P3, PT, R16, c[0x0][0x17c], !P0 ;  /* 0x00005f0010007a0c */ /* 0x000fe40004761270 */
[----:B------:R-:W-:Y:S02]  /*61ed0*/  LEA R16, P6, R0, R3, 0x1 ;  /* 0x0000000300107211 */ /* 0x000fe400078c08ff */
[----:B0-----:R-:W-:Y:S02]  /*61ee0*/  IADD3 R8, R28, 0x135, RZ ;  /* 0x000001351c087810 */ /* 0x001fe40007ffe0ff */
[C---:B------:R-:W-:Y:S02]  /*61ef0*/  IADD3 R4, R0.reuse, c[0x0][0x198], RZ ;  /* 0x0000660000047a10 */ /* 0x040fe40007ffe0ff */
[----:B------:R-:W-:Y:S01]  /*61f00*/  LEA.HI.X.SX32 R17, R0, R2, 0x1, P6 ;  /* 0x0000000200117211 */ /* 0x000fe200030f0eff */
[----:B--2---:R0:W-:Y:S01]  /*61f10*/  @P2 STG.E.U16 [R12.64], R24 ;  /* 0x000000180c002986 */ /* 0x0041e2000c101506 */
[----:B------:R-:W-:-:S02]  /*61f20*/  ISETP.LT.AND P2, PT, R8, c[0x0][0x17c], !P0 ;  /* 0x00005f0008007a0c */ /* 0x000fc40004741270 */
[----:B------:R-:W-:Y:S02]  /*61f30*/  PRMT R8, R24, 0x7632, R8 ;  /* 0x0000763218087816 */ /* 0x000fe40000000008 */
[----:B0-----:R-:W2:Y:S01]  /*61f40*/  LDL.LU R24, [R1+0x1e4] ;  /* 0x0001e40001187983 */ /* 0x001ea20000300800 */
[----:B------:R-:W-:-:S03]  /*61f50*/  LEA R12, P6, R4, R3, 0x1 ;  /* 0x00000003040c7211 */ /* 0x000fc600078c08ff */
[----:B------:R0:W-:Y:S01]  /*61f60*/  @P1 STG.E.U16 [R16.64], R8 ;  /* 0x0000000810001986 */ /* 0x0001e2000c101506 */
[----:B------:R-:W-:Y:S02]  /*61f70*/  LEA.HI.X.SX32 R13, R4, R2, 0x1, P6 ;  /* 0x00000002040d7211 */ /* 0x000fe400030f0eff */
[----:B0-----:R-:W-:-:S03]  /*61f80*/  IADD3 R8, R28, 0x137, RZ ;  /* 0x000001371c087810 */ /* 0x001fc60007ffe0ff */
[----:B---3--:R0:W-:Y:S01]  /*61f90*/  @P5 STG.E.U16 [R12.64], R25 ;  /* 0x000000190c005986 */ /* 0x0081e2000c101506 */
[----:B------:R-:W-:Y:S02]  /*61fa0*/  ISETP.LT.AND P5, PT, R8, c[0x0][0x17c], !P0 ;  /* 0x00005f0008007a0c */ /* 0x000fe400047a1270 */
[----:B------:R-:W-:Y:S02]  /*61fb0*/  PRMT R8, R25, 0x7632, R8 ;  /* 0x0000763219087816 */ /* 0x000fe40000000008 */
[----:B0-----:R-:W3:Y:S01]  /*61fc0*/  LDL.LU R25, [R1+0x2a4] ;  /* 0x0002a40001197983 */ /* 0x001ee20000300800 */
[----:B------:R-:W-:-:S04]  /*61fd0*/  IADD3 R0, R4, c[0x0][0x198], RZ ;  /* 0x0000660004007a10 */ /* 0x000fc80007ffe0ff */
[CC--:B------:R-:W-:Y:S02]  /*61fe0*/  LEA R16, P6, R0.reuse, R3.reuse, 0x1 ;  /* 0x0000000300107211 */ /* 0x0c0fe400078c08ff */
[C---:B------:R-:W-:Y:S02]  /*61ff0*/  IADD3 R4, R0.reuse, c[0x0][0x198], RZ ;  /* 0x0000660000047a10 */ /* 0x040fe40007ffe0ff */
[-C--:B------:R-:W-:Y:S02]  /*62000*/  LEA.HI.X.SX32 R17, R0, R2.reuse, 0x1, P6 ;  /* 0x0000000200117211 */ /* 0x080fe400030f0eff */
[C---:B------:R-:W-:Y:S02]  /*62010*/  LEA R12, P6, R4.reuse, R3, 0x1 ;  /* 0x00000003040c7211 */ /* 0x040fe400078c08ff */
[----:B------:R-:W-:Y:S02]  /*62020*/  IADD3 R0, R4, c[0x0][0x198], RZ ;  /* 0x0000660004007a10 */ /* 0x000fe40007ffe0ff */
[----:B------:R-:W-:Y:S01]  /*62030*/  IADD3 R20, R28, 0x136, RZ ;  /* 0x000001361c147810 */ /* 0x000fe20007ffe0ff */
[----:B------:R0:W-:Y:S01]  /*62040*/  @P4 STG.E.U16 [R16.64], R8 ;  /* 0x0000000810004986 */ /* 0x0001e2000c101506 */
[----:B------:R-:W-:-:S02]  /*62050*/  LEA.HI.X.SX32 R13, R4, R2, 0x1, P6 ;  /* 0x00000002040d7211 */ /* 0x000fc400030f0eff */
[----:B------:R-:W-:Y:S02]  /*62060*/  ISETP.LT.AND P1, PT, R20, c[0x0][0x17c], !P0 ;  /* 0x00005f0014007a0c */ /* 0x000fe40004721270 */
[----:B------:R-:W-:Y:S01]  /*62070*/  IADD3 R4, R0, c[0x0][0x198], RZ ;  /* 0x0000660000047a10 */ /* 0x000fe20007ffe0ff */
[----:B------:R1:W-:Y:S01]  /*62080*/  @P3 STG.E.U16 [R12.64], R9 ;  /* 0x000000090c003986 */ /* 0x0003e2000c101506 */
[----:B0-----:R-:W-:Y:S02]  /*62090*/  IADD3 R8, R28, 0x139, RZ ;  /* 0x000001391c087810 */ /* 0x001fe40007ffe0ff */
[----:B------:R-:W-:Y:S02]  /*620a0*/  LEA R16, P6, R0, R3, 0x1 ;  /* 0x0000000300107211 */ /* 0x000fe400078c08ff */
[----:B------:R-:W-:Y:S02]  /*620b0*/  ISETP.LT.AND P3, PT, R8, c[0x0][0x17c], !P0 ;  /* 0x00005f0008007a0c */ /* 0x000fe40004761270 */
[----:B------:R-:W-:-:S02]  /*620c0*/  LEA.HI.X.SX32 R17, R0, R2, 0x1, P6 ;  /* 0x0000000200117211 */ /* 0x000fc400030f0eff */
[C---:B------:R-:W-:Y:S02]  /*620d0*/  LEA R8, P6, R4.reuse, R3, 0x1 ;  /* 0x0000000304087211 */ /* 0x040fe400078c08ff */
[----:B-1----:R-:W-:Y:S02]  /*620e0*/  PRMT R12, R9, 0x7632, R12 ;  /* 0x00007632090c7816 */ /* 0x002fe4000000000c */
[C---:B------:R-:W-:Y:S02]  /*620f0*/  LEA.HI.X.SX32 R9, R4.reuse, R2, 0x1, P6 ;  /* 0x0000000204097211 */ /* 0x040fe400030f0eff */
[----:B------:R-:W-:Y:S02]  /*62100*/  IADD3 R0, R4, c[0x0][0x198], RZ ;  /* 0x0000660004007a10 */ /* 0x000fe40007ffe0ff */
[C---:B------:R-:W-:Y:S01]  /*62110*/  IADD3 R20, R28.reuse, 0x138, RZ ;  /* 0x000001381c147810 */ /* 0x040fe20007ffe0ff */
[----:B------:R0:W-:Y:S01]  /*62120*/  @P2 STG.E.U16 [R16.64], R12 ;  /* 0x0000000c10002986 */ /* 0x0001e2000c101506 */
[----:B------:R-:W-:-:S02]  /*62130*/  IADD3 R13, R28, 0x13a, RZ ;  /* 0x0000013a1c0d7810 */ /* 0x000fc40007ffe0ff */
[----:B------:R-:W-:Y:S01]  /*62140*/  IADD3 R4, R28, 0x13b, RZ ;  /* 0x0000013b1c047810 */ /* 0x000fe20007ffe0ff */
[----:B------:R1:W-:Y:S01]  /*62150*/  @P1 STG.E.U16 [R8.64], R5 ;  /* 0x0000000508001986 */ /* 0x0003e2000c101506 */
[----:B------:R-:W-:Y:S02]  /*62160*/  ISETP.LT.AND P4, PT, R20, c[0x0][0x17c], !P0 ;  /* 0x00005f0014007a0c */ /* 0x000fe40004781270 */
[----:B------:R-:W-:Y:S02]  /*62170*/  ISETP.LT.AND P2, PT, R13, c[0x0][0x17c], !P0 ;  /* 0x00005f000d007a0c */ /* 0x000fe40004741270 */
[C---:B0-----:R-:W-:Y:S02]  /*62180*/  LEA R12, P6, R0.reuse, R3, 0x1 ;  /* 0x00000003000c7211 */ /* 0x041fe400078c08ff */
[----:B-1----:R-:W-:Y:S02]  /*62190*/  IADD3 R8, R0, c[0x0][0x198], RZ ;  /* 0x0000660000087a10 */ /* 0x002fe40007ffe0ff */
[----:B------:R-:W-:-:S02]  /*621a0*/  ISETP.LT.AND P1, PT, R4, c[0x0][0x17c], !P0 ;  /* 0x00005f0004007a0c */ /* 0x000fc40004721270 */
[-C--:B------:R-:W-:Y:S02]  /*621b0*/  LEA.HI.X.SX32 R13, R0, R2.reuse, 0x1, P6 ;  /* 0x00000002000d7211 */ /* 0x080fe400030f0eff */
[CC--:B------:R-:W-:Y:S02]  /*621c0*/  LEA R4, P6, R8.reuse, R3.reuse, 0x1 ;  /* 0x0000000308047211 */ /* 0x0c0fe400078c08ff */
[----:B------:R-:W-:Y:S02]  /*621d0*/  PRMT R9, R5, 0x7632, R9 ;  /* 0x0000763205097816 */ /* 0x000fe40000000009 */
[C---:B------:R-:W-:Y:S02]  /*621e0*/  LEA.HI.X.SX32 R5, R8.reuse, R2, 0x1, P6 ;  /* 0x0000000208057211 */ /* 0x040fe400030f0eff */
[----:B------:R-:W-:Y:S01]  /*621f0*/  IADD3 R0, R8, c[0x0][0x198], RZ ;  /* 0x0000660008007a10 */ /* 0x000fe20007ffe0ff */
[----:B------:R0:W-:Y:S03]  /*62200*/  @P5 STG.E.U16 [R12.64], R9 ;  /* 0x000000090c005986 */ /* 0x0001e6000c101506 */
[----:B------:R-:W-:Y:S01]  /*62210*/  LEA R8, P6, R0, R3, 0x1 ;  /* 0x0000000300087211 */ /* 0x000fe200078c08ff */
[----:B----4-:R1:W-:Y:S01]  /*62220*/  @P4 STG.E.U16 [R4.64], R23 ;  /* 0x0000001704004986 */ /* 0x0103e2000c101506 */
[----:B0-----:R-:W-:-:S02]  /*62230*/  IADD3 R9, R28, 0x13d, RZ ;  /* 0x0000013d1c097810 */ /* 0x001fc40007ffe0ff */
[C---:B-1----:R-:W-:Y:S02]  /*62240*/  IADD3 R5, R0.reuse, c[0x0][0x198], RZ ;  /* 0x0000660000057a10 */ /* 0x042fe40007ffe0ff */
[----:B------:R-:W-:Y:S02]  /*62250*/  ISETP.LT.AND P4, PT, R9, c[0x0][0x17c], !P0 ;  /* 0x00005f0009007a0c */ /* 0x000fe40004781270 */
[-C--:B------:R-:W-:Y:S02]  /*62260*/  LEA.HI.X.SX32 R9, R0, R2.reuse, 0x1, P6 ;  /* 0x0000000200097211 */ /* 0x080fe400030f0eff */
[----:B------:R-:W-:Y:S02]  /*62270*/  LEA R4, P6, R5, R3, 0x1 ;  /* 0x0000000305047211 */ /* 0x000fe400078c08ff */
[----:B------:R-:W-:Y:S02]  /*62280*/  PRMT R12, R23, 0x7632, R12 ;  /* 0x00007632170c7816 */ /* 0x000fe4000000000c */
[C---:B------:R-:W-:Y:S01]  /*62290*/  IADD3 R0, R5.reuse, c[0x0][0x198], RZ ;  /* 0x0000660005007a10 */ /* 0x040fe20007ffe0ff */
[----:B------:R-:W4:Y:S01]  /*622a0*/  LDL.LU R23, [R1+0x208] ;  /* 0x0002080001177983 */ /* 0x000f220000300800 */
[----:B------:R-:W-:-:S02]  /*622b0*/  LEA.HI.X.SX32 R5, R5, R2, 0x1, P6 ;  /* 0x0000000205057211 */ /* 0x000fc400030f0eff */
[----:B------:R-:W-:Y:S01]  /*622c0*/  IADD3 R16, R28, 0x13c, RZ ;  /* 0x0000013c1c107810 */ /* 0x000fe20007ffe0ff */
[----:B------:R0:W-:Y:S03]  /*622d0*/  @P3 STG.E.U16 [R8.64], R12 ;  /* 0x0000000c08003986 */ /* 0x0001e6000c101506 */
[----:B------:R-:W-:Y:S02]  /*622e0*/  ISETP.LT.AND P5, PT, R16, c[0x0][0x17c], !P0 ;  /* 0x00005f0010007a0c */ /* 0x000fe400047a1270 */
[----:B0-----:R-:W-:Y:S02]  /*622f0*/  IADD3 R9, R28, 0x13f, RZ ;  /* 0x0000013f1c097810 */ /* 0x001fe40007ffe0ff */
[----:B------:R-:W-:Y:S02]  /*62300*/  LEA R8, P6, R0, R3, 0x1 ;  /* 0x0000000300087211 */ /* 0x000fe400078c08ff */
[----:B------:R-:W-:-:S04]  /*62310*/  IADD3 R13, R28, 0x13e, RZ ;  /* 0x0000013e1c0d7810 */ /* 0x000fc80007ffe0ff */
[----:B------:R-:W-:Y:S01]  /*62320*/  ISETP.LT.AND P3, PT, R13, c[0x0][0x17c], !P0 ;  /* 0x00005f000d007a0c */ /* 0x000fe20004761270 */
[----:B--2---:R0:W-:Y:S01]  /*62330*/  @P2 STG.E.U16 [R4.64], R24 ;  /* 0x0000001804002986 */ /* 0x0041e2000c101506 */
[----:B------:R-:W-:Y:S02]  /*62340*/  ISETP.LT.AND P2, PT, R9, c[0x0][0x17c], !P0 ;  /* 0x00005f0009007a0c */ /* 0x000fe40004741270 */
[----:B------:R-:W-:Y:S02]  /*62350*/  LEA.HI.X.SX32 R9, R0, R2, 0x1, P6 ;  /* 0x0000000200097211 */ /* 0x000fe400030f0eff */
[----:B------:R-:W-:Y:S02]  /*62360*/  PRMT R12, R24, 0x7632, R12 ;  /* 0x00007632180c7816 */ /* 0x000fe4000000000c */
[----:B0-----:R-:W-:Y:S01]  /*62370*/  IADD3 R5, R0, c[0x0][0x198], RZ ;  /* 0x0000660000057a10 */ /* 0x001fe20007ffe0ff */
[----:B------:R-:W2:Y:S03]  /*62380*/  LDL.LU R24, [R1+0x218] ;  /* 0x0002180001187983 */ /* 0x000ea60000300800 */
[----:B------:R-:W-:-:S02]  /*62390*/  LEA R4, P6, R5, R3, 0x1 ;  /* 0x0000000305047211 */ /* 0x000fc400078c08ff */
[C---:B------:R-:W-:Y:S02]  /*623a0*/  IADD3 R0, R5.reuse, c[0x0][0x198], RZ ;  /* 0x0000660005007a10 */ /* 0x040fe40007ffe0ff */
[----:B------:R-:W-:Y:S01]  /*623b0*/  LEA.HI.X.SX32 R5, R5, R2, 0x1, P6 ;  /* 0x0000000205057211 */ /* 0x000fe200030f0eff */
[----:B------:R0:W-:Y:S04]  /*623c0*/  @P1 STG.E.U16 [R8.64], R12 ;  /* 0x0000000c08001986 */ /* 0x0001e8000c101506 */
[----:B---3--:R1:W-:Y:S01]  /*623d0*/  @P5 STG.E.U16 [R4.64], R25 ;  /* 0x0000001904005986 */ /* 0x0083e2000c101506 */
[----:B0-----:R-:W-:Y:S02]  /*623e0*/  IADD3 R9, R28, 0x141, RZ ;  /* 0x000001411c097810 */ /* 0x001fe40007ffe0ff */
[----:B------:R-:W-:-:S02]  /*623f0*/  LEA R8, P6, R0, R3, 0x1 ;  /* 0x0000000300087211 */ /* 0x000fc400078c08ff */
[----:B------:R-:W-:Y:S02]  /*62400*/  ISETP.LT.AND P5, PT, R9, c[0x0][0x17c], !P0 ;  /* 0x00005f0009007a0c */ /* 0x000fe400047a1270 */
[C---:B-1----:R-:W-:Y:S02]  /*62410*/  IADD3 R5, R0.reuse, c[0x0][0x198], RZ ;  /* 0x0000660000057a10 */ /* 0x042fe40007ffe0ff */
[----:B------:R-:W-:Y:S02]  /*62420*/  LEA.HI.X.SX32 R9, R0, R2, 0x1, P6 ;  /* 0x0000000200097211 */ /* 0x000fe400030f0eff */
[----:B------:R-:W-:Y:S02]  /*62430*/  LEA R4, P6, R5, R3, 0x1 ;  /* 0x0000000305047211 */ /* 0x000fe400078c08ff */
[----:B------:R-:W-:Y:S02]  /*62440*/  PRMT R12, R25, 0x7632, R12 ;  /* 0x00007632190c7816 */ /* 0x000fe4000000000c */
[----:B------:R-:W-:-:S02]  /*62450*/  IADD3 R0, R5, c[0x0][0x198], RZ ;  /* 0x0000660005007a10 */ /* 0x000fc40007ffe0ff */
[----:B------:R-:W-:Y:S01]  /*62460*/  LEA.HI.X.SX32 R5, R5, R2, 0x1, P6 ;  /* 0x0000000205057211 */ /* 0x000fe200030f0eff */
[----:B------:R0:W-:Y:S04]  /*62470*/  @P4 STG.E.U16 [R8.64], R12 ;  /* 0x0000000c08004986 */ /* 0x0001e8000c101506 */
[----:B------:R1:W-:Y:S01]  /*62480*/  @P3 STG.E.U16 [R4.64], R11 ;  /* 0x0000000b04003986 */ /* 0x0003e2000c101506 */
[----:B0-----:R-:W-:-:S03]  /*62490*/  PRMT R12, R11, 0x7632, R12 ;  /* 0x000076320b0c7816 */ /* 0x001fc6000000000c */
[----:B-1----:R-:W3:Y:S04]  /*624a0*/  LDL.LU R11, [R1+0x17b4] ;  /* 0x0017b400010b7983 */ /* 0x002ee80000300800 */
[----:B------:R-:W3:Y:S01]  /*624b0*/  LDL.LU R25, [R1+0x1d8] ;  /* 0x0001d80001197983 */ /* 0x000ee20000300800 */
[C---:B------:R-:W-:Y:S02]  /*624c0*/  IADD3 R13, R28.reuse, 0x140, RZ ;  /* 0x000001401c0d7810 */ /* 0x040fe40007ffe0ff */
[----:B------:R-:W-:Y:S02]  /*624d0*/  IADD3 R9, R28, 0x143, RZ ;  /* 0x000001431c097810 */ /* 0x000fe40007ffe0ff */
[----:B------:R-:W-:Y:S02]  /*624e0*/  LEA R8, P6, R0, R3, 0x1 ;  /* 0x0000000300087211 */ /* 0x000fe400078c08ff */
[----:B------:R-:W-:-:S02]  /*624f0*/  ISETP.LT.AND P1, PT, R13, c[0x0][0x17c], !P0 ;  /* 0x00005f000d007a0c */ /* 0x000fc40004721270 */
[C---:B------:R-:W-:Y:S02]  /*62500*/  IADD3 R5, R0.reuse, c[0x0][0x198], RZ ;  /* 0x0000660000057a10 */ /* 0x040fe40007ffe0ff */
[----:B------:R-:W-:Y:S02]  /*62510*/  ISETP.LT.AND P3, PT, R9, c[0x0][0x17c], !P0 ;  /* 0x00005f0009007a0c */ /* 0x000fe40004761270 */
[-C--:B------:R-:W-:Y:S02]  /*62520*/  LEA.HI.X.SX32 R9, R0, R2.reuse, 0x1, P6 ;  /* 0x0000000200097211 */ /* 0x080fe400030f0eff */
[C---:B------:R-:W-:Y:S02]  /*62530*/  LEA R4, P6, R5.reuse, R3, 0x1 ;  /* 0x0000000305047211 */ /* 0x040fe400078c08ff */
[C---:B------:R-:W-:Y:S02]  /*62540*/  IADD3 R0, R5.reuse, c[0x0][0x198], RZ ;  /* 0x0000660005007a10 */ /* 0x040fe40007ffe0ff */
[----:B------:R-:W-:Y:S01]  /*62550*/  LEA.HI.X.SX32 R5, R5, R2, 0x1, P6 ;  /* 0x0000000205057211 */ /* 0x000fe200030f0eff */
[----:B------:R0:W-:Y:S01]  /*62560*/  @P2 STG.E.U16 [R8.64], R12 ;  /* 0x0000000c08002986 */ /* 0x0001e2000c101506 */
[----:B------:R-:W-:-:S04]  /*62570*/  IADD3 R13, R28, 0x142, RZ ;  /* 0x000001421c0d7810 */ /* 0x000fc80007ffe0ff */
[----:B------:R-:W-:Y:S02]  /*62580*/  ISETP.LT.AND P4, PT, R13, c[0x0][0x17c], !P0 ;  /* 0x00005f000d007a0c */ /* 0x000fe40004781270 */
[----:B0-----:R-:W-:Y:S02]  /*62590*/  IADD3 R9, R28, 0x145, RZ ;  /* 0x000001451c097810 */ /* 0x001fe40007ffe0ff */
[----:B------:R-:W-:Y:S02]  /*625a0*/  LEA R8, P6, R0, R3, 0x1 ;  /* 0x0000000300087211 */ /* 0x000fe400078c08ff */
[----:B------:R-:W-:-:S04]  /*625b0*/  IADD3 R13, R28, 0x144, RZ ;  /* 0x000001441c0d7810 */ /* 0x000fc80007ffe0ff */
[----:B------:R-:W-:Y:S01]  /*625c0*/  ISETP.LT.AND P2, PT, R13, c[0x0][0x17c], !P0 ;  /* 0x00005f000d007a0c */ /* 0x000fe20004741270 */
[----:B----4-:R0:W-:Y:S01]  /*625d0*/  @P1 STG.E.U16 [R4.64], R23 ;  /* 0x0000001704001986 */ /* 0x0101e2000c101506 */
[----:B------:R-:W-:Y:S02]  /*625e0*/  PRMT R12, R23, 0x7632, R12 ;  /* 0x00007632170c7816 */ /* 0x000fe4000000000c */
[----:B------:R-:W-:Y:S02]  /*625f0*/  ISETP.LT.AND P1, PT, R9, c[0x0][0x17c], !P0 ;  /* 0x00005f0009007a0c */ /* 0x000fe40004721270 */
[C---:B------:R-:W-:Y:S02]  /*62600*/  LEA.HI.X.SX32 R9, R0.reuse, R2, 0x1, P6 ;  /* 0x0000000200097211 */ /* 0x040fe400030f0eff */
[----:B0-----:R-:W-:Y:S01]  /*62610*/  IADD3 R5, R0, c[0x0][0x198], RZ ;  /* 0x0000660000057a10 */ /* 0x001fe20007ffe0ff */
[----:B------:R-:W4:Y:S03]  /*62620*/  LDL.LU R23, [R1+0x248] ;  /* 0x0002480001177983 */ /* 0x000f260000300800 */
[----:B------:R-:W-:-:S02]  /*62630*/  LEA R4, P6, R5, R3, 0x1 ;  /* 0x0000000305047211 */ /* 0x000fc400078c08ff */
[C---:B------:R-:W-:Y:S02]  /*62640*/  IADD3 R0, R5.reuse, c[0x0][0x198], RZ ;  /* 0x0000660005007a10 */ /* 0x040fe40007ffe0ff */
[----:B------:R-:W-:Y:S01]  /*62650*/  LEA.HI.X.SX32 R5, R5, R2, 0x1, P6 ;  /* 0x0000000205057211 */ /* 0x000fe200030f0eff */
[----:B------:R0:W-:Y:S02]  /*62660*/  @P5 STG.E.U16 [R8.64], R12 ;  /* 0x0000000c08005986 */ /* 0x0001e4000c101506 */
[----:B0-----:R-:W-:Y:S02]  /*62670*/  IADD3 R9, R28, 0x147, RZ ;  /* 0x000001471c097810 */ /* 0x001fe40007ffe0ff */
[----:B------:R-:W-:Y:S01]  /*62680*/  LEA R8, P6, R0, R3, 0x1 ;  /* 0x0000000300087211 */ /* 0x000fe200078c08ff */
[----:B--2---:R0:W-:Y:S01]  /*62690*/  @P4 STG.E.U16 [R4.64], R24 ;  /* 0x0000001804004986 */ /* 0x0041e2000c101506 */
[----:B------:R-:W-:Y:S02]  /*626a0*/  PRMT R12, R24, 0x7632, R12 ;  /* 0x00007632180c7816 */ /* 0x000fe4000000000c */
[----:B------:R-:W-:-:S02]  /*626b0*/  ISETP.LT.AND P4, PT, R9, c[0x0][0x17c], !P0 ;  /* 0x00005f0009007a0c */ /* 0x000fc40004781270 */
[CC--:B------:R-:W-:Y:S02]  /*626c0*/  LEA.HI.X.SX32 R9, R0.reuse, R2.reuse, 0x1, P6 ;  /* 0x0000000200097211 */ /* 0x0c0fe400030f0eff */
[----:B0-----:R-:W-:Y:S01]  /*626d0*/  IADD3 R5, R0, c[0x0][0x198], RZ ;  /* 0x0000660000057a10 */ /* 0x001fe20007ffe0ff */
[----:B------:R-:W2:Y:S03]  /*626e0*/  LDL.LU R24, [R1+0x228] ;  /* 0x0002280001187983 */ /* 0x000ea60000300800 */
[C---:B------:R-:W-:Y:S02]  /*626f0*/  LEA R4, P6, R5.reuse, R3, 0x1 ;  /* 0x0000000305047211 */ /* 0x040fe400078c08ff */
[C---:B------:R-:W-:Y:S02]  /*62700*/  IADD3 R0, R5.reuse, c[0x0][0x198], RZ ;  /* 0x0000660005007a10 */ /* 0x040fe40007ffe0ff */
[----:B------:R-:W-:Y:S01]  /*62710*/  LEA.HI.X.SX32 R5, R5, R2, 0x1, P6 ;  /* 0x0000000205057211 */ /* 0x000fe200030f0eff */
[----:B------:R0:W-:Y:S04]  /*62720*/  @P3 STG.E.U16 [R8.64], R12 ;  /* 0x0000000c08003986 */ /* 0x0001e8000c101506 */
[----:B---3--:R1:W-:Y:S01]  /*62730*/  @P2 STG.E.U16 [R4.64], R25 ;  /* 0x0000001904002986 */ /* 0x0083e2000c101506 */
[----:B0-----:R-:W-:-:S03]  /*62740*/  PRMT R12, R25, 0x7632, R12 ;  /* 0x00007632190c7816 */ /* 0x001fc6000000000c */
[----:B-1----:R-:W3:Y:S01]  /*62750*/  LDL.LU R25, [R1+0x1c8] ;  /* 0x0001c80001197983 */ /* 0x002ee20000300800 */
[C---:B------:R-:W-:Y:S02]  /*62760*/  IADD3 R13, R28.reuse, 0x146, RZ ;  /* 0x000001461c0d7810 */ /* 0x040fe40007ffe0ff */
[----:B------:R-:W-:Y:S02]  /*62770*/  IADD3 R9, R28, 0x149, RZ ;  /* 0x000001491c097810 */ /* 0x000fe40007ffe0ff */
[C---:B------:R-:W-:Y:S02]  /*62780*/  LEA R8, P6, R0.reuse, R3, 0x1 ;  /* 0x0000000300087211 */ /* 0x040fe400078c08ff */
[----:B------:R-:W-:Y:S02]  /*62790*/  ISETP.LT.AND P5, PT, R13, c[0x0][0x17c], !P0 ;  /* 0x00005f000d007a0c */ /* 0x000fe400047a1270 */
[----:B------:R-:W-:Y:S02]  /*627a0*/  IADD3 R5, R0, c[0x0][0x198], RZ ;  /* 0x0000660000057a10 */ /* 0x000fe40007ffe0ff */
[----:B------:R-:W-:-:S02]  /*627b0*/  ISETP.LT.AND P2, PT, R9, c[0x0][0x17c], !P0 ;  /* 0x00005f0009007a0c */ /* 0x000fc40004741270 */
[-C--:B------:R-:W-:Y:S02]  /*627c0*/  LEA.HI.X.SX32 R9, R0, R2.reuse, 0x1, P6 ;  /* 0x0000000200097211 */ /* 0x080fe400030f0eff */
[C---:B------:R-:W-:Y:S02]  /*627d0*/  LEA R4, P6, R5.reuse, R3, 0x1 ;  /* 0x0000000305047211 */ /* 0x040fe400078c08ff */
[C---:B------:R-:W-:Y:S02]  /*627e0*/  IADD3 R0, R5.reuse, c[0x0][0x198], RZ ;  /* 0x0000660005007a10 */ /* 0x040fe40007ffe0ff */
[----:B------:R-:W-:Y:S01]  /*627f0*/  LEA.HI.X.SX32 R5, R5, R2, 0x1, P6 ;  /* 0x0000000205057211 */ /* 0x000fe200030f0eff */
[----:B------:R0:W-:Y:S01]  /*62800*/  @P1 STG.E.U16 [R8.64], R12 ;  /* 0x0000000c08001986 */ /* 0x0001e2000c101506 */
[----:B------:R-:W-:-:S03]  /*62810*/  IADD3 R13, R28, 0x148, RZ ;  /* 0x000001481c0d7810 */ /* 0x000fc60007ffe0ff */
[----:B------:R1:W-:Y:S01]  /*62820*/  @P5 STG.E.U16 [R4.64], R18 ;  /* 0x0000001204005986 */ /* 0x0003e2000c101506 */
[----:B------:R-:W-:Y:S02]  /*62830*/  ISETP.LT.AND P3, PT, R13, c[0x0][0x17c], !P0 ;  /* 0x00005f000d007a0c */ /* 0x000fe40004761270 */
[----:B0-----:R-:W-:Y:S02]  /*62840*/  IADD3 R9, R28, 0x14b, RZ ;  /* 0x0000014b1c097810 */ /* 0x001fe40007ffe0ff */
[C---:B------:R-:W-:Y:S02]  /*62850*/  LEA R8, P6, R0.reuse, R3, 0x1 ;  /* 0x0000000300087211 */ /* 0x040fe400078c08ff */
[C---:B-1----:R-:W-:Y:S02]  /*62860*/  IADD3 R5, R0.reuse, c[0x0][0x198], RZ ;  /* 0x0000660000057a10 */ /* 0x042fe40007ffe0ff */
[----:B------:R-:W-:Y:S02]  /*62870*/  ISETP.LT.AND P5, PT, R9, c[0x0][0x17c], !P0 ;  /* 0x00005f0009007a0c */ /* 0x000fe400047a1270 */
[----:B------:R-:W-:-:S02]  /*62880*/  LEA.HI.X.SX32 R9, R0, R2, 0x1, P6 ;  /* 0x0000000200097211 */ /* 0x000fc400030f0eff */
[C---:B------:R-:W-:Y:S02]  /*62890*/  LEA R4, P6, R5.reuse, R3, 0x1 ;  /* 0x0000000305047211 */ /* 0x040fe400078c08ff */
[----:B------:R-:W-:Y:S02]  /*628a0*/  PRMT R18, R18, 0x7632, R18 ;  /* 0x0000763212127816 */ /* 0x000fe40000000012 */
[C---:B------:R-:W-:Y:S02]  /*628b0*/  IADD3 R0, R5.reuse, c[0x0][0x198], RZ ;  /* 0x0000660005007a10 */ /* 0x040fe40007ffe0ff */
[----:B------:R-:W-:Y:S01]  /*628c0*/  LEA.HI.X.SX32 R5, R5, R2, 0x1, P6 ;  /* 0x0000000205057211 */ /* 0x000fe200030f0eff */
[----:B------:R0:W-:Y:S01]  /*628d0*/  @P4 STG.E.U16 [R8.64], R18 ;  /* 0x0000001208004986 */ /* 0x0001e2000c101506 */
[C---:B------:R-:W-:Y:S02]  /*628e0*/  IADD3 R13, R28.reuse, 0x14a, RZ ;  /* 0x0000014a1c0d7810 */ /* 0x040fe40007ffe0ff */
[----:B------:R-:W-:-:S02]  /*628f0*/  IADD3 R12, R28, 0x14c, RZ ;  /* 0x0000014c1c0c7810 */ /* 0x000fc40007ffe0ff */
[----:B------:R-:W-:Y:S01]  /*62900*/  ISETP.LT.AND P1, PT, R13, c[0x0][0x17c], !P0 ;  /* 0x00005f000d007a0c */ /* 0x000fe20004721270 */
[----:B----4-:R1:W-:Y:S01]  /*62910*/  @P3 STG.E.U16 [R4.64], R23 ;  /* 0x0000001704003986 */ /* 0x0103e2000c101506 */
[----:B0-----:R-:W-:Y:S02]  /*62920*/  IADD3 R9, R28, 0x14d, RZ ;  /* 0x0000014d1c097810 */ /* 0x001fe40007ffe0ff */
[C---:B------:R-:W-:Y:S02]  /*62930*/  LEA R8, P6, R0.reuse, R3, 0x1 ;  /* 0x0000000300087211 */ /* 0x040fe400078c08ff */
[----:B------:R-:W-:Y:S02]  /*62940*/  ISETP.LT.AND P3, PT, R9, c[0x0][0x17c], !P0 ;  /* 0x00005f0009007a0c */ /* 0x000fe40004761270 */
[C---:B------:R-:W-:Y:S02]  /*62950*/  LEA.HI.X.SX32 R9, R0.reuse, R2, 0x1, P6 ;  /* 0x0000000200097211 */ /* 0x040fe400030f0eff */
[----:B-1----:R-:W-:-:S02]  /*62960*/  IADD3 R5, R0, c[0x0][0x198], RZ ;  /* 0x0000660000057a10 */ /* 0x002fc40007ffe0ff */
[----:B------:R-:W-:Y:S02]  /*62970*/  ISETP.LT.AND P4, PT, R12, c[0x0][0x17c], !P0 ;  /* 0x00005f000c007a0c */ /* 0x000fe40004781270 */
[----:B------:R-:W-:Y:S02]  /*62980*/  LEA R4, P6, R5, R3, 0x1 ;  /* 0x0000000305047211 */ /* 0x000fe400078c08ff */
[----:B------:R-:W-:Y:S02]  /*62990*/  PRMT R12, R23, 0x7632, R12 ;  /* 0x00007632170c7816 */ /* 0x000fe4000000000c */
[C---:B------:R-:W-:Y:S02]  /*629a0*/  IADD3 R0, R5.reuse, c[0x0][0x198], RZ ;  /* 0x0000660005007a10 */ /* 0x040fe40007ffe0ff */
[----:B------:R-:W-:Y:S01]  /*629b0*/  LEA.HI.X.SX32 R5, R5, R2, 0x1, P6 ;  /* 0x0000000205057211 */ /* 0x000fe200030f0eff */
[----:B------:R0:W-:Y:S02]  /*629c0*/  @P2 STG.E.U16 [R8.64], R12 ;  /* 0x0000000c08002986 */ /* 0x0001e4000c101506 */
[----:B0-----:R-:W-:-:S02]  /*629d0*/  IADD3 R9, R28, 0x14f, RZ ;  /* 0x0000014f1c097810 */ /* 0x001fc40007ffe0ff */
[-C--:B------:R-:W-:Y:S01]  /*629e0*/  LEA R8, P6, R0, R3.reuse, 0x1 ;  /* 0x0000000300087211 */ /* 0x080fe200078c08ff */
[----:B--2---:R0:W-:Y:S01]  /*629f0*/  @P1 STG.E.U16 [R4.64], R24 ;  /* 0x0000001804001986 */ /* 0x0041e2000c101506 */
[----:B------:R-:W-:Y:S02]  /*62a00*/  PRMT R12, R24, 0x7632, R12 ;  /* 0x00007632180c7816 */ /* 0x000fe4000000000c */
[----:B------:R-:W-:Y:S02]  /*62a10*/  ISETP.LT.AND P1, PT, R9, c[0x0][0x17c], !P0 ;  /* 0x00005f0009007a0c */ /* 0x000fe40004721270 */
[C---:B------:R-:W-:Y:S02]  /*62a20*/  LEA.HI.X.SX32 R9, R0.reuse, R2, 0x1, P6 ;  /* 0x0000000200097211 */ /* 0x040fe400030f0eff */
[----:B0-----:R-:W-:Y:S01]  /*62a30*/  IADD3 R5, R0, c[0x0][0x198], RZ ;  /* 0x0000660000057a10 */ /* 0x001fe20007ffe0ff */
[----:B------:R-:W2:Y:S03]  /*62a40*/  LDL.LU R24, [R1+0x258] ;  /* 0x0002580001187983 */ /* 0x000ea60000300800 */
[----:B------:R-:W-:-:S02]  /*62a50*/  LEA R4, P6, R5, R3, 0x1 ;  /* 0x0000000305047211 */ /* 0x000fc400078c08ff */
[C---:B------:R-:W-:Y:S02]  /*62a60*/  IADD3 R0, R5.reuse, c[0x0][0x198], RZ ;  /* 0x0000660005007a10 */ /* 0x040fe40007ffe0ff */
[----:B------:R-:W-:Y:S01]  /*62a70*/  LEA.HI.X.SX32 R5, R5, R2, 0x1, P6 ;  /* 0x0000000205057211 */ /* 0x000fe200030f0eff */
[----:B------:R0:W-:Y:S04]  /*62a80*/  @P5 STG.E.U16 [R8.64], R12 ;  /* 0x0000000c08005986 */ /* 0x0001e8000c101506 */
[----:B---3--:R1:W-:Y:S01]  /*62a90*/  @P4 STG.E.U16 [R4.64], R25 ;  /* 0x0000001904004986 */ /* 0x0083e2000c101506 */
[----:B0-----:R-:W-:-:S03]  /*62aa0*/  PRMT R12, R25, 0x7632, R12 ;  /* 0x00007632190c7816 */ /* 0x001fc6000000000c */
[----:B-1----:R-:W3:Y:S01]  /*62ab0*/  LDL.LU R25, [R1+0x1f8] ;  /* 0x0001f80001197983 */ /* 0x002ee20000300800 */
[C---:B------:R-:W-:Y:S02]  /*62ac0*/  IADD3 R13, R28.reuse, 0x14e, RZ ;  /* 0x0000014e1c0d7810 */ /* 0x040fe40007ffe0ff */
[----:B------:R-:W-:Y:S01]  /*62ad0*/  IADD3 R9, R28, 0x151, RZ ;  /* 0x000001511c097810 */ /* 0x000fe20007ffe0ff */
[----:B------:R-:W4:Y:S01]  /*62ae0*/  LDL.LU R23, [R1+0x238] ;  /* 0x0002380001177983 */ /* 0x000f220000300800 */
        /* <DEDUP_REMOVED lines=20> */
[C---:B------:R-:W-:Y:S02]  /*62c30*/  IADD3 R12, R28.reuse, 0x154, RZ ;  /* 0x000001541c0c7810 */ /* 0x040fe40007ffe0ff */
[----:B------:R-:W-:Y:S01]  /*62c40*/  LEA.HI.X.SX32 R5, R5, R2, 0x1, P6 ;  /* 0x0000000205057211 */ /* 0x000fe200030f0eff */
[----:B------:R0:W-:Y:S01]  /*62c50*/  @P1 STG.E.U16 [R8.64], R14 ;  /* 0x0000000e08001986 */ /* 0x0001e2000c101506 */
[----:B------:R-:W-:-:S02]  /*62c60*/  IADD3 R13, R28, 0x152, RZ ;  /* 0x000001521c0d7810 */ /* 0x000fc40007ffe0ff */
[----:B------:R-:W-:Y:S02]  /*62c70*/  ISETP.LT.AND P1, PT, R12, c[0x0][0x17c], !P0 ;  /* 0x00005f000c007a0c */ /* 0x000fe40004721270 */
[----:B------:R-:W-:Y:S02]  /*62c80*/  ISETP.LT.AND P3, PT, R13, c[0x0][0x17c], !P0 ;  /* 0x00005f000d007a0c */ /* 0x000fe40004761270 */
        /* <DEDUP_REMOVED lines=15> */
[----:B------:R-:W-:Y:S02]  /*62d80*/  IADD3 R9, R28, 0x157, RZ ;  /* 0x000001571c097810 */ /* 0x000fe40007ffe0ff */
[CC--:B------:R-:W-:Y:S02]  /*62d90*/  LEA R8, P6, R0.reuse, R3.reuse, 0x1 ;  /* 0x0000000300087211 */ /* 0x0c0fe400078c08ff */
[C---:B------:R-:W-:Y:S02]  /*62da0*/  IADD3 R5, R0.reuse, c[0x0][0x198], RZ ;  /* 0x0000660000057a10 */ /* 0x040fe40007ffe0ff */
[----:B------:R-:W-:Y:S02]  /*62db0*/  ISETP.LT.AND P3, PT, R9, c[0x0][0x17c], !P0 ;  /* 0x00005f0009007a0c */ /* 0x000fe40004761270 */
[----:B------:R-:W-:Y:S02]  /*62dc0*/  LEA.HI.X.SX32 R9, R0, R2, 0x1, P6 ;  /* 0x0000000200097211 */ /* 0x000fe400030f0eff */
[----:B------:R-:W-:-:S02]  /*62dd0*/  LEA R4, P6, R5, R3, 0x1 ;  /* 0x0000000305047211 */ /* 0x000fc400078c08ff */
        /* <DEDUP_REMOVED lines=24> */
[CC--:B------:R-:W-:Y:S02]  /*62f60*/  LEA R4, P6, R5.reuse, R3.reuse, 0x1 ;  /* 0x0000000305047211 */ /* 0x0c0fe400078c08ff */
[----:B------:R-:W-:Y:S02]  /*62f70*/  PRMT R6, R6, 0x7632, R6 ;  /* 0x0000763206067816 */ /* 0x000fe40000000006 */
[C---:B------:R-:W-:Y:S02]  /*62f80*/  IADD3 R0, R5.reuse, c[0x0][0x198], RZ ;  /* 0x0000660005007a10 */ /* 0x040fe40007ffe0ff */
[----:B------:R-:W-:Y:S02]  /*62f90*/  LEA.HI.X.SX32 R5, R5, R2, 0x1, P6 ;  /* 0x0000000205057211 */ /* 0x000fe400030f0eff */
[----:B------:R-:W-:Y:S01]  /*62fa0*/  IADD3 R12, R28, 0x15a, RZ ;  /* 0x0000015a1c0c7810 */ /* 0x000fe20007ffe0ff */
[----:B------:R0:W-:Y:S03]  /*62fb0*/  @P3 STG.E.U16 [R8.64], R6 ;  /* 0x0000000608003986 */ /* 0x0001e6000c101506 */
[----:B------:R-:W-:Y:S01]  /*62fc0*/  ISETP.LT.AND P5, PT, R12, c[0x0][0x17c], !P0 ;  /* 0x00005f000c007a0c */ /* 0x000fe200047a1270 */
[----:B----4-:R1:W-:Y:S01]  /*62fd0*/  @P2 STG.E.U16 [R4.64], R23 ;  /* 0x0000001704002986 */ /* 0x0103e2000c101506 */
[----:B0-----:R-:W-:-:S02]  /*62fe0*/  LEA R8, P6, R0, R3, 0x1 ;  /* 0x0000000300087211 */ /* 0x001fc400078c08ff */
[----:B------:R-:W-:Y:S02]  /*62ff0*/  IADD3 R6, R28, 0x15d, RZ ;  /* 0x0000015d1c067810 */ /* 0x000fe40007ffe0ff */
[C---:B-1----:R-:W-:Y:S02]  /*63000*/  IADD3 R5, R0.reuse, c[0x0][0x198], RZ ;  /* 0x0000660000057a10 */ /* 0x042fe40007ffe0ff */
[----:B------:R-:W-:Y:S02]  /*63010*/  LEA.HI.X.SX32 R9, R0, R2, 0x1, P6 ;  /* 0x0000000200097211 */ /* 0x000fe400030f0eff */
[----:B------:R-:W-:Y:S02]  /*63020*/  LEA R4, P6, R5, R3, 0x1 ;  /* 0x0000000305047211 */ /* 0x000fe400078c08ff */
[----:B------:R-:W-:Y:S02]  /*63030*/  ISETP.LT.AND P2, PT, R6, c[0x0][0x17c], !P0 ;  /* 0x00005f0006007a0c */ /* 0x000fe40004741270 */
[----:B------:R-:W-:-:S02]  /*63040*/  PRMT R6, R23, 0x7632, R6 ;  /* 0x0000763217067816 */ /* 0x000fc40000000006 */
[C---:B------:R-:W-:Y:S01]  /*63050*/  IADD3 R0, R5.reuse, c[0x0][0x198], RZ ;  /* 0x0000660005007a10 */ /* 0x040fe20007ffe0ff */
[----:B------:R-:W4:Y:S01]  /*63060*/  LDL.LU R23, [R1+0x20c] ;  /* 0x00020c0001177983 */ /* 0x000f220000300800 */
[----:B------:R-:W-:Y:S02]  /*63070*/  LEA.HI.X.SX32 R5, R5, R2, 0x1, P6 ;  /* 0x0000000205057211 */ /* 0x000fe400030f0eff */
[----:B------:R-:W-:Y:S01]  /*63080*/  IADD3 R10, R28, 0x15c, RZ ;  /* 0x0000015c1c0a7810 */ /* 0x000fe20007ffe0ff */
[----:B------:R0:W-:Y:S03]  /*63090*/  @P1 STG.E.U16 [R8.64], R6 ;  /* 0x0000000608001986 */ /* 0x0001e6000c101506 */
[----:B------:R-:W-:Y:S02]  /*630a0*/  ISETP.LT.AND P3, PT, R10, c[0x0][0x17c], !P0 ;  /* 0x00005f000a007a0c */ /* 0x000fe40004761270 */
[----:B0-----:R-:W-:-:S02]  /*630b0*/  LEA R8, P6, R0, R3, 0x1 ;  /* 0x0000000300087211 */ /* 0x001fc400078c08ff */
[----:B------:R-:W-:Y:S02]  /*630c0*/  IADD3 R6, R28, 0x15f, RZ ;  /* 0x0000015f1c067810 */ /* 0x000fe40007ffe0ff */
[----:B------:R-:W-:Y:S02]  /*630d0*/  LEA.HI.X.SX32 R9, R0, R2, 0x1, P6 ;  /* 0x0000000200097211 */ /* 0x000fe400030f0eff */
[----:B------:R-:W-:-:S04]  /*630e0*/  IADD3 R10, R28, 0x15e, RZ ;  /* 0x0000015e1c0a7810 */ /* 0x000fc80007ffe0ff */
[----:B------:R-:W-:Y:S01]  /*630f0*/  ISETP.LT.AND P1, PT, R10, c[0x0][0x17c], !P0 ;  /* 0x00005f000a007a0c */ /* 0x000fe20004721270 */
[----:B--2---:R0:W-:Y:S01]  /*63100*/  @P5 STG.E.U16 [R4.64], R24 ;  /* 0x0000001804005986 */ /* 0x0041e2000c101506 */
[----:B------:R-:W-:Y:S02]  /*63110*/  ISETP.LT.AND P5, PT, R6, c[0x0][0x17c], !P0 ;  /* 0x00005f0006007a0c */ /* 0x000fe400047a1270 */
[----:B------:R-:W-:Y:S02]  /*63120*/  PRMT R6, R24, 0x7632, R6 ;  /* 0x0000763218067816 */ /* 0x000fe40000000006 */
[----:B0-----:R-:W-:Y:S01]  /*63130*/  IADD3 R5, R0, c[0x0][0x198], RZ ;  /* 0x0000660000057a10 */ /* 0x001fe20007ffe0ff */
[----:B------:R-:W2:Y:S03]  /*63140*/  LDL.LU R24, [R1+0x21c] ;  /* 0x00021c0001187983 */ /* 0x000ea60000300800 */
[----:B------:R-:W-:-:S02]  /*63150*/  LEA R4, P6, R5, R3, 0x1 ;  /* 0x0000000305047211 */ /* 0x000fc400078c08ff */
[C---:B------:R-:W-:Y:S02]  /*63160*/  IADD3 R0, R5.reuse, c[0x0][0x198], RZ ;  /* 0x0000660005007a10 */ /* 0x040fe40007ffe0ff */
[----:B------:R-:W-:Y:S01]  /*63170*/  LEA.HI.X.SX32 R5, R5, R2, 0x1, P6 ;  /* 0x0000000205057211 */ /* 0x000fe200030f0eff */
[----:B------:R0:W-:Y:S02]  /*63180*/  @P4 STG.E.U16 [R8.64], R6 ;  /* 0x0000000608004986 */ /* 0x0001e4000c101506 */
[----:B0-----:R-:W-:Y:S02]  /*63190*/  IADD3 R6, R28, 0x161, RZ ;  /* 0x000001611c067810 */ /* 0x001fe40007ffe0ff */
[----:B------:R-:W-:-:S04]  /*631a0*/  LEA R8, P6, R0, R3, 0x1 ;  /* 0x0000000300087211 */ /* 0x000fc800078c08ff */
[----:B------:R-:W-:Y:S01]  /*631b0*/  LEA.HI.X.SX32 R9, R0, R2, 0x1, P6 ;  /* 0x0000000200097211 */ /* 0x000fe200030f0eff */
[----:B---3--:R0:W-:Y:S01]  /*631c0*/  @P3 STG.E.U16 [R4.64], R25 ;  /* 0x0000001904003986 */ /* 0x0081e2000c101506 */
[----:B------:R-:W-:Y:S02]  /*631d0*/  ISETP.LT.AND P3, PT, R6, c[0x0][0x17c], !P0 ;  /* 0x00005f0006007a0c */ /* 0x000fe40004761270 */
[----:B------:R-:W-:Y:S02]  /*631e0*/  PRMT R6, R25, 0x7632, R6 ;  /* 0x0000763219067816 */ /* 0x000fe40000000006 */
[----:B0-----:R-:W-:-:S04]  /*631f0*/  IADD3 R5, R0, c[0x0][0x198], RZ ;  /* 0x0000660000057a10 */ /* 0x001fc80007ffe0ff */
[C---:B------:R-:W-:Y:S02]  /*63200*/  LEA R4, P6, R5.reuse, R3, 0x1 ;  /* 0x0000000305047211 */ /* 0x040fe400078c08ff */
[C---:B------:R-:W-:Y:S01]  /*63210*/  IADD3 R0, R5.reuse, c[0x0][0x198], RZ ;  /* 0x0000660005007a10 */ /* 0x040fe20007ffe0ff */
[----:B------:R0:W-:Y:S01]  /*63220*/  @P2 STG.E.U16 [R8.64], R6 ;  /* 0x0000000608002986 */ /* 0x0001e2000c101506 */
[----:B------:R-:W-:-:S05]  /*63230*/  LEA.HI.X.SX32 R5, R5, R2, 0x1, P6 ;  /* 0x0000000205057211 */ /* 0x000fca00030f0eff */
[----:B------:R1:W-:Y:S01]  /*63240*/  @P1 STG.E.U16 [R4.64], R29 ;  /* 0x0000001d04001986 */ /* 0x0003e2000c101506 */
[----:B0-----:R-:W-:-:S04]  /*63250*/  IADD3 R6, R28, 0x163, RZ ;  /* 0x000001631c067810 */ /* 0x001fc80007ffe0ff */
[----:B------:R-:W-:Y:S02]  /*63260*/  ISETP.LT.AND P1, PT, R6, c[0x0][0x17c], !P0 ;  /* 0x00005f0006007a0c */ /* 0x000fe40004721270 */
[----:B------:R-:W-:Y:S02]  /*63270*/  PRMT R6, R29, 0x7632, R6 ;  /* 0x000076321d067816 */ /* 0x000fe40000000006 */
[----:B-1----:R-:W3:Y:S04]  /*63280*/  LDL.LU R29, [R1+0x17b0] ;  /* 0x0017b000011d7983 */ /* 0x002ee80000300800 */
[----:B------:R-:W3:Y:S01]  /*63290*/  LDL.LU R25, [R1+0x1dc] ;  /* 0x0001dc0001197983 */ /* 0x000ee20000300800 */
[----:B------:R-:W-:Y:S02]  /*632a0*/  IADD3 R10, R28, 0x160, RZ ;  /* 0x000001601c0a7810 */ /* 0x000fe40007ffe0ff */
[----:B------:R-:W-:-:S02]  /*632b0*/  LEA R8, P6, R0, R3, 0x1 ;  /* 0x0000000300087211 */ /* 0x000fc400078c08ff */
[----:B------:R-:W-:Y:S02]  /*632c0*/  ISETP.LT.AND P4, PT, R10, c[0x0][0x17c], !P0 ;  /* 0x00005f000a007a0c */ /* 0x000fe40004781270 */
[C---:B------:R-:W-:Y:S02]  /*632d0*/  IADD3 R5, R0.reuse, c[0x0][0x198], RZ ;  /* 0x0000660000057a10 */ /* 0x040fe40007ffe0ff */
[-C--:B------:R-:W-:Y:S02]  /*632e0*/  LEA.HI.X.SX32 R9, R0, R2.reuse, 0x1, P6 ;  /* 0x0000000200097211 */ /* 0x080fe400030f0eff */
[C---:B------:R-:W-:Y:S02]  /*632f0*/  LEA R4, P6, R5.reuse, R3, 0x1 ;  /* 0x0000000305047211 */ /* 0x040fe400078c08ff */
[C---:B------:R-:W-:Y:S02]  /*63300*/  IADD3 R0, R5.reuse, c[0x0][0x198], RZ ;  /* 0x0000660005007a10 */ /* 0x040fe40007ffe0ff */
[----:B------:R-:W-:-:S02]  /*63310*/  LEA.HI.X.SX32 R5, R5, R2, 0x1, P6 ;  /* 0x0000000205057211 */ /* 0x000fc400030f0eff */
[----:B------:R-:W-:Y:S01]  /*63320*/  IADD3 R10, R28, 0x162, RZ ;  /* 0x000001621c0a7810 */ /* 0x000fe20007ffe0ff */
[----:B------:R0:W-:Y:S03]  /*63330*/  @P5 STG.E.U16 [R8.64], R6 ;  /* 0x0000000608005986 */ /* 0x0001e6000c101506 */
[----:B------:R-:W-:Y:S02]  /*63340*/  ISETP.LT.AND P2, PT, R10, c[0x0][0x17c], !P0 ;  /* 0x00005f000a007a0c */ /* 0x000fe40004741270 */
[C---:B------:R-:W-:Y:S02]  /*63350*/  IADD3 R10, R28.reuse, 0x164, RZ ;  /* 0x000001641c0a7810 */ /* 0x040fe40007ffe0ff */
[----:B0-----:R-:W-:Y:S02]  /*63360*/  IADD3 R6, R28, 0x165, RZ ;  /* 0x000001651c067810 */ /* 0x001fe40007ffe0ff */
[----:B------:R-:W-:-:S02]  /*63370*/  LEA R8, P6, R0, R3, 0x1 ;  /* 0x0000000300087211 */ /* 0x000fc400078c08ff */
[----:B------:R-:W-:Y:S02]  /*63380*/  ISETP.LT.AND P5, PT, R10, c[0x0][0x17c], !P0 ;  /* 0x00005f000a007a0c */ /* 0x000fe400047a1270 */
[----:B------:R-:W-:Y:S02]  /*63390*/  LEA.HI.X.SX32 R9, R0, R2, 0x1, P6 ;  /* 0x0000000200097211 */ /* 0x000fe400030f0eff */
[C---:B------:R-:W-:Y:S02]  /*633a0*/  IADD3 R10, R28.reuse, 0x166, RZ ;  /* 0x000001661c0a7810 */ /* 0x040fe40007ffe0ff */
[----:B------:R-:W-:Y:S01]  /*633b0*/  IADD3 R12, R28, 0x167, RZ ;  /* 0x000001671c0c7810 */ /* 0x000fe20007ffe0ff */
[----:B----4-:R0:W-:Y:S01]  /*633c0*/  @P4 STG.E.U16 [R4.64], R23 ;  /* 0x0000001704004986 */ /* 0x0101e2000c101506 */
[----:B------:R-:W-:Y:S02]  /*633d0*/  ISETP.LT.AND P4, PT, R6, c[0x0][0x17c], !P0 ;  /* 0x00005f0006007a0c */ /* 0x000fe40004781270 */
[----:B------:R-:W-:-:S02]  /*633e0*/  PRMT R6, R23, 0x7632, R6 ;  /* 0x0000763217067816 */ /* 0x000fc40000000006 */
[----:B0-----:R-:W-:-:S04]  /*633f0*/  IADD3 R5, R0, c[0x0][0x198], RZ ;  /* 0x0000660000057a10 */ /* 0x001fc80007ffe0ff */
[CC--:B------:R-:W-:Y:S02]  /*63400*/  LEA R4, P6, R5.reuse, R3.reuse, 0x1 ;  /* 0x0000000305047211 */ /* 0x0c0fe400078c08ff */
[C---:B------:R-:W-:Y:S01]  /*63410*/  IADD3 R0, R5.reuse, c[0x0][0x198], RZ ;  /* 0x0000660005007a10 */ /* 0x040fe20007ffe0ff */
[----:B------:R0:W-:Y:S01]  /*63420*/  @P3 STG.E.U16 [R8.64], R6 ;  /* 0x0000000608003986 */ /* 0x0001e2000c101506 */
[----:B------:R-:W-:Y:S02]  /*63430*/  LEA.HI.X.SX32 R5, R5, R2, 0x1, P6 ;  /* 0x0000000205057211 */ /* 0x000fe400030f0eff */
[----:B------:R-:W-:Y:S02]  /*63440*/  ISETP.LT.AND P3, PT, R10, c[0x0][0x17c], !P0 ;  /* 0x00005f000a007a0c */ /* 0x000fe40004761270 */
[C---:B------:R-:W-:Y:S02]  /*63450*/  IADD3 R10, R0.reuse, c[0x0][0x198], RZ ;  /* 0x00006600000a7a10 */ /* 0x040fe40007ffe0ff */
[----:B0-----:R-:W-:-:S04]  /*63460*/  LEA R8, P6, R0, R3, 0x1 ;  /* 0x0000000300087211 */ /* 0x001fc800078c08ff */
[----:B------:R-:W-:Y:S01]  /*63470*/  LEA.HI.X.SX32 R9, R0, R2, 0x1, P6 ;  /* 0x0000000200097211 */ /* 0x000fe200030f0eff */
[----:B--2---:R0:W-:Y:S01]  /*63480*/  @P2 STG.E.U16 [R4.64], R24 ;  /* 0x0000001804002986 */ /* 0x0041e2000c101506 */
[----:B------:R-:W-:Y:S02]  /*63490*/  PRMT R13, R24, 0x7632, R13 ;  /* 0x00007632180d7816 */ /* 0x000fe4000000000d */
[----:B------:R-:W-:Y:S02]  /*634a0*/  ISETP.LT.AND P2, PT, R12, c[0x0][0x17c], !P0 ;  /* 0x00005f000c007a0c */ /* 0x000fe40004741270 */
[----:B------:R-:W-:Y:S01]  /*634b0*/  IADD3 R12, R28, 0x168, RZ ;  /* 0x000001681c0c7810 */ /* 0x000fe20007ffe0ff */
[----:B0-----:R-:W2:Y:S01]  /*634c0*/  LDL.LU R24, [R1+0x24c] ;  /* 0x00024c0001187983 */ /* 0x001ea20000300800 */
[----:B------:R-:W-:-:S04]  /*634d0*/  LEA R4, P6, R10, R3, 0x1 ;  /* 0x000000030a047211 */ /* 0x000fc800078c08ff */
[----:B------:R-:W-:Y:S01]  /*634e0*/  LEA.HI.X.SX32 R5, R10, R2, 0x1, P6 ;  /* 0x000000020a057211 */ /* 0x000fe200030f0eff */
[----:B------:R-:W-:Y:S01]  /*634f0*/  @P1 STG.E.U16 [R8.64], R13 ;  /* 0x0000000d08001986 */ /* 0x000fe2000c101506 */
[----:B------:R-:W-:-:S03]  /*63500*/  ISETP.LT.AND P1, PT, R12, c[0x0][0x17c], !P0 ;  /* 0x00005f000c007a0c */ /* 0x000fc60004721270 */
[----:B---3--:R0:W-:Y:S01]  /*63510*/  @P5 STG.E.U16 [R4.64], R25 ;  /* 0x0000001904005986 */ /* 0x0081e2000c101506 */
[----:B------:R-:W-:-:S03]  /*63520*/  PRMT R12, R25, 0x7632, R12 ;  /* 0x00007632190c7816 */ /* 0x000fc6000000000c */
[----:B0-----:R-:W3:Y:S01]  /*63530*/  LDL.LU R25, [R1+0x22c] ;  /* 0x00022c0001197983 */ /* 0x001ee20000300800 */
[----:B------:R-:W-:Y:S02]  /*63540*/  IADD3 R0, R10, c[0x0][0x198], RZ ;  /* 0x000066000a007a10 */ /* 0x000fe40007ffe0ff */
[----:B------:R-:W-:Y:S02]  /*63550*/  IADD3 R10, R28, 0x169, RZ ;  /* 0x000001691c0a7810 */ /* 0x000fe40007ffe0ff */
[C---:B------:R-:W-:Y:S02]  /*63560*/  LEA R8, P6, R0.reuse, R3, 0x1 ;  /* 0x0000000300087211 */ /* 0x040fe400078c08ff */
[C---:B------:R-:W-:Y:S02]  /*63570*/  IADD3 R6, R0.reuse, c[0x0][0x198], RZ ;  /* 0x0000660000067a10 */ /* 0x040fe40007ffe0ff */
[----:B------:R-:W-:Y:S02]  /*63580*/  LEA.HI.X.SX32 R9, R0, R2, 0x1, P6 ;  /* 0x0000000200097211 */ /* 0x000fe400030f0eff */
[----:B------:R-:W-:-:S02]  /*63590*/  ISETP.LT.AND P5, PT, R10, c[0x0][0x17c], !P0 ;  /* 0x00005f000a007a0c */ /* 0x000fc400047a1270 */
[----:B------:R-:W-:Y:S02]  /*635a0*/  LEA R4, P6, R6, R3, 0x1 ;  /* 0x0000000306047211 */ /* 0x000fe400078c08ff */
[----:B------:R-:W-:Y:S02]  /*635b0*/  IADD3 R10, R28, 0x16a, RZ ;  /* 0x0000016a1c0a7810 */ /* 0x000fe40007ffe0ff */
[C---:B------:R-:W-:Y:S01]  /*635c0*/  IADD3 R0, R6.reuse, c[0x0][0x198], RZ ;  /* 0x0000660006007a10 */ /* 0x040fe20007ffe0ff */
[----:B------:R0:W-:Y:S01]  /*635d0*/  @P4 STG.E.U16 [R8.64], R12 ;  /* 0x0000000c08004986 */ /* 0x0001e2000c101506 */
[----:B------:R-:W-:Y:S02]  /*635e0*/  LEA.HI.X.SX32 R5, R6, R2, 0x1, P6 ;  /* 0x0000000206057211 */ /* 0x000fe400030f0eff */
[----:B------:R-:W-:Y:S02]  /*635f0*/  ISETP.LT.AND P4, PT, R10, c[0x0][0x17c], !P0 ;  /* 0x00005f000a007a0c */ /* 0x000fe40004781270 */
[----:B------:R-:W-:-:S02]  /*63600*/  IADD3 R10, R28, 0x16b, RZ ;  /* 0x0000016b1c0a7810 */ /* 0x000fc40007ffe0ff */
[C---:B------:R-:W-:Y:S01]  /*63610*/  IADD3 R6, R0.reuse, c[0x0][0x198], RZ ;  /* 0x0000660000067a10 */ /* 0x040fe20007ffe0ff */
[----:B------:R1:W-:Y:S01]  /*63620*/  @P3 STG.E.U16 [R4.64], R19 ;  /* 0x0000001304003986 */ /* 0x0003e2000c101506 */
[CC--:B0-----:R-:W-:Y:S02]  /*63630*/  LEA R8, P6, R0.reuse, R3.reuse, 0x1 ;  /* 0x0000000300087211 */ /* 0x0c1fe400078c08ff */
[----:B------:R-:W-:Y:S02]  /*63640*/  PRMT R13, R19, 0x7632, R13 ;  /* 0x00007632130d7816 */ /* 0x000fe4000000000d */
[----:B------:R-:W-:Y:S02]  /*63650*/  LEA.HI.X.SX32 R9, R0, R2, 0x1, P6 ;  /* 0x0000000200097211 */ /* 0x000fe400030f0eff */
[----:B------:R-:W-:Y:S02]  /*63660*/  ISETP.LT.AND P3, PT, R10, c[0x0][0x17c], !P0 ;  /* 0x00005f000a007a0c */ /* 0x000fe40004761270 */
[----:B-1----:R-:W-:-:S02]  /*63670*/  LEA R4, P6, R6, R3, 0x1 ;  /* 0x0000000306047211 */ /* 0x002fc400078c08ff */
[----:B------:R-:W-:Y:S02]  /*63680*/  IADD3 R10, R28, 0x16c, RZ ;  /* 0x0000016c1c0a7810 */ /* 0x000fe40007ffe0ff */
[C---:B------:R-:W-:Y:S01]  /*63690*/  IADD3 R0, R6.reuse, c[0x0][0x198], RZ ;  /* 0x0000660006007a10 */ /* 0x040fe20007ffe0ff */
[----:B------:R0:W-:Y:S01]  /*636a0*/  @P2 STG.E.U16 [R8.64], R13 ;  /* 0x0000000d08002986 */ /* 0x0001e2000c101506 */
[----:B------:R-:W-:Y:S02]  /*636b0*/  LEA.HI.X.SX32 R5, R6, R2, 0x1, P6 ;  /* 0x0000000206057211 */ /* 0x000fe400030f0eff */
[----:B------:R-:W-:Y:S02]  /*636c0*/  ISETP.LT.AND P2, PT, R10, c[0x0][0x17c], !P0 ;  /* 0x00005f000a007a0c */ /* 0x000fe40004741270 */
[C---:B------:R-:W-:Y:S02]  /*636d0*/  IADD3 R10, R0.reuse, c[0x0][0x198], RZ ;  /* 0x00006600000a7a10 */ /* 0x040fe40007ffe0ff */
[----:B0-----:R-:W-:-:S04]  /*636e0*/  LEA R8, P6, R0, R3, 0x1 ;  /* 0x0000000300087211 */ /* 0x001fc800078c08ff */
[----:B------:R-:W-:Y:S02]  /*636f0*/  LEA.HI.X.SX32 R9, R0, R2, 0x1, P6 ;  /* 0x0000000200097211 */ /* 0x000fe400030f0eff */
[----:B------:R-:W-:Y:S01]  /*63700*/  IADD3 R0, R10, c[0x0][0x198], RZ ;  /* 0x000066000a007a10 */ /* 0x000fe20007ffe0ff */
[----:B------:R-:W-:Y:S04]  /*63710*/  STL [R1+0x17a4], R17 ;  /* 0x0017a41101007387 */ /* 0x000fe80000100800 */
[----:B--2---:R0:W-:Y:S01]  /*63720*/  @P1 STG.E.U16 [R4.64], R24 ;  /* 0x0000001804001986 */ /* 0x0041e2000c101506 */
[----:B------:R-:W-:-:S05]  /*63730*/  PRMT R12, R24, 0x7632, R12 ;  /* 0x00007632180c7816 */ /* 0x000fca000000000c */
[----:B------:R1:W-:Y:S01]  /*63740*/  @P5 STG.E.U16 [R8.64], R12 ;  /* 0x0000000c08005986 */ /* 0x0003e2000c101506 */
[----:B0-----:R-:W-:-:S04]  /*63750*/  LEA R4, P6, R10, R3, 0x1 ;  /* 0x000000030a047211 */ /* 0x001fc800078c08ff */
[-C--:B------:R-:W-:Y:S02]  /*63760*/  LEA.HI.X.SX32 R5, R10, R2.reuse, 0x1, P6 ;  /* 0x000000020a057211 */ /* 0x080fe400030f0eff */
[C---:B-1----:R-:W-:Y:S02]  /*63770*/  LEA R8, P6, R0.reuse, R3, 0x1 ;  /* 0x0000000300087211 */ /* 0x042fe400078c08ff */
[C---:B------:R-:W-:Y:S02]  /*63780*/  IADD3 R10, R0.reuse, c[0x0][0x198], RZ ;  /* 0x00006600000a7a10 */ /* 0x040fe40007ffe0ff */
[----:B------:R-:W-:Y:S02]  /*63790*/  LEA.HI.X.SX32 R9, R0, R2, 0x1, P6 ;  /* 0x0000000200097211 */ /* 0x000fe400030f0eff */
[----:B------:R-:W-:Y:S01]  /*637a0*/  PRMT R12, R29, 0x7632, R12 ;  /* 0x000076321d0c7816 */ /* 0x000fe2000000000c */
[----:B---3--:R0:W-:Y:S01]  /*637b0*/  @P4 STG.E.U16 [R4.64], R25 ;  /* 0x0000001904004986 */ /* 0x0081e2000c101506 */
[----:B------:R-:W-:-:S03]  /*637c0*/  PRMT R13, R25, 0x7632, R13 ;  /* 0x00007632190d7816 */ /* 0x000fc6000000000d */
[----:B0-----:R-:W2:Y:S01]  /*637d0*/  LDL.LU R25, [R1+0x25c] ;  /* 0x00025c0001197983 */ /* 0x001ea20000300800 */
[----:B------:R-:W-:-:S04]  /*637e0*/  LEA R4, P6, R10, R3, 0x1 ;  /* 0x000000030a047211 */ /* 0x000fc800078c08ff */
[----:B------:R-:W-:Y:S01]  /*637f0*/  LEA.HI.X.SX32 R5, R10, R2, 0x1, P6 ;  /* 0x000000020a057211 */ /* 0x000fe200030f0eff */
[----:B------:R-:W-:Y:S04]  /*63800*/  @P3 STG.E.U16 [R8.64], R13 ;  /* 0x0000000d08003986 */ /* 0x000fe8000c101506 */
[----:B------:R0:W-:Y:S04]  /*63810*/  @P2 STG.E.U16 [R4.64], R29 ;  /* 0x0000001d04002986 */ /* 0x0001e8000c101506 */
[----:B0-----:R-:W3:Y:S01]  /*63820*/  LDL.LU R29, [R1+0x17ac] ;  /* 0x0017ac00011d7983 */ /* 0x001ee20000300800 */
[----:B------:R-:W-:-:S04]  /*63830*/  IADD3 R6, R28, 0x16d, RZ ;  /* 0x0000016d1c067810 */ /* 0x000fc80007ffe0ff */
[----:B------:R-:W-:Y:S02]  /*63840*/  ISETP.LT.AND P1, PT, R6, c[0x0][0x17c], !P0 ;  /* 0x00005f0006007a0c */ /* 0x000fe40004721270 */
[----:B------:R-:W-:-:S04]  /*63850*/  IADD3 R6, R28, 0x16e, RZ ;  /* 0x0000016e1c067810 */ /* 0x000fc80007ffe0ff */
[----:B------:R-:W-:Y:S02]  /*63860*/  ISETP.LT.AND P5, PT, R6, c[0x0][0x17c], !P0 ;  /* 0x00005f0006007a0c */ /* 0x000fe400047a1270 */
[----:B------:R-:W-:-:S04]  /*63870*/  IADD3 R6, R28, 0x16f, RZ ;  /* 0x0000016f1c067810 */ /* 0x000fc80007ffe0ff */
[----:B------:R-:W-:Y:S02]  /*63880*/  ISETP.LT.AND P4, PT, R6, c[0x0][0x17c], !P0 ;  /* 0x00005f0006007a0c */ /* 0x000fe40004781270 */
        /* <DEDUP_REMOVED lines=10> */
[----:B------:R-:W-:Y:S02]  /*63930*/  IADD3 R10, R6, c[0x0][0x198], RZ ;  /* 0x00006600060a7a10 */ /* 0x000fe40007ffe0ff */
[----:B------:R-:W-:Y:S01]  /*63940*/  IADD3 R0, R28, 0x171, RZ ;  /* 0x000001711c007810 */ /* 0x000fe20007ffe0ff */
[----:B------:R1:W-:Y:S01]  /*63950*/  @P5 STG.E.U16 [R4.64], R15 ;  /* 0x0000000f04005986 */ /* 0x0003e2000c101506 */
[C---:B0-----:R-:W-:Y:S02]  /*63960*/  LEA R8, P6, R6.reuse, R3, 0x1 ;  /* 0x0000000306087211 */ /* 0x041fe400078c08ff */
[----:B------:R-:W-:Y:S02]  /*63970*/  PRMT R13, R15, 0x7632, R13 ;  /* 0x000076320f0d7816 */ /* 0x000fe4000000000d */
[----:B------:R-:W-:-:S02]  /*63980*/  LEA.HI.X.SX32 R9, R6, R2, 0x1, P6 ;  /* 0x0000000206097211 */ /* 0x000fc400030f0eff */
[----:B------:R-:W-:Y:S02]  /*63990*/  ISETP.LT.AND P2, PT, R0, c[0x0][0x17c], !P0 ;  /* 0x00005f0000007a0c */ /* 0x000fe40004741270 */
[C---:B-1----:R-:W-:Y:S02]  /*639a0*/  LEA R4, P6, R10.reuse, R3, 0x1 ;  /* 0x000000030a047211 */ /* 0x042fe400078c08ff */
[----:B------:R-:W-:Y:S02]  /*639b0*/  IADD3 R6, R10, c[0x0][0x198], RZ ;  /* 0x000066000a067a10 */ /* 0x000fe40007ffe0ff */
[----:B------:R-:W-:Y:S01]  /*639c0*/  IADD3 R0, R28, 0x172, RZ ;  /* 0x000001721c007810 */ /* 0x000fe20007ffe0ff */
[----:B------:R0:W-:Y:S01]  /*639d0*/  @P4 STG.E.U16 [R8.64], R13 ;  /* 0x0000000d08004986 */ /* 0x0001e2000c101506 */
[----:B------:R-:W-:Y:S02]  /*639e0*/  LEA.HI.X.SX32 R5, R10, R2, 0x1, P6 ;  /* 0x000000020a057211 */ /* 0x000fe400030f0eff */
[----:B------:R-:W-:-:S02]  /*639f0*/  ISETP.LT.AND P1, PT, R0, c[0x0][0x17c], !P0 ;  /* 0x00005f0000007a0c */ /* 0x000fc40004721270 */
[C---:B------:R-:W-:Y:S02]  /*63a00*/  IADD3 R10, R6.reuse, c[0x0][0x198], RZ ;  /* 0x00006600060a7a10 */ /* 0x040fe40007ffe0ff */
[----:B0-----:R-:W-:-:S04]  /*63a10*/  LEA R8, P6, R6, R3, 0x1 ;  /* 0x0000000306087211 */ /* 0x001fc800078c08ff */
[----:B------:R-:W-:Y:S01]  /*63a20*/  LEA.HI.X.SX32 R9, R6, R2, 0x1, P6 ;  /* 0x0000000206097211 */ /* 0x000fe200030f0eff */
[----:B--2---:R0:W-:Y:S01]  /*63a30*/  @P3 STG.E.U16 [R4.64], R25 ;  /* 0x0000001904003986 */ /* 0x0041e2000c101506 */
[----:B------:R-:W-:Y:S02]  /*63a40*/  PRMT R12, R25, 0x7632, R12 ;  /* 0x00007632190c7816 */ /* 0x000fe4000000000c */
[----:B0-----:R-:W-:-:S04]  /*63a50*/  LEA R4, P6, R10, R3, 0x1 ;  /* 0x000000030a047211 */ /* 0x001fc800078c08ff */
[----:B------:R-:W-:Y:S01]  /*63a60*/  LEA.HI.X.SX32 R5, R10, R2, 0x1, P6 ;  /* 0x000000020a057211 */ /* 0x000fe200030f0eff */
[----:B------:R-:W-:Y:S04]  /*63a70*/  @P2 STG.E.U16 [R8.64], R12 ;  /* 0x0000000c08002986 */ /* 0x000fe8000c101506 */
[----:B---3--:R0:W-:Y:S01]  /*63a80*/  @P1 STG.E.U16 [R4.64], R29 ;  /* 0x0000001d04001986 */ /* 0x0081e2000c101506 */
[----:B------:R-:W-:-:S03]  /*63a90*/  PRMT R13, R29, 0x7632, R13 ;  /* 0x000076321d0d7816 */ /* 0x000fc6000000000d */
[----:B0-----:R-:W2:Y:S04]  /*63aa0*/  LDL.LU R29, [R1+0x17a8] ;  /* 0x0017a800011d7983 */ /* 0x001ea80000300800 */
[----:B------:R-:W3:Y:S04]  /*63ab0*/  LDL.LU R23, [R1+0x23c] ;  /* 0x00023c0001177983 */ /* 0x000ee80000300800 */
[----:B------:R-:W4:Y:S04]  /*63ac0*/  LDL.LU R24, [R1+0x1ec] ;  /* 0x0001ec0001187983 */ /* 0x000f280000300800 */
[----:B------:R-:W4:Y:S01]  /*63ad0*/  LDL.LU R25, [R1+0x2ac] ;  /* 0x0002ac0001197983 */ /* 0x000f220000300800 */
[----:B------:R-:W-:-:S02]  /*63ae0*/  IADD3 R0, R28, 0x173, RZ ;  /* 0x000001731c007810 */ /* 0x000fc40007ffe0ff */
[----:B------:R-:W-:Y:S02]  /*63af0*/  IADD3 R6, R10, c[0x0][0x198], RZ ;  /* 0x000066000a067a10 */ /* 0x000fe40007ffe0ff */
[----:B------:R-:W-:Y:S02]  /*63b00*/  ISETP.LT.AND P5, PT, R0, c[0x0][0x17c], !P0 ;  /* 0x00005f0000007a0c */ /* 0x000fe400047a1270 */
[----:B------:R-:W-:Y:S02]  /*63b10*/  IADD3 R0, R28, 0x174, RZ ;  /* 0x000001741c007810 */ /* 0x000fe40007ffe0ff */
[----:B------:R-:W-:Y:S02]  /*63b20*/  LEA R8, P6, R6, R3, 0x1 ;  /* 0x0000000306087211 */ /* 0x000fe400078c08ff */
[----:B------:R-:W-:Y:S02]  /*63b30*/  ISETP.LT.AND P4, PT, R0, c[0x0][0x17c], !P0 ;  /* 0x00005f0000007a0c */ /* 0x000fe40004781270 */
[----:B------:R-:W-:-:S02]  /*63b40*/  IADD3 R10, R6, c[0x0][0x198], RZ ;  /* 0x00006600060a7a10 */ /* 0x000fc40007ffe0ff */
[----:B------:R-:W-:Y:S02]  /*63b50*/  IADD3 R0, R28, 0x175, RZ ;  /* 0x000001751c007810 */ /* 0x000fe40007ffe0ff */
[-C--:B------:R-:W-:Y:S02]  /*63b60*/  LEA.HI.X.SX32 R9, R6, R2.reuse, 0x1, P6 ;  /* 0x0000000206097211 */ /* 0x080fe400030f0eff */
[----:B------:R-:W-:Y:S02]  /*63b70*/  LEA R4, P6, R10, R3, 0x1 ;  /* 0x000000030a047211 */ /* 0x000fe400078c08ff */
[----:B------:R-:W-:Y:S02]  /*63b80*/  ISETP.LT.AND P3, PT, R0, c[0x0][0x17c], !P0 ;  /* 0x00005f0000007a0c */ /* 0x000fe40004761270 */
[----:B------:R-:W-:Y:S02]  /*63b90*/  IADD3 R6, R10, c[0x0][0x198], RZ ;  /* 0x000066000a067a10 */ /* 0x000fe40007ffe0ff */
[----:B------:R-:W-:Y:S01]  /*63ba0*/  IADD3 R0, R28, 0x176, RZ ;  /* 0x000001761c007810 */ /* 0x000fe20007ffe0ff */
[----:B------:R0:W-:Y:S01]  /*63bb0*/  @P5 STG.E.U16 [R8.64], R13 ;  /* 0x0000000d08005986 */ /* 0x0001e2000c101506 */
[----:B------:R-:W-:-:S02]  /*63bc0*/  LEA.HI.X.SX32 R5, R10, R2, 0x1, P6 ;  /* 0x000000020a057211 */ /* 0x000fc400030f0eff */
[----:B------:R-:W-:Y:S02]  /*63bd0*/  ISETP.LT.AND P2, PT, R0, c[0x0][0x17c], !P0 ;  /* 0x00005f0000007a0c */ /* 0x000fe40004741270 */
[----:B------:R-:W-:Y:S02]  /*63be0*/  IADD3 R10, R6, c[0x0][0x198], RZ ;  /* 0x00006600060a7a10 */ /* 0x000fe40007ffe0ff */
[----:B------:R-:W-:Y:S02]  /*63bf0*/  IADD3 R0, R28, 0x177, RZ ;  /* 0x000001771c007810 */ /* 0x000fe40007ffe0ff */
[----:B0-----:R-:W-:Y:S01]  /*63c00*/  LEA R8, P6, R6, R3, 0x1 ;  /* 0x0000000306087211 */ /* 0x001fe200078c08ff */
[----:B------:R0:W-:Y:S01]  /*63c10*/  @P4 STG.E.U16 [R4.64], R11 ;  /* 0x0000000b04004986 */ /* 0x0001e2000c101506 */
[----:B------:R-:W-:Y:S02]  /*63c20*/  ISETP.LT.AND P1, PT, R0, c[0x0][0x17c], !P0 ;  /* 0x00005f0000007a0c */ /* 0x000fe40004721270 */
[----:B------:R-:W-:-:S02]  /*63c30*/  LEA.HI.X.SX32 R9, R6, R2, 0x1, P6 ;  /* 0x0000000206097211 */ /* 0x000fc400030f0eff */
[CC--:B------:R-:W-:Y:S02]  /*63c40*/  LEA R12, P6, R10.reuse, R3.reuse, 0x1 ;  /* 0x000000030a0c7211 */ /* 0x0c0fe400078c08ff */
[----:B------:R-:W-:Y:S02]  /*63c50*/  IADD3 R6, R10, c[0x0][0x198], RZ ;  /* 0x000066000a067a10 */ /* 0x000fe40007ffe0ff */
[----:B------:R-:W-:Y:S02]  /*63c60*/  IADD3 R0, R28, 0x178, RZ ;  /* 0x000001781c007810 */ /* 0x000fe40007ffe0ff */
[----:B------:R-:W-:Y:S02]  /*63c70*/  LEA.HI.X.SX32 R13, R10, R2, 0x1, P6 ;  /* 0x000000020a0d7211 */ /* 0x000fe400030f0eff */
[----:B0-----:R-:W-:Y:S02]  /*63c80*/  PRMT R5, R11, 0x7632, R5 ;  /* 0x000076320b057816 */ /* 0x001fe40000000005 */
[----:B------:R-:W-:-:S02]  /*63c90*/  LEA R4, P6, R6, R3, 0x1 ;  /* 0x0000000306047211 */ /* 0x000fc400078c08ff */
[----:B------:R-:W-:Y:S02]  /*63ca0*/  ISETP.LT.AND P5, PT, R0, c[0x0][0x17c], !P0 ;  /* 0x00005f0000007a0c */ /* 0x000fe400047a1270 */
[----:B------:R-:W-:Y:S01]  /*63cb0*/  IADD3 R10, R6, c[0x0][0x198], RZ ;  /* 0x00006600060a7a10 */ /* 0x000fe20007ffe0ff */
[----:B------:R0:W-:Y:S01]  /*63cc0*/  @P3 STG.E.U16 [R8.64], R5 ;  /* 0x0000000508003986 */ /* 0x0001e2000c101506 */
[----:B------:R-:W-:-:S04]  /*63cd0*/  IADD3 R0, R28, 0x179, RZ ;  /* 0x000001791c007810 */ /* 0x000fc80007ffe0ff */
[----:B------:R-:W-:Y:S01]  /*63ce0*/  ISETP.LT.AND P4, PT, R0, c[0x0][0x17c], !P0 ;  /* 0x00005f0000007a0c */ /* 0x000fe20004781270 */
[----:B------:R1:W-:Y:S01]  /*63cf0*/  @P2 STG.E.U16 [R12.64], R7 ;  /* 0x000000070c002986 */ /* 0x0003e2000c101506 */
[-C--:B0-----:R-:W-:Y:S02]  /*63d00*/  LEA.HI.X.SX32 R5, R6, R2.reuse, 0x1, P6 ;  /* 0x0000000206057211 */ /* 0x081fe400030f0eff */
[C---:B------:R-:W-:Y:S02]  /*63d10*/  LEA R14, P6, R10.reuse, R3, 0x1 ;  /* 0x000000030a0e7211 */ /* 0x040fe400078c08ff */
[C---:B------:R-:W-:Y:S02]  /*63d20*/  IADD3 R6, R10.reuse, c[0x0][0x198], RZ ;  /* 0x000066000a067a10 */ /* 0x040fe40007ffe0ff */
[----:B------:R-:W-:Y:S02]  /*63d30*/  PRMT R9, R7, 0x7632, R9 ;  /* 0x0000763207097816 */ /* 0x000fe40000000009 */
[----:B------:R-:W-:-:S02]  /*63d40*/  LEA.HI.X.SX32 R15, R10, R2, 0x1, P6 ;  /* 0x000000020a0f7211 */ /* 0x000fc400030f0eff */
[C---:B-1----:R-:W-:Y:S01]  /*63d50*/  LEA R12, P6, R6.reuse, R3, 0x1 ;  /* 0x00000003060c7211 */ /* 0x042fe200078c08ff */
[----:B------:R0:W-:Y:S03]  /*63d60*/  @P1 STG.E.U16 [R4.64], R9 ;  /* 0x0000000904001986 */ /* 0x0001e6000c101506 */
[----:B------:R-:W-:Y:S02]  /*63d70*/  LEA.HI.X.SX32 R13, R6, R2, 0x1, P6 ;  /* 0x00000002060d7211 */ /* 0x000fe400030f0eff */
[----:B------:R-:W-:Y:S02]  /*63d80*/  IADD3 R0, R28, 0x17a, RZ ;  /* 0x0000017a1c007810 */ /* 0x000fe40007ffe0ff */
[----:B------:R-:W-:Y:S02]  /*63d90*/  IADD3 R7, R6, c[0x0][0x198], RZ ;  /* 0x0000660006077a10 */ /* 0x000fe40007ffe0ff */
[----:B------:R-:W-:-:S02]  /*63da0*/  ISETP.LT.AND P3, PT, R0, c[0x0][0x17c], !P0 ;  /* 0x00005f0000007a0c */ /* 0x000fc40004761270 */
[----:B------:R-:W-:Y:S02]  /*63db0*/  IADD3 R0, R28, 0x17b, RZ ;  /* 0x0000017b1c007810 */ /* 0x000fe40007ffe0ff */
[C---:B------:R-:W-:Y:S02]  /*63dc0*/  LEA R10, P6, R7.reuse, R3, 0x1 ;  /* 0x00000003070a7211 */ /* 0x040fe400078c08ff */
[C---:B0-----:R-:W-:Y:S02]  /*63dd0*/  IADD3 R4, R7.reuse, c[0x0][0x198], RZ ;  /* 0x0000660007047a10 */ /* 0x041fe40007ffe0ff */
[----:B------:R-:W-:Y:S02]  /*63de0*/  ISETP.LT.AND P2, PT, R0, c[0x0][0x17c], !P0 ;  /* 0x00005f0000007a0c */ /* 0x000fe40004741270 */
[----:B------:R-:W-:Y:S02]  /*63df0*/  LEA.HI.X.SX32 R11, R7, R2, 0x1, P6 ;  /* 0x00000002070b7211 */ /* 0x000fe400030f0eff */
[----:B------:R-:W-:-:S02]  /*63e00*/  IADD3 R0, R28, 0x17c, RZ ;  /* 0x0000017c1c007810 */ /* 0x000fc40007ffe0ff */
[CC--:B------:R-:W-:Y:S02]  /*63e10*/  LEA R6, P6, R4.reuse, R3.reuse, 0x1 ;  /* 0x0000000304067211 */ /* 0x0c0fe400078c08ff */
[----:B------:R-:W-:Y:S02]  /*63e20*/  IADD3 R5, R4, c[0x0][0x198], RZ ;  /* 0x0000660004057a10 */ /* 0x000fe40007ffe0ff */
[----:B------:R-:W-:Y:S02]  /*63e30*/  ISETP.LT.AND P1, PT, R0, c[0x0][0x17c], !P0 ;  /* 0x00005f0000007a0c */ /* 0x000fe40004721270 */
[----:B------:R-:W-:Y:S02]  /*63e40*/  LEA.HI.X.SX32 R7, R4, R2, 0x1, P6 ;  /* 0x0000000204077211 */ /* 0x000fe400030f0eff */
[----:B------:R-:W-:Y:S02]  /*63e50*/  LEA R8, P6, R5, R3, 0x1 ;  /* 0x0000000305087211 */ /* 0x000fe400078c08ff */
[----:B------:R-:W-:-:S02]  /*63e60*/  IADD3 R0, R28, 0x17d, RZ ;  /* 0x0000017d1c007810 */ /* 0x000fc40007ffe0ff */
[C---:B------:R-:W-:Y:S02]  /*63e70*/  LEA.HI.X.SX32 R9, R5.reuse, R2, 0x1, P6 ;  /* 0x0000000205097211 */ /* 0x040fe400030f0eff */
[----:B------:R-:W-:-:S04]  /*63e80*/  IADD3 R5, R5, c[0x0][0x198], RZ ;  /* 0x0000660005057a10 */ /* 0x000fc80007ffe0ff */
[----:B------:R-:W-:Y:S01]  /*63e90*/  LEA R4, P6, R5, R3, 0x1 ;  /* 0x0000000305047211 */ /* 0x000fe200078c08ff */
[----:B--2---:R-:W0:Y:S01]  /*63ea0*/  LDS.128 R16, [R29] ;  /* 0x000000001d107984 */ /* 0x004e220000000c00 */
[----:B------:R-:W-:-:S03]  /*63eb0*/  LOP3.LUT R22, R29, 0x20, RZ, 0x3c, !PT ;  /* 0x000000201d167812 */ /* 0x000fc600078e3cff */
[----:B---3--:R1:W-:Y:S02]  /*63ec0*/  @P5 STG.E.U16 [R14.64], R23 ;  /* 0x000000170e005986 */ /* 0x0083e4000c101506 */
[----:B-1----:R-:W-:-:S05]  /*63ed0*/  PRMT R15, R23, 0x7632, R15 ;  /* 0x00007632170f7816 */ /* 0x002fca000000000f */
[----:B------:R1:W-:Y:S04]  /*63ee0*/  @P4 STG.E.U16 [R12.64], R15 ;  /* 0x0000000f0c004986 */ /* 0x0003e8000c101506 */
[----:B0-----:R-:W-:Y:S01]  /*63ef0*/  STL [R1+0x44], R17 ;  /* 0x0000441101007387 */ /* 0x001fe20000100800 */
[----:B-1----:R-:W-:-:S03]  /*63f00*/  IMAD.MOV.U32 R15, RZ, RZ, R16 ;  /* 0x000000ffff0f7224 */ /* 0x002fc600078e0010 */
[----:B------:R-:W-:Y:S04]  /*63f10*/  STL.64 [R1+0x48], R18 ;  /* 0x0000481201007387 */ /* 0x000fe80000100a00 */
[----:B------:R-:W0:Y:S01]  /*63f20*/  LDS.128 R16, [R22] ;  /* 0x0000000016107984 */ /* 0x000e220000000c00 */
[----:B------:R-:W-:-:S03]  /*63f30*/  LOP3.LUT R23, R29, 0x40, RZ, 0x3c, !PT ;  /* 0x000000401d177812 */ /* 0x000fc600078e3cff */
[----:B0-----:R-:W-:Y:S01]  /*63f40*/  STL [R1+0x54], R17 ;  /* 0x0000541101007387 */ /* 0x001fe20000100800 */
[----:B------:R-:W-:-:S03]  /*63f50*/  IMAD.MOV.U32 R14, RZ, RZ, R16 ;  /* 0x000000ffff0e7224 */ /* 0x000fc600078e0010 */
[----:B------:R-:W-:Y:S04]  /*63f60*/  STL.64 [R1+0x58], R18 ;  /* 0x0000581201007387 */ /* 0x000fe80000100a00 */
[----:B------:R-:W0:Y:S01]  /*63f70*/  LDS.128 R16, [R23] ;  /* 0x0000000017107984 */ /* 0x000e220000000c00 */
[----:B------:R-:W-:-:S03]  /*63f80*/  ISETP.LT.AND P5, PT, R0, c[0x0][0x17c], !P0 ;  /* 0x00005f0000007a0c */ /* 0x000fc600047a1270 */
[----:B----4-:R1:W-:Y:S01]  /*63f90*/  @P3 STG.E.U16 [R10.64], R24 ;  /* 0x000000180a003986 */ /* 0x0103e2000c101506 */
[----:B------:R-:W-:-:S04]  /*63fa0*/  IADD3 R0, R28, 0x17e, RZ ;  /* 0x0000017e1c007810 */ /* 0x000fc80007ffe0ff */
[----:B------:R-:W-:Y:S02]  /*63fb0*/  ISETP.LT.AND P4, PT, R0, c[0x0][0x17c], !P0 ;  /* 0x00005f0000007a0c */ /* 0x000fe40004781270 */
[----:B-1----:R-:W-:Y:S01]  /*63fc0*/  PRMT R11, R24, 0x7632, R11 ;  /* 0x00007632180b7816 */ /* 0x002fe2000000000b */
[----:B0-----:R-:W-:Y:S01]  /*63fd0*/  STL [R1+0x24], R17 ;  /* 0x0000241101007387 */ /* 0x001fe20000100800 */
[----:B------:R-:W-:-:S03]  /*63fe0*/  IMAD.MOV.U32 R13, RZ, RZ, R16 ;  /* 0x000000ffff0d7224 */ /* 0x000fc600078e0010 */
[----:B------:R-:W-:Y:S04]  /*63ff0*/  STL.64 [R1+0x28], R18 ;  /* 0x0000281201007387 */ /* 0x000fe80000100a00 */
[----:B------:R-:W0:Y:S01]  /*64000*/  LDS.128 R16, [R26] ;  /* 0x000000001a107984 */ /* 0x000e220000000c00 */
[C---:B------:R-:W-:Y:S02]  /*64010*/  IADD3 R10, R5.reuse, c[0x0][0x198], RZ ;  /* 0x00006600050a7a10 */ /* 0x040fe40007ffe0ff */
[----:B------:R-:W-:Y:S01]  /*64020*/  IADD3 R0, R28, 0x17f, RZ ;  /* 0x0000017f1c007810 */ /* 0x000fe20007ffe0ff */
[----:B------:R1:W-:Y:S01]  /*64030*/  @P2 STG.E.U16 [R6.64], R11 ;  /* 0x0000000b06002986 */ /* 0x0003e2000c101506 */
[----:B------:R-:W-:-:S03]  /*64040*/  LEA.HI.X.SX32 R5, R5, R2, 0x1, P6 ;  /* 0x0000000205057211 */ /* 0x000fc600030f0eff */
[----:B------:R2:W-:Y:S01]  /*64050*/  @P1 STG.E.U16 [R8.64], R25 ;  /* 0x0000001908001986 */ /* 0x0005e2000c101506 */
[----:B------:R-:W-:Y:S02]  /*64060*/  ISETP.LT.AND P3, PT, R0, c[0x0][0x17c], !P0 ;  /* 0x00005f0000007a0c */ /* 0x000fe40004761270 */
[C---:B-1----:R-:W-:Y:S02]  /*64070*/  LEA R6, P6, R10.reuse, R3, 0x1 ;  /* 0x000000030a067211 */ /* 0x042fe400078c08ff */
[C---:B------:R-:W-:Y:S02]  /*64080*/  IADD3 R11, R10.reuse, c[0x0][0x198], RZ ;  /* 0x000066000a0b7a10 */ /* 0x040fe40007ffe0ff */
[----:B--2---:R-:W-:Y:S02]  /*64090*/  PRMT R9, R25, 0x7632, R9 ;  /* 0x0000763219097816 */ /* 0x004fe40000000009 */
[----:B------:R-:W-:-:S03]  /*640a0*/  LEA.HI.X.SX32 R7, R10, R2, 0x1, P6 ;  /* 0x000000020a077211 */ /* 0x000fc600030f0eff */
[----:B------:R1:W-:Y:S01]  /*640b0*/  @P5 STG.E.U16 [R4.64], R9 ;  /* 0x0000000904005986 */ /* 0x0003e2000c101506 */
[C---:B------:R-:W-:Y:S02]  /*640c0*/  IADD3 R8, R11.reuse, c[0x0][0x198], RZ ;  /* 0x000066000b087a10 */ /* 0x040fe40007ffe0ff */
[----:B------:R-:W-:Y:S02]  /*640d0*/  IADD3 R0, R28, 0x180, RZ ;  /* 0x000001801c007810 */ /* 0x000fe40007ffe0ff */
[----:B-1----:R-:W-:-:S04]  /*640e0*/  LEA R4, P6, R11, R3, 0x1 ;  /* 0x000000030b047211 */ /* 0x002fc800078c08ff */
[----:B------:R-:W-:Y:S02]  /*640f0*/  LEA.HI.X.SX32 R5, R11, R2, 0x1, P6 ;  /* 0x000000020b057211 */ /* 0x000fe400030f0eff */
[----:B------:R-:W-:Y:S01]  /*64100*/  PRMT R11, R27, 0x7632, R11 ;  /* 0x000076321b0b7816 */ /* 0x000fe2000000000b */
[----:B------:R-:W-:Y:S01]  /*64110*/  @P4 STG.E.U16 [R6.64], R27 ;  /* 0x0000001b06004986 */ /* 0x000fe2000c101506 */
[----:B------:R-:W-:-:S03]  /*64120*/  ISETP.LT.AND P2, PT, R0, c[0x0][0x17c], !P0 ;  /* 0x00005f0000007a0c */ /* 0x000fc60004741270 */
[----:B------:R1:W-:Y:S01]  /*64130*/  @P3 STG.E.U16 [R4.64], R11 ;  /* 0x0000000b04003986 */ /* 0x0003e2000c101506 */
[----:B------:R-:W-:-:S03]  /*64140*/  IADD3 R0, R28, 0x181, RZ ;  /* 0x000001811c007810 */ /* 0x000fc60007ffe0ff */
[----:B0-----:R-:W-:Y:S04]  /*64150*/  STL [R1+0x74], R17 ;  /* 0x0000741101007387 */ /* 0x001fe80000100800 */
[----:B------:R-:W-:Y:S01]  /*64160*/  STL.64 [R1+0x78], R18 ;  /* 0x0000781201007387 */ /* 0x000fe20000100a00 */
[----:B-1----:R-:W-:-:S03]  /*64170*/  IMAD.MOV.U32 R11, RZ, RZ, R16 ;  /* 0x000000ffff0b7224 */ /* 0x002fc600078e0010 */
[----:B------:R-:W0:Y:S01]  /*64180*/  LDS.128 R16, [R29+0x800] ;  /* 0x000800001d107984 */ /* 0x000e220000000c00 */
[----:B------:R-:W-:Y:S02]  /*64190*/  ISETP.LT.AND P1, PT, R0, c[0x0][0x17c], !P0 ;  /* 0x00005f0000007a0c */ /* 0x000fe40004721270 */
[----:B------:R-:W-:-:S04]  /*641a0*/  IADD3 R0, R28, 0x182, RZ ;  /* 0x000001821c007810 */ /* 0x000fc80007ffe0ff */
[----:B------:R-:W-:Y:S02]  /*641b0*/  ISETP.LT.AND P5, PT, R0, c[0x0][0x17c], !P0 ;  /* 0x00005f0000007a0c */ /* 0x000fe400047a1270 */
[----:B------:R-:W-:Y:S02]  /*641c0*/  IADD3 R0, R28, 0x183, RZ ;  /* 0x000001831c007810 */ /* 0x000fe40007ffe0ff */
[----:B------:R-:W-:Y:S02]  /*641d0*/  LEA R6, P6, R8, R3, 0x1 ;  /* 0x0000000308067211 */ /* 0x000fe400078c08ff */
[----:B------:R-:W-:Y:S02]  /*641e0*/  ISETP.LT.AND P4, PT, R0, c[0x0][0x17c], !P0 ;  /* 0x00005f0000007a0c */ /* 0x000fe40004781270 */
[----:B------:R-:W-:Y:S02]  /*641f0*/  IADD3 R0, R28, 0x184, RZ ;  /* 0x000001841c007810 */ /* 0x000fe40007ffe0ff */
[----:B------:R-:W-:-:S02]  /*64200*/  LEA.HI.X.SX32 R7, R8, R2, 0x1, P6 ;  /* 0x0000000208077211 */ /* 0x000fc400030f0eff */
[----:B------:R-:W-:Y:S02]  /*64210*/  ISETP.LT.AND P3, PT, R0, c[0x0][0x17c], !P0 ;  /* 0x00005f0000007a0c */ /* 0x000fe40004761270 */
[----:B------:R-:W-:Y:S02]  /*64220*/  IADD3 R8, R8, c[0x0][0x198], RZ ;  /* 0x0000660008087a10 */ /* 0x000fe40007ffe0ff */
[----:B------:R-:W-:Y:S01]  /*64230*/  IADD3 R0, R28, 0x185, RZ ;  /* 0x000001851c007810 */ /* 0x000fe20007ffe0ff */
[----:B------:R1:W-:Y:S03]  /*64240*/  @P2 STG.E.U16 [R6.64], R15 ;  /* 0x0000000f06002986 */ /* 0x0003e6000c101506 */
[----:B------:R-:W-:Y:S02]  /*64250*/  ISETP.LT.AND P2, PT, R0, c[0x0][0x17c], !P0 ;  /* 0x00005f0000007a0c */ /* 0x000fe40004741270 */
[----:B------:R-:W-:-:S02]  /*64260*/  IADD3 R0, R8, c[0x0][0x198], RZ ;  /* 0x0000660008007a10 */ /* 0x000fc40007ffe0ff */
[----:B------:R-:W-:Y:S02]  /*64270*/  PRMT R9, R15, 0x7632, R9 ;  /* 0x000076320f097816 */ /* 0x000fe40000000009 */
[----:B-1----:R-:W-:-:S04]  /*64280*/  LEA R6, P6, R8, R3, 0x1 ;  /* 0x0000000308067211 */ /* 0x002fc800078c08ff */
[-C--:B------:R-:W-:Y:S02]  /*64290*/  LEA.HI.X.SX32 R7, R8, R2.reuse, 0x1, P6 ;  /* 0x0000000208077211 */ /* 0x080fe400030f0eff */
[CC--:B------:R-:W-:Y:S02]  /*642a0*/  LEA R4, P6, R0.reuse, R3.reuse, 0x1 ;  /* 0x0000000300047211 */ /* 0x0c0fe400078c08ff */
[C---:B------:R-:W-:Y:S01]  /*642b0*/  IADD3 R8, R0.reuse, c[0x0][0x198], RZ ;  /* 0x0000660000087a10 */ /* 0x040fe20007ffe0ff */
[----:B------:R1:W-:Y:S01]  /*642c0*/  @P1 STG.E.U16 [R6.64], R9 ;  /* 0x0000000906001986 */ /* 0x0003e2000c101506 */
[----:B------:R-:W-:Y:S02]  /*642d0*/  LEA.HI.X.SX32 R5, R0, R2, 0x1, P6 ;  /* 0x0000000200057211 */ /* 0x000fe400030f0eff */
[C---:B------:R-:W-:Y:S01]  /*642e0*/  IADD3 R0, R8.reuse, c[0x0][0x198], RZ ;  /* 0x0000660008007a10 */ /* 0x040fe20007ffe0ff */
[----:B0-----:R-:W-:Y:S01]  /*642f0*/  STL [R1+0xa4], R17 ;  /* 0x0000a41101007387 */ /* 0x001fe20000100800 */
[----:B-1----:R-:W-:-:S03]  /*64300*/  LEA R6, P6, R8, R3, 0x1 ;  /* 0x0000000308067211 */ /* 0x002fc600078c08ff */
[----:B------:R0:W-:Y:S01]  /*64310*/  @P5 STG.E.U16 [R4.64], R14 ;  /* 0x0000000e04005986 */ /* 0x0001e2000c101506 */
[----:B------:R-:W-:-:S03]  /*64320*/  LEA.HI.X.SX32 R7, R8, R2, 0x1, P6 ;  /* 0x0000000208077211 */ /* 0x000fc600030f0eff */
[----:B------:R-:W-:Y:S01]  /*64330*/  STL.64 [R1+0xa8], R18 ;  /* 0x0000a81201007387 */ /* 0x000fe20000100a00 */
[----:B------:R-:W-:Y:S01]  /*64340*/  PRMT R8, R14, 0x7632, R8 ;  /* 0x000076320e087816 */ /* 0x000fe20000000008 */
[----:B0-----:R-:W-:Y:S02]  /*64350*/  IMAD.MOV.U32 R14, RZ, RZ, R16 ;  /* 0x000000ffff0e7224 */ /* 0x001fe400078e0010 */
[----:B------:R-:W0:Y:S01]  /*64360*/  LDS.128 R16, [R22+0x800] ;  /* 0x0008000016107984 */ /* 0x000e220000000c00 */
[----:B------:R-:W-:Y:S02]  /*64370*/  LEA R4, P6, R0, R3, 0x1 ;  /* 0x0000000300047211 */ /* 0x000fe400078c08ff */
[----:B------:R-:W-:Y:S02]  /*64380*/  IADD3 R9, R28, 0x188, RZ ;  /* 0x000001881c097810 */ /* 0x000fe40007ffe0ff */
[----:B------:R-:W-:Y:S01]  /*64390*/  LEA.HI.X.SX32 R5, R0, R2, 0x1, P6 ;  /* 0x0000000200057211 */ /* 0x000fe200030f0eff */
[----:B------:R1:W-:Y:S01]  /*643a0*/  @P4 STG.E.U16 [R6.64], R8 ;  /* 0x0000000806004986 */ /* 0x0003e2000c101506 */
[----:B------:R-:W-:-:S02]  /*643b0*/  ISETP.LT.AND P4, PT, R9, c[0x0][0x17c], !P0 ;  /* 0x00005f0009007a0c */ /* 0x000fc40004781270 */
[----:B------:R-:W-:Y:S01]  /*643c0*/  PRMT R9, R13, 0x7632, R9 ;  /* 0x000076320d097816 */ /* 0x000fe20000000009 */
[----:B------:R2:W-:Y:S01]  /*643d0*/  @P3 STG.E.U16 [R4.64], R13 ;  /* 0x0000000d04003986 */ /* 0x0005e2000c101506 */
[----:B------:R-:W-:Y:S02]  /*643e0*/  IADD3 R10, R28, 0x186, RZ ;  /* 0x000001861c0a7810 */ /* 0x000fe40007ffe0ff */
[----:B-1----:R-:W-:Y:S01]  /*643f0*/  IADD3 R7, R0, c[0x0][0x198], RZ ;  /* 0x0000660000077a10 */ /* 0x002fe20007ffe0ff */
[----:B0-----:R-:W-:Y:S01]  /*64400*/  STL [R1+0x94], R17 ;  /* 0x0000941101007387 */ /* 0x001fe20000100800 */
[----:B--2---:R-:W-:-:S03]  /*64410*/  IMAD.MOV.U32 R13, RZ, RZ, R16 ;  /* 0x000000ffff0d7224 */ /* 0x004fc600078e0010 */
[----:B------:R-:W-:Y:S04]  /*64420*/  STL.64 [R1+0x98], R18 ;  /* 0x0000981201007387 */ /* 0x000fe80000100a00 */
[----:B------:R-:W0:Y:S01]  /*64430*/  LDS.128 R16, [R23+0x800] ;  /* 0x0008000017107984 */ /* 0x000e220000000c00 */
[----:B------:R-:W-:Y:S02]  /*64440*/  IADD3 R0, R28, 0x189, RZ ;  /* 0x000001891c007810 */ /* 0x000fe40007ffe0ff */
[----:B------:R-:W-:Y:S02]  /*64450*/  LEA R6, P6, R7, R3, 0x1 ;  /* 0x0000000307067211 */ /* 0x000fe400078c08ff */
[----:B------:R-:W-:Y:S02]  /*64460*/  ISETP.LT.AND P3, PT, R0, c[0x0][0x17c], !P0 ;  /* 0x00005f0000007a0c */ /* 0x000fe40004761270 */
[----:B------:R-:W-:-:S02]  /*64470*/  ISETP.LT.AND P1, PT, R10, c[0x0][0x17c], !P0 ;  /* 0x00005f000a007a0c */ /* 0x000fc40004721270 */
[C---:B------:R-:W-:Y:S02]  /*64480*/  IADD3 R0, R7.reuse, c[0x0][0x198], RZ ;  /* 0x0000660007007a10 */ /* 0x040fe40007ffe0ff */
[-C--:B------:R-:W-:Y:S02]  /*64490*/  LEA.HI.X.SX32 R7, R7, R2.reuse, 0x1, P6 ;  /* 0x0000000207077211 */ /* 0x080fe400030f0eff */
[C---:B------:R-:W-:Y:S02]  /*644a0*/  LEA R4, P6, R0.reuse, R3, 0x1 ;  /* 0x0000000300047211 */ /* 0x040fe400078c08ff */
[C---:B------:R-:W-:Y:S01]  /*644b0*/  IADD3 R8, R0.reuse, c[0x0][0x198], RZ ;  /* 0x0000660000087a10 */ /* 0x040fe20007ffe0ff */
[----:B------:R1:W-:Y:S01]  /*644c0*/  @P2 STG.E.U16 [R6.64], R9 ;  /* 0x0000000906002986 */ /* 0x0003e2000c101506 */
[----:B------:R-:W-:Y:S02]  /*644d0*/  LEA.HI.X.SX32 R5, R0, R2, 0x1, P6 ;  /* 0x0000000200057211 */ /* 0x000fe400030f0eff */
[----:B------:R-:W-:-:S03]  /*644e0*/  IADD3 R0, R8, c[0x0][0x198], RZ ;  /* 0x0000660008007a10 */ /* 0x000fc60007ffe0ff */
[----:B------:R2:W-:Y:S01]  /*644f0*/  @P1 STG.E.U16 [R4.64], R11 ;  /* 0x0000000b04001986 */ /* 0x0005e2000c101506 */
[----:B-1----:R-:W-:Y:S02]  /*64500*/  IADD3 R7, R28, 0x18b, RZ ;  /* 0x0000018b1c077810 */ /* 0x002fe40007ffe0ff */
[C---:B------:R-:W-:Y:S02]  /*64510*/  LEA R6, P6, R8.reuse, R3, 0x1 ;  /* 0x0000000308067211 */ /* 0x040fe400078c08ff */
[----:B------:R-:W-:Y:S02]  /*64520*/  ISETP.LT.AND P1, PT, R7, c[0x0][0x17c], !P0 ;  /* 0x00005f0007007a0c */ /* 0x000fe40004721270 */
[----:B------:R-:W-:Y:S02]  /*64530*/  LEA.HI.X.SX32 R7, R8, R2, 0x1, P6 ;  /* 0x0000000208077211 */ /* 0x000fe400030f0eff */
[----:B------:R-:W-:Y:S01]  /*64540*/  PRMT R8, R11, 0x7632, R8 ;  /* 0x000076320b087816 */ /* 0x000fe20000000008 */
[----:B0-----:R-:W-:Y:S01]  /*64550*/  STL [R1+0x84], R17 ;  /* 0x0000841101007387 */ /* 0x001fe20000100800 */
[----:B--2---:R-:W-:-:S03]  /*64560*/  IMAD.MOV.U32 R11, RZ, RZ, R16 ;  /* 0x000000ffff0b7224 */ /* 0x004fc600078e0010 */
[----:B------:R-:W-:Y:S04]  /*64570*/  STL.64 [R1+0x88], R18 ;  /* 0x0000881201007387 */ /* 0x000fe80000100a00 */
[----:B------:R-:W0:Y:S01]  /*64580*/  LDS.128 R16, [R26+0x800] ;  /* 0x000800001a107984 */ /* 0x000e220000000c00 */
[----:B------:R-:W-:Y:S02]  /*64590*/  IADD3 R10, R28, 0x187, RZ ;  /* 0x000001871c0a7810 */ /* 0x000fe40007ffe0ff */
[----:B------:R-:W-:Y:S01]  /*645a0*/  LEA R4, P6, R0, R3, 0x1 ;  /* 0x0000000300047211 */ /* 0x000fe200078c08ff */
[----:B------:R-:W-:Y:S01]  /*645b0*/  LDS.128 R24, [R26+0x1000] ;  /* 0x001000001a187984 */ /* 0x000fe20000000c00 */
[----:B------:R-:W-:Y:S02]  /*645c0*/  ISETP.LT.AND P5, PT, R10, c[0x0][0x17c], !P0 ;  /* 0x00005f000a007a0c */ /* 0x000fe400047a1270 */
[----:B------:R-:W-:-:S02]  /*645d0*/  IADD3 R9, R28, 0x18c, RZ ;  /* 0x0000018c1c097810 */ /* 0x000fc40007ffe0ff */
[----:B------:R-:W-:-:S09]  /*645e0*/  LEA.HI.X.SX32 R5, R0, R2, 0x1, P6 ;  /* 0x0000000200057211 */ /* 0x000fd200030f0eff */
[----:B------:R-:W-:Y:S01]  /*645f0*/  @P5 STG.E.U16 [R6.64], R8 ;  /* 0x0000000806005986 */ /* 0x000fe2000c101506 */
[----:B------:R-:W-:Y:S02]  /*64600*/  ISETP.LT.AND P5, PT, R9, c[0x0][0x17c], !P0 ;  /* 0x00005f0009007a0c */ /* 0x000fe400047a1270 */
[----:B------:R-:W-:Y:S01]  /*64610*/  PRMT R9, R14, 0x7632, R9 ;  /* 0x000076320e097816 */ /* 0x000fe20000000009 */
[----:B------:R1:W-:Y:S04]  /*64620*/  @P4 STG.E.U16 [R4.64], R14 ;  /* 0x0000000e04004986 */ /* 0x0003e8000c101506 */
[----:B0-----:R-:W-:Y:S01]  /*64630*/  STL [R1+0x4], R17 ;  /* 0x0000041101007387 */ /* 0x001fe20000100800 */
[----:B-1----:R-:W-:-:S03]  /*64640*/  IMAD.MOV.U32 R14, RZ, RZ, R16 ;  /* 0x000000ffff0e7224 */ /* 0x002fc600078e0010 */
[----:B------:R-:W-:Y:S04]  /*64650*/  STL.64 [R1+0x8], R18 ;  /* 0x0000081201007387 */ /* 0x000fe80000100a00 */
[----:B------:R-:W0:Y:S01]  /*64660*/  LDS.128 R16, [R29+0x1000] ;  /* 0x001000001d107984 */ /* 0x000e220000000c00 */
[----:B------:R-:W-:Y:S02]  /*64670*/  IADD3 R7, R0, c[0x0][0x198], RZ ;  /* 0x0000660000077a10 */ /* 0x000fe40007ffe0ff */
[C---:B------:R-:W-:Y:S02]  /*64680*/  IADD3 R0, R28.reuse, 0x18d, RZ ;  /* 0x0000018d1c007810 */ /* 0x040fe40007ffe0ff */
[----:B------:R-:W-:Y:S02]  /*64690*/  IADD3 R10, R28, 0x18a, RZ ;  /* 0x0000018a1c0a7810 */ /* 0x000fe40007ffe0ff */
[----:B------:R-:W-:-:S02]  /*646a0*/  LEA R6, P6, R7, R3, 0x1 ;  /* 0x0000000307067211 */ /* 0x000fc400078c08ff */
[----:B------:R-:W-:Y:S02]  /*646b0*/  ISETP.LT.AND P4, PT, R0, c[0x0][0x17c], !P0 ;  /* 0x00005f0000007a0c */ /* 0x000fe40004781270 */
[----:B------:R-:W-:Y:S02]  /*646c0*/  ISETP.LT.AND P2, PT, R10, c[0x0][0x17c], !P0 ;  /* 0x00005f000a007a0c */ /* 0x000fe40004741270 */
[C---:B------:R-:W-:Y:S02]  /*646d0*/  IADD3 R0, R7.reuse, c[0x0][0x198], RZ ;  /* 0x0000660007007a10 */ /* 0x040fe40007ffe0ff */
[-C--:B------:R-:W-:Y:S02]  /*646e0*/  LEA.HI.X.SX32 R7, R7, R2.reuse, 0x1, P6 ;  /* 0x0000000207077211 */ /* 0x080fe400030f0eff */
[C---:B------:R-:W-:Y:S02]  /*646f0*/  LEA R4, P6, R0.reuse, R3, 0x1 ;  /* 0x0000000300047211 */ /* 0x040fe400078c08ff */
[C---:B------:R-:W-:Y:S01]  /*64700*/  IADD3 R8, R0.reuse, c[0x0][0x198], RZ ;  /* 0x0000660000087a10 */ /* 0x040fe20007ffe0ff */
[----:B------:R1:W-:Y:S01]  /*64710*/  @P3 STG.E.U16 [R6.64], R9 ;  /* 0x0000000906003986 */ /* 0x0003e2000c101506 */
[----:B------:R-:W-:-:S02]  /*64720*/  LEA.HI.X.SX32 R5, R0, R2, 0x1, P6 ;  /* 0x0000000200057211 */ /* 0x000fc400030f0eff */
        /* <DEDUP_REMOVED lines=11> */
[----:B------:R-:W-:Y:S02]  /*647e0*/  LEA R4, P6, R0, R3, 0x1 ;  /* 0x0000000300047211 */ /* 0x000fe400078c08ff */
[----:B------:R-:W-:Y:S02]  /*647f0*/  IADD3 R9, R28, 0x190, RZ ;  /* 0x000001901c097810 */ /* 0x000fe40007ffe0ff */
[----:B------:R-:W-:Y:S01]  /*64800*/  LEA.HI.X.SX32 R5, R0, R2, 0x1, P6 ;  /* 0x0000000200057211 */ /* 0x000fe200030f0eff */
[----:B------:R-:W-:Y:S01]  /*64810*/  @P1 STG.E.U16 [R6.64], R8 ;  /* 0x0000000806001986 */ /* 0x000fe2000c101506 */
[----:B------:R-:W-:-:S02]  /*64820*/  ISETP.LT.AND P1, PT, R9, c[0x0][0x17c], !P0 ;  /* 0x00005f0009007a0c */ /* 0x000fc40004721270 */
[----:B------:R-:W-:Y:S01]  /*64830*/  PRMT R9, R11, 0x7632, R9 ;  /* 0x000076320b097816 */ /* 0x000fe20000000009 */
[----:B------:R1:W-:Y:S04]  /*64840*/  @P5 STG.E.U16 [R4.64], R11 ;  /* 0x0000000b04005986 */ /* 0x0003e8000c101506 */
[----:B0-----:R-:W-:Y:S01]  /*64850*/  STL [R1+0x34], R17 ;  /* 0x0000341101007387 */ /* 0x001fe20000100800 */
[----:B-1----:R-:W-:-:S03]  /*64860*/  IMAD.MOV.U32 R11, RZ, RZ, R16 ;  /* 0x000000ffff0b7224 */ /* 0x002fc600078e0010 */
[----:B------:R-:W-:Y:S04]  /*64870*/  STL.64 [R1+0x38], R18 ;  /* 0x0000381201007387 */ /* 0x000fe80000100a00 */
[----:B------:R-:W0:Y:S04]  /*64880*/  LDS.128 R16, [R23+0x1000] ;  /* 0x0010000017107984 */ /* 0x000e280000000c00 */
[----:B0-----:R0:W-:Y:S04]  /*64890*/  STL [R1+0x14], R17 ;  /* 0x0000141101007387 */ /* 0x0011e80000100800 */
[----:B------:R-:W-:Y:S04]  /*648a0*/  STL.64 [R1+0x18], R18 ;  /* 0x0000181201007387 */ /* 0x000fe80000100a00 */
[----:B0-----:R-:W2:Y:S01]  /*648b0*/  LDL.LU R17, [R1+0x17a4] ;  /* 0x0017a40001117983 */ /* 0x001ea20000300800 */
[----:B------:R-:W-:-:S02]  /*648c0*/  IADD3 R6, R0, c[0x0][0x198], RZ ;  /* 0x0000660000067a10 */ /* 0x000fc40007ffe0ff */
[C---:B------:R-:W-:Y:S02]  /*648d0*/  IADD3 R0, R28.reuse, 0x191, RZ ;  /* 0x000001911c007810 */ /* 0x040fe40007ffe0ff */
[----:B------:R-:W-:Y:S02]  /*648e0*/  IADD3 R10, R28, 0x18e, RZ ;  /* 0x0000018e1c0a7810 */ /* 0x000fe40007ffe0ff */
[----:B------:R-:W-:Y:S02]  /*648f0*/  LEA R4, P6, R6, R3, 0x1 ;  /* 0x0000000306047211 */ /* 0x000fe400078c08ff */
[----:B------:R-:W-:Y:S02]  /*64900*/  ISETP.LT.AND P5, PT, R0, c[0x0][0x17c], !P0 ;  /* 0x00005f0000007a0c */ /* 0x000fe400047a1270 */
[----:B------:R-:W-:Y:S02]  /*64910*/  ISETP.LT.AND P3, PT, R10, c[0x0][0x17c], !P0 ;  /* 0x00005f000a007a0c */ /* 0x000fe40004761270 */
[----:B------:R-:W-:-:S02]  /*64920*/  IADD3 R0, R6, c[0x0][0x198], RZ ;  /* 0x0000660006007a10 */ /* 0x000fc40007ffe0ff */
[-C--:B------:R-:W-:Y:S02]  /*64930*/  LEA.HI.X.SX32 R5, R6, R2.reuse, 0x1, P6 ;  /* 0x0000000206057211 */ /* 0x080fe400030f0eff */
[C---:B------:R-:W-:Y:S02]  /*64940*/  LEA R6, P6, R0.reuse, R3, 0x1 ;  /* 0x0000000300067211 */ /* 0x040fe400078c08ff */
[C---:B------:R-:W-:Y:S01]  /*64950*/  IADD3 R8, R0.reuse, c[0x0][0x198], RZ ;  /* 0x0000660000087a10 */ /* 0x040fe20007ffe0ff */
[----:B------:R0:W-:Y:S01]  /*64960*/  @P4 STG.E.U16 [R4.64], R9 ;  /* 0x0000000904004986 */ /* 0x0001e2000c101506 */
[----:B------:R-:W-:Y:S02]  /*64970*/  LEA.HI.X.SX32 R7, R0, R2, 0x1, P6 ;  /* 0x0000000200077211 */ /* 0x000fe400030f0eff */
[----:B------:R-:W-:-:S03]  /*64980*/  IADD3 R0, R8, c[0x0][0x198], RZ ;  /* 0x0000660008007a10 */ /* 0x000fc60007ffe0ff */
[----:B------:R1:W-:Y:S01]  /*64990*/  @P3 STG.E.U16 [R6.64], R14 ;  /* 0x0000000e06003986 */ /* 0x0003e2000c101506 */
[----:B0-----:R-:W-:Y:S02]  /*649a0*/  IADD3 R5, R28, 0x193, RZ ;  /* 0x000001931c057810 */ /* 0x001fe40007ffe0ff */
[CC--:B------:R-:W-:Y:S02]  /*649b0*/  LEA R4, P6, R8.reuse, R3.reuse, 0x1 ;  /* 0x0000000308047211 */ /* 0x0c0fe400078c08ff */
[----:B------:R-:W-:Y:S02]  /*649c0*/  ISETP.LT.AND P3, PT, R5, c[0x0][0x17c], !P0 ;  /* 0x00005f0005007a0c */ /* 0x000fe40004761270 */
[----:B------:R-:W-:Y:S02]  /*649d0*/  LEA.HI.X.SX32 R5, R8, R2, 0x1, P6 ;  /* 0x0000000208057211 */ /* 0x000fe400030f0eff */
[----:B------:R-:W-:Y:S02]  /*649e0*/  PRMT R8, R14, 0x7632, R8 ;  /* 0x000076320e087816 */ /* 0x000fe40000000008 */
[----:B-1----:R-:W-:-:S03]  /*649f0*/  LEA R6, P6, R0, R3, 0x1 ;  /* 0x0000000300067211 */ /* 0x002fc600078c08ff */
[----:B------:R0:W-:Y:S01]  /*64a00*/  @P2 STG.E.U16 [R4.64], R8 ;  /* 0x0000000804002986 */ /* 0x0001e2000c101506 */
[----:B------:R-:W-:Y:S02]  /*64a10*/  LEA.HI.X.SX32 R7, R0, R2, 0x1, P6 ;  /* 0x0000000200077211 */ /* 0x000fe400030f0eff */
[----:B------:R-:W-:-:S03]  /*64a20*/  IADD3 R10, R28, 0x192, RZ ;  /* 0x000001921c0a7810 */ /* 0x000fc60007ffe0ff */
[----:B------:R1:W-:Y:S01]  /*64a30*/  @P1 STG.E.U16 [R6.64], R13 ;  /* 0x0000000d06001986 */ /* 0x0003e2000c101506 */
[----:B0-----:R-:W-:Y:S02]  /*64a40*/  IADD3 R4, R0, c[0x0][0x198], RZ ;  /* 0x0000660000047a10 */ /* 0x001fe40007ffe0ff */
[C---:B------:R-:W-:Y:S02]  /*64a50*/  IADD3 R0, R28.reuse, 0x195, RZ ;  /* 0x000001951c007810 */ /* 0x040fe40007ffe0ff */
[----:B------:R-:W-:Y:S02]  /*64a60*/  IADD3 R9, R28, 0x194, RZ ;  /* 0x000001941c097810 */ /* 0x000fe40007ffe0ff */
[----:B-1----:R-:W-:Y:S02]  /*64a70*/  LEA R6, P6, R4, R3, 0x1 ;  /* 0x0000000304067211 */ /* 0x002fe400078c08ff */
[----:B------:R-:W-:Y:S02]  /*64a80*/  ISETP.LT.AND P1, PT, R0, c[0x0][0x17c], !P0 ;  /* 0x00005f0000007a0c */ /* 0x000fe40004721270 */
[----:B------:R-:W-:-:S02]  /*64a90*/  IADD3 R0, R4, c[0x0][0x198], RZ ;  /* 0x0000660004007a10 */ /* 0x000fc40007ffe0ff */
[----:B------:R-:W-:Y:S02]  /*64aa0*/  PRMT R8, R13, 0x7632, R8 ;  /* 0x000076320d087816 */ /* 0x000fe40000000008 */
[-C--:B------:R-:W-:Y:S02]  /*64ab0*/  LEA.HI.X.SX32 R7, R4, R2.reuse, 0x1, P6 ;  /* 0x0000000204077211 */ /* 0x080fe400030f0eff */
[----:B------:R-:W-:Y:S02]  /*64ac0*/  ISETP.LT.AND P4, PT, R10, c[0x0][0x17c], !P0 ;  /* 0x00005f000a007a0c */ /* 0x000fe40004781270 */
[----:B------:R-:W-:Y:S02]  /*64ad0*/  ISETP.LT.AND P2, PT, R9, c[0x0][0x17c], !P0 ;  /* 0x00005f0009007a0c */ /* 0x000fe40004741270 */
[C---:B------:R-:W-:Y:S02]  /*64ae0*/  LEA R4, P6, R0.reuse, R3, 0x1 ;  /* 0x0000000300047211 */ /* 0x040fe400078c08ff */
[C---:B------:R-:W-:Y:S01]  /*64af0*/  IADD3 R9, R0.reuse, c[0x0][0x198], RZ ;  /* 0x0000660000097a10 */ /* 0x040fe20007ffe0ff */
[----:B------:R0:W-:Y:S01]  /*64b00*/  @P5 STG.E.U16 [R6.64], R8 ;  /* 0x0000000806005986 */ /* 0x0001e2000c101506 */
[----:B------:R-:W-:-:S02]  /*64b10*/  LEA.HI.X.SX32 R5, R0, R2, 0x1, P6 ;  /* 0x0000000200057211 */ /* 0x000fc400030f0eff */
[----:B------:R-:W-:Y:S02]  /*64b20*/  IADD3 R10, R28, 0x196, RZ ;  /* 0x000001961c0a7810 */ /* 0x000fe40007ffe0ff */
[C---:B------:R-:W-:Y:S02]  /*64b30*/  IADD3 R0, R9.reuse, c[0x0][0x198], RZ ;  /* 0x0000660009007a10 */ /* 0x040fe40007ffe0ff */
[----:B------:R-:W-:Y:S02]  /*64b40*/  ISETP.LT.AND P5, PT, R10, c[0x0][0x17c], !P0 ;  /* 0x00005f000a007a0c */ /* 0x000fe400047a1270 */
[----:B0-----:R-:W-:Y:S02]  /*64b50*/  LEA R8, P6, R9, R3, 0x1 ;  /* 0x0000000309087211 */ /* 0x001fe400078c08ff */
[----:B------:R-:W-:Y:S02]  /*64b60*/  PRMT R12, R11, 0x7632, R12 ;  /* 0x000076320b0c7816 */ /* 0x000fe4000000000c */
[----:B------:R-:W-:-:S02]  /*64b70*/  LEA.HI.X.SX32 R9, R9, R2, 0x1, P6 ;  /* 0x0000000209097211 */ /* 0x000fc400030f0eff */
[CC--:B------:R-:W-:Y:S01]  /*64b80*/  LEA R10, P6, R0.reuse, R3.reuse, 0x1 ;  /* 0x00000003000a7211 */ /* 0x0c0fe200078c08ff */
[----:B------:R0:W-:Y:S04]  /*64b90*/  @P4 STG.E.U16 [R4.64], R11 ;  /* 0x0000000b04004986 */ /* 0x0001e8000c101506 */
[----:B------:R1:W-:Y:S01]  /*64ba0*/  @P3 STG.E.U16 [R8.64], R12 ;  /* 0x0000000c08003986 */ /* 0x0003e2000c101506 */
[C---:B0-----:R-:W-:Y:S02]  /*64bb0*/  LEA.HI.X.SX32 R11, R0.reuse, R2, 0x1, P6 ;  /* 0x00000002000b7211 */ /* 0x041fe400030f0eff */
[----:B-1----:R-:W-:Y:S02]  /*64bc0*/  IADD3 R8, R0, c[0x0][0x198], RZ ;  /* 0x0000660000087a10 */ /* 0x002fe40007ffe0ff */
[----:B------:R-:W-:Y:S01]  /*64bd0*/  IADD3 R0, R28, 0x199, RZ ;  /* 0x000001991c007810 */ /* 0x000fe20007ffe0ff */
[----:B------:R-:W-:Y:S01]  /*64be0*/  @P2 STG.E.U16 [R10.64], R16 ;  /* 0x000000100a002986 */ /* 0x000fe2000c101506 */
[----:B------:R-:W-:-:S02]  /*64bf0*/  LEA R14, P6, R8, R3, 0x1 ;  /* 0x00000003080e7211 */ /* 0x000fc400078c08ff */
[----:B------:R-:W-:Y:S02]  /*64c00*/  ISETP.LT.AND P2, PT, R0, c[0x0][0x17c], !P0 ;  /* 0x00005f0000007a0c */ /* 0x000fe40004741270 */
[----:B------:R-:W-:Y:S02]  /*64c10*/  IADD3 R0, R8, c[0x0][0x198], RZ ;  /* 0x0000660008007a10 */ /* 0x000fe40007ffe0ff */
[----:B------:R-:W-:Y:S02]  /*64c20*/  IADD3 R13, R28, 0x198, RZ ;  /* 0x000001981c0d7810 */ /* 0x000fe40007ffe0ff */
[----:B------:R-:W-:Y:S02]  /*64c30*/  LEA.HI.X.SX32 R15, R8, R2, 0x1, P6 ;  /* 0x00000002080f7211 */ /* 0x000fe400030f0eff */
[----:B------:R-:W-:Y:S01]  /*64c40*/  LEA R12, P6, R0, R3, 0x1 ;  /* 0x00000003000c7211 */ /* 0x000fe200078c08ff */
[----:B------:R-:W-:Y:S01]  /*64c50*/  LDS.128 R8, [R22+0x1800] ;  /* 0x0018000016087984 */ /* 0x000fe20000000c00 */
[----:B------:R-:W-:-:S02]  /*64c60*/  ISETP.LT.AND P3, PT, R13, c[0x0][0x17c], !P0 ;  /* 0x00005f000d007a0c */ /* 0x000fc40004761270 */
[----:B------:R-:W-:Y:S02]  /*64c70*/  LEA.HI.X.SX32 R13, R0, R2, 0x1, P6 ;  /* 0x00000002000d7211 */ /* 0x000fe400030f0eff */
[----:B------:R-:W-:-:S04]  /*64c80*/  IADD3 R6, R28, 0x197, RZ ;  /* 0x000001971c067810 */ /* 0x000fc80007ffe0ff */
[----:B------:R-:W-:Y:S02]  /*64c90*/  ISETP.LT.AND P4, PT, R6, c[0x0][0x17c], !P0 ;  /* 0x00005f0006007a0c */ /* 0x000fe40004781270 */
[----:B------:R-:W0:Y:S01]  /*64ca0*/  LDS.128 R4, [R29+0x1800] ;  /* 0x001800001d047984 */ /* 0x000e220000000c00 */
[----:B------:R-:W-:Y:S02]  /*64cb0*/  IADD3 R18, R28, 0x19a, RZ ;  /* 0x0000019a1c127810 */ /* 0x000fe40007ffe0ff */
[----:B--2---:R-:W-:-:S05]  /*64cc0*/  PRMT R17, R16, 0x7632, R17 ;  /* 0x0000763210117816 */ /* 0x004fca0000000011 */
[----:B------:R1:W-:Y:S04]  /*64cd0*/  @P1 STG.E.U16 [R14.64], R17 ;  /* 0x000000110e001986 */ /* 0x0003e8000c101506 */
[----:B------:R-:W-:Y:S01]  /*64ce0*/  @P5 STG.E.U16 [R12.64], R24 ;  /* 0x000000180c005986 */ /* 0x000fe2000c101506 */
[----:B-1----:R-:W-:-:S04]  /*64cf0*/  IADD3 R14, R28, 0x19b, RZ ;  /* 0x0000019b1c0e7810 */ /* 0x002fc80007ffe0ff */
[----:B------:R-:W-:Y:S02]  /*64d00*/  ISETP.LT.AND P5, PT, R14, c[0x0][0x17c], !P0 ;  /* 0x00005f000e007a0c */ /* 0x000fe400047a1270 */
[----:B------:R1:W2:Y:S04]  /*64d10*/  LDS.128 R12, [R23+0x1800] ;  /* 0x00180000170c7984 */ /* 0x0002a80000000c00 */
[----:B-1----:R-:W1:Y:S01]  /*64d20*/  S2R R23, SR_TID.X ;  /* 0x0000000000177919 */ /* 0x002e620000002100 */
[----:B------:R-:W-:Y:S02]  /*64d30*/  IADD3 R16, R0, c[0x0][0x198], RZ ;  /* 0x0000660000107a10 */ /* 0x000fe40007ffe0ff */
[----:B------:R-:W-:Y:S02]  /*64d40*/  ISETP.LT.AND P1, PT, R18, c[0x0][0x17c], !P0 ;  /* 0x00005f0012007a0c */ /* 0x000fe40004721270 */
[----:B------:R-:W-:-:S02]  /*64d50*/  LEA R18, P6, R16, R3, 0x1 ;  /* 0x0000000310127211 */ /* 0x000fc400078c08ff */
[C---:B------:R-:W-:Y:S02]  /*64d60*/  IADD3 R0, R16.reuse, c[0x0][0x198], RZ ;  /* 0x0000660010007a10 */ /* 0x040fe40007ffe0ff */
[-C--:B------:R-:W-:Y:S02]  /*64d70*/  LEA.HI.X.SX32 R19, R16, R2.reuse, 0x1, P6 ;  /* 0x0000000210137211 */ /* 0x080fe400030f0eff */
[----:B------:R-:W-:Y:S02]  /*64d80*/  LEA R16, P6, R0, R3, 0x1 ;  /* 0x0000000300107211 */ /* 0x000fe400078c08ff */
[----:B------:R-:W-:Y:S02]  /*64d90*/  PRMT R24, R24, 0x7632, R24 ;  /* 0x0000763218187816 */ /* 0x000fe40000000018 */
[----:B------:R-:W-:Y:S01]  /*64da0*/  LEA.HI.X.SX32 R17, R0, R2, 0x1, P6 ;  /* 0x0000000200117211 */ /* 0x000fe200030f0eff */
[C---:B-1----:R-:W-:Y:S01]  /*64db0*/  IMAD.SHL.U32 R29, R23.reuse, 0x1000, RZ ;  /* 0x00001000171d7824 */ /* 0x042fe200078e00ff */
[----:B------:R-:W-:-:S04]  /*64dc0*/  LOP3.LUT R21, R23, 0x7f, RZ, 0xc0, !PT ;  /* 0x0000007f17157812 */ /* 0x000fc800078ec0ff */
[----:B------:R-:W-:Y:S02]  /*64dd0*/  LOP3.LUT R29, R29, 0x6000, RZ, 0xc0, !PT ;  /* 0x000060001d1d7812 */ /* 0x000fe400078ec0ff */
[----:B------:R-:W-:-:S03]  /*64de0*/  IADD3 R0, R0, c[0x0][0x198], RZ ;  /* 0x0000660000007a10 */ /* 0x000fc60007ffe0ff */
[----:B------:R-:W-:Y:S01]  /*64df0*/  IMAD R29, R21, 0x10, R29 ;  /* 0x00000010151d7824 */ /* 0x000fe200078e021d */
[C---:B------:R-:W-:Y:S01]  /*64e00*/  LEA R22, P6, R0.reuse, R3, 0x1 ;  /* 0x0000000300167211 */ /* 0x040fe200078c08ff */
[----:B------:R1:W-:Y:S03]  /*64e10*/  @P4 STG.E.U16 [R18.64], R24 ;  /* 0x0000001812004986 */ /* 0x0003e6000c101506 */
[----:B------:R-:W-:Y:S02]  /*64e20*/  LOP3.LUT R29, R29, 0x60, RZ, 0x3c, !PT ;  /* 0x000000601d1d7812 */ /* 0x000fe400078e3cff */
[----:B------:R-:W-:Y:S01]  /*64e30*/  LEA.HI.X.SX32 R23, R0, R2, 0x1, P6 ;  /* 0x0000000200177211 */ /* 0x000fe200030f0eff */
[----:B0-----:R-:W-:Y:S01]  /*64e40*/  @P3 STG.E.U16 [R16.64], R4 ;  /* 0x0000000410003986 */ /* 0x001fe2000c101506 */
[----:B-1----:R-:W-:Y:S02]  /*64e50*/  IADD3 R18, R28, 0x19d, RZ ;  /* 0x0000019d1c127810 */ /* 0x002fe40007ffe0ff */
[----:B------:R-:W-:-:S02]  /*64e60*/  PRMT R24, R4, 0x7632, R24 ;  /* 0x0000763204187816 */ /* 0x000fc40000000018 */
[----:B------:R-:W-:Y:S02]  /*64e70*/  ISETP.LT.AND P3, PT, R18, c[0x0][0x17c], !P0 ;  /* 0x00005f0012007a0c */ /* 0x000fe40004761270 */
[----:B------:R0:W1:Y:S04]  /*64e80*/  LDS.128 R16, [R29+0x1800] ;  /* 0x001800001d107984 */ /* 0x0000680000000c00 */
[----:B------:R3:W-:Y:S04]  /*64e90*/  @P2 STG.E.U16 [R22.64], R24 ;  /* 0x0000001816002986 */ /* 0x0007e8000c101506 */
[----:B0-----:R-:W4:Y:S04]  /*64ea0*/  LDL.LU R29, [R1+0x54] ;  /* 0x00005400011d7983 */ /* 0x001f280000300800 */
[----:B---3--:R-:W3:Y:S01]  /*64eb0*/  LDL.LU R24, [R1+0x44] ;  /* 0x0000440001187983 */ /* 0x008ee20000300800 */
[----:B------:R-:W-:-:S02]  /*64ec0*/  IADD3 R20, R28, 0x19c, RZ ;  /* 0x0000019c1c147810 */ /* 0x000fc40007ffe0ff */
[----:B------:R-:W-:Y:S02]  /*64ed0*/  IADD3 R21, R0, c[0x0][0x198], RZ ;  /* 0x0000660000157a10 */ /* 0x000fe40007ffe0ff */
[----:B------:R-:W-:Y:S02]  /*64ee0*/  ISETP.LT.AND P4, PT, R20, c[0x0][0x17c], !P0 ;  /* 0x00005f0014007a0c */ /* 0x000fe40004781270 */
[C---:B------:R-:W-:Y:S02]  /*64ef0*/  LEA R20, P6, R21.reuse, R3, 0x1 ;  /* 0x0000000315147211 */ /* 0x040fe400078c08ff */
[C---:B------:R-:W-:Y:S02]  /*64f00*/  IADD3 R0, R21.reuse, c[0x0][0x198], RZ ;  /* 0x0000660015007a10 */ /* 0x040fe40007ffe0ff */
[----:B------:R-:W-:Y:S02]  /*64f10*/  LEA.HI.X.SX32 R21, R21, R2, 0x1, P6 ;  /* 0x0000000215157211 */ /* 0x000fe400030f0eff */
[----:B------:R-:W-:-:S02]  /*64f20*/  IADD3 R4, R28, 0x19e, RZ ;  /* 0x0000019e1c047810 */ /* 0x000fc40007ffe0ff */
[----:B------:R-:W-:Y:S01]  /*64f30*/  LEA R22, P6, R0, R3, 0x1 ;  /* 0x0000000300167211 */ /* 0x000fe200078c08ff */
[----:B------:R0:W-:Y:S01]  /*64f40*/  @P1 STG.E.U16 [R20.64], R8 ;  /* 0x0000000814001986 */ /* 0x0001e2000c101506 */
[----:B------:R-:W-:Y:S02]  /*64f50*/  ISETP.LT.AND P2, PT, R4, c[0x0][0x17c], !P0 ;  /* 0x00005f0004007a0c */ /* 0x000fe40004741270 */
[C---:B------:R-:W-:Y:S02]  /*64f60*/  LEA.HI.X.SX32 R23, R0.reuse, R2, 0x1, P6 ;  /* 0x0000000200177211 */ /* 0x040fe400030f0eff */
[----:B------:R-:W-:Y:S02]  /*64f70*/  IADD3 R4, R0, c[0x0][0x198], RZ ;  /* 0x0000660000047a10 */ /* 0x000fe40007ffe0ff */
[----:B0-----:R-:W-:Y:S02]  /*64f80*/  IADD3 R20, R28, 0x19f, RZ ;  /* 0x0000019f1c147810 */ /* 0x001fe40007ffe0ff */
[----:B------:R-:W-:-:S02]  /*64f90*/  PRMT R8, R8, 0x7632, R8 ;  /* 0x0000763208087816 */ /* 0x000fc40000000008 */
[----:B------:R-:W-:Y:S02]  /*64fa0*/  ISETP.LT.AND P1, PT, R20, c[0x0][0x17c], !P0 ;  /* 0x00005f0014007a0c */ /* 0x000fe40004721270 */
[----:B------:R-:W-:Y:S01]  /*64fb0*/  LEA R20, P6, R4, R3, 0x1 ;  /* 0x0000000304147211 */ /* 0x000fe200078c08ff */
[----:B------:R0:W-:Y:S01]  /*64fc0*/  @P5 STG.E.U16 [R22.64], R8 ;  /* 0x0000000816005986 */ /* 0x0001e2000c101506 */
[----:B------:R-:W-:Y:S02]  /*64fd0*/  IADD3 R0, R28, 0x1a0, RZ ;  /* 0x000001a01c007810 */ /* 0x000fe40007ffe0ff */
[----:B------:R-:W-:Y:S02]  /*64fe0*/  LEA.HI.X.SX32 R21, R4, R2, 0x1, P6 ;  /* 0x0000000204157211 */ /* 0x000fe400030f0eff */
[----:B------:R-:W-:Y:S02]  /*64ff0*/  ISETP.LT.AND P5, PT, R0, c[0x0][0x17c], !P0 ;  /* 0x00005f0000007a0c */ /* 0x000fe400047a1270 */
[----:B0-----:R-:W-:-:S02]  /*65000*/  IADD3 R8, R4, c[0x0][0x198], RZ ;  /* 0x0000660004087a10 */ /* 0x001fc40007ffe0ff */
[----:B------:R-:W-:Y:S02]  /*65010*/  IADD3 R4, R28, 0x1a1, RZ ;  /* 0x000001a11c047810 */ /* 0x000fe40007ffe0ff */
[C---:B------:R-:W-:Y:S02]  /*65020*/  LEA R22, P6, R8.reuse, R3, 0x1 ;  /* 0x0000000308167211 */ /* 0x040fe400078c08ff */
[C---:B------:R-:W-:Y:S01]  /*65030*/  IADD3 R0, R8.reuse, c[0x0][0x198], RZ ;  /* 0x0000660008007a10 */ /* 0x040fe20007ffe0ff */
[----:B--2---:R0:W-:Y:S01]  /*65040*/  @P4 STG.E.U16 [R20.64], R12 ;  /* 0x0000000c14004986 */ /* 0x0041e2000c101506 */
[----:B------:R-:W-:Y:S02]  /*65050*/  LEA.HI.X.SX32 R23, R8, R2, 0x1, P6 ;  /* 0x0000000208177211 */ /* 0x000fe400030f0eff */
[----:B------:R-:W-:Y:S02]  /*65060*/  ISETP.LT.AND P4, PT, R4, c[0x0][0x17c], !P0 ;  /* 0x00005f0004007a0c */ /* 0x000fe40004781270 */
[----:B------:R-:W-:-:S02]  /*65070*/  IADD3 R4, R0, c[0x0][0x198], RZ ;  /* 0x0000660000047a10 */ /* 0x000fc40007ffe0ff */
[----:B0-----:R-:W-:Y:S02]  /*65080*/  LEA R20, P6, R0, R3, 0x1 ;  /* 0x0000000300147211 */ /* 0x001fe400078c08ff */
[----:B------:R-:W-:Y:S02]  /*65090*/  PRMT R12, R12, 0x7632, R12 ;  /* 0x000076320c0c7816 */ /* 0x000fe4000000000c */
[----:B------:R-:W-:-:S03]  /*650a0*/  LEA.HI.X.SX32 R21, R0, R2, 0x1, P6 ;  /* 0x0000000200157211 */ /* 0x000fc600030f0eff */
[----:B------:R0:W-:Y:S04]  /*650b0*/  @P3 STG.E.U16 [R22.64], R12 ;  /* 0x0000000c16003986 */ /* 0x0001e8000c101506 */
[----:B-1----:R1:W-:Y:S01]  /*650c0*/  @P2 STG.E.U16 [R20.64], R16 ;  /* 0x0000001014002986 */ /* 0x0023e2000c101506 */
[C---:B------:R-:W-:Y:S02]  /*650d0*/  IADD3 R0, R4.reuse, c[0x0][0x198], RZ ;  /* 0x0000660004007a10 */ /* 0x040fe40007ffe0ff */
[----:B0-----:R-:W-:-:S04]  /*650e0*/  LEA R22, P6, R4, R3, 0x1 ;  /* 0x0000000304167211 */ /* 0x001fc800078c08ff */
[----:B------:R-:W-:Y:S02]  /*650f0*/  LEA.HI.X.SX32 R23, R4, R2, 0x1, P6 ;  /* 0x0000000204177211 */ /* 0x000fe400030f0eff */
[----:B-1----:R-:W-:Y:S02]  /*65100*/  PRMT R16, R16, 0x7632, R16 ;  /* 0x0000763210107816 */ /* 0x002fe40000000010 */
[----:B------:R-:W-:-:S03]  /*65110*/  LEA R20, P6, R0, R3, 0x1 ;  /* 0x0000000300147211 */ /* 0x000fc600078c08ff */
[----:B------:R0:W-:Y:S01]  /*65120*/  @P1 STG.E.U16 [R22.64], R16 ;  /* 0x0000001016001986 */ /* 0x0001e2000c101506 */
[C---:B------:R-:W-:Y:S02]  /*65130*/  IADD3 R4, R0.reuse, c[0x0][0x198], RZ ;  /* 0x0000660000047a10 */ /* 0x040fe40007ffe0ff */
[----:B------:R-:W-:Y:S02]  /*65140*/  LEA.HI.X.SX32 R21, R0, R2, 0x1, P6 ;  /* 0x0000000200157211 */ /* 0x000fe400030f0eff */
[----:B------:R-:W-:Y:S01]  /*65150*/  IADD3 R8, R28, 0x1a2, RZ ;  /* 0x000001a21c087810 */ /* 0x000fe20007ffe0ff */
[----:B0-----:R-:W2:Y:S01]  /*65160*/  LDL.LU R16, [R1+0x24] ;  /* 0x0000240001107983 */ /* 0x001ea20000300800 */
[C---:B------:R-:W-:Y:S02]  /*65170*/  LEA R22, P6, R4.reuse, R3, 0x1 ;  /* 0x0000000304167211 */ /* 0x040fe400078c08ff */
[----:B------:R-:W-:Y:S02]  /*65180*/  IADD3 R0, R4, c[0x0][0x198], RZ ;  /* 0x0000660004007a10 */ /* 0x000fe40007ffe0ff */
[----:B------:R-:W-:-:S02]  /*65190*/  ISETP.LT.AND P3, PT, R8, c[0x0][0x17c], !P0 ;  /* 0x00005f0008007a0c */ /* 0x000fc40004761270 */
[----:B------:R-:W-:Y:S02]  /*651a0*/  LEA.HI.X.SX32 R23, R4, R2, 0x1, P6 ;  /* 0x0000000204177211 */ /* 0x000fe400030f0eff */
[----:B------:R-:W-:Y:S01]  /*651b0*/  IADD3 R4, R0, c[0x0][0x198], RZ ;  /* 0x0000660000047a10 */ /* 0x000fe20007ffe0ff */
[----:B---3--:R0:W-:Y:S01]  /*651c0*/  @P5 STG.E.U16 [R20.64], R24 ;  /* 0x0000001814005986 */ /* 0x0081e2000c101506 */
[----:B------:R-:W-:-:S03]  /*651d0*/  PRMT R12, R24, 0x7632, R12 ;  /* 0x00007632180c7816 */ /* 0x000fc6000000000c */
[----:B0-----:R-:W3:Y:S01]  /*651e0*/  LDL.LU R24, [R1+0x74] ;  /* 0x0000740001187983 */ /* 0x001ee20000300800 */
[----:B------:R-:W-:-:S03]  /*651f0*/  LEA R20, P6, R0, R3, 0x1 ;  /* 0x0000000300147211 */ /* 0x000fc600078c08ff */
[----:B------:R0:W-:Y:S01]  /*65200*/  @P4 STG.E.U16 [R22.64], R12 ;  /* 0x0000000c16004986 */ /* 0x0001e2000c101506 */
[----:B------:R-:W-:Y:S02]  /*65210*/  LEA.HI.X.SX32 R21, R0, R2, 0x1, P6 ;  /* 0x0000000200157211 */ /* 0x000fe400030f0eff */
[----:B------:R-:W-:-:S03]  /*65220*/  IADD3 R0, R4, c[0x0][0x198], RZ ;  /* 0x0000660004007a10 */ /* 0x000fc60007ffe0ff */
[----:B----4-:R1:W-:Y:S01]  /*65230*/  @P3 STG.E.U16 [R20.64], R29 ;  /* 0x0000001d14003986 */ /* 0x0103e2000c101506 */
[----:B0-----:R-:W-:-:S04]  /*65240*/  LEA R22, P6, R4, R3, 0x1 ;  /* 0x0000000304167211 */ /* 0x001fc800078c08ff */
[----:B------:R-:W-:Y:S02]  /*65250*/  LEA.HI.X.SX32 R23, R4, R2, 0x1, P6 ;  /* 0x0000000204177211 */ /* 0x000fe400030f0eff */
[----:B------:R-:W-:Y:S02]  /*65260*/  PRMT R4, R29, 0x7632, R4 ;  /* 0x000076321d047816 */ /* 0x000fe40000000004 */
[----:B-1----:R-:W4:Y:S01]  /*65270*/  LDL.LU R29, [R1+0xa4] ;  /* 0x0000a400011d7983 */ /* 0x002f220000300800 */
[----:B------:R-:W-:-:S04]  /*65280*/  IADD3 R8, R28, 0x1a3, RZ ;  /* 0x000001a31c087810 */ /* 0x000fc80007ffe0ff */
[----:B------:R-:W-:Y:S02]  /*65290*/  ISETP.LT.AND P2, PT, R8, c[0x0][0x17c], !P0 ;  /* 0x00005f0008007a0c */ /* 0x000fe40004741270 */
[----:B------:R-:W-:-:S04]  /*652a0*/  IADD3 R8, R28, 0x1a4, RZ ;  /* 0x000001a41c087810 */ /* 0x000fc80007ffe0ff */
[----:B------:R-:W-:Y:S02]  /*652b0*/  ISETP.LT.AND P1, PT, R8, c[0x0][0x17c], !P0 ;  /* 0x00005f0008007a0c */ /* 0x000fe40004721270 */
[----:B------:R-:W-:Y:S02]  /*652c0*/  IADD3 R8, R28, 0x1a5, RZ ;  /* 0x000001a51c087810 */ /* 0x000fe40007ffe0ff */
[----:B------:R-:W-:Y:S02]  /*652d0*/  LEA R20, P6, R0, R3, 0x1 ;  /* 0x0000000300147211 */ /* 0x000fe400078c08ff */
[----:B------:R-:W-:Y:S01]  /*652e0*/  ISETP.LT.AND P5, PT, R8, c[0x0][0x17c], !P0 ;  /* 0x00005f0008007a0c */ /* 0x000fe200047a1270 */
[----:B------:R0:W-:Y:S01]  /*652f0*/  @P2 STG.E.U16 [R22.64], R4 ;  /* 0x0000000416002986 */ /* 0x0001e2000c101506 */
[----:B------:R-:W-:Y:S02]  /*65300*/  IADD3 R8, R28, 0x1a6, RZ ;  /* 0x000001a61c087810 */ /* 0x000fe40007ffe0ff */
[----:B------:R-:W-:-:S02]  /*65310*/  LEA.HI.X.SX32 R21, R0, R2, 0x1, P6 ;  /* 0x0000000200157211 */ /* 0x000fc400030f0eff */
[----:B------:R-:W-:Y:S02]  /*65320*/  ISETP.LT.AND P4, PT, R8, c[0x0][0x17c], !P0 ;  /* 0x00005f0008007a0c */ /* 0x000fe40004781270 */
[----:B0-----:R-:W-:-:S04]  /*65330*/  IADD3 R4, R0, c[0x0][0x198], RZ ;  /* 0x0000660000047a10 */ /* 0x001fc80007ffe0ff */
[C---:B------:R-:W-:Y:S02]  /*65340*/  LEA R22, P6, R4.reuse, R3, 0x1 ;  /* 0x0000000304167211 */ /* 0x040fe400078c08ff */
[C---:B------:R-:W-:Y:S02]  /*65350*/  IADD3 R0, R4.reuse, c[0x0][0x198], RZ ;  /* 0x0000660004007a10 */ /* 0x040fe40007ffe0ff */
[----:B------:R-:W-:Y:S02]  /*65360*/  LEA.HI.X.SX32 R23, R4, R2, 0x1, P6 ;  /* 0x0000000204177211 */ /* 0x000fe400030f0eff */
[----:B------:R-:W-:Y:S02]  /*65370*/  IADD3 R4, R0, c[0x0][0x198], RZ ;  /* 0x0000660000047a10 */ /* 0x000fe40007ffe0ff */
[----:B------:R-:W-:-:S04]  /*65380*/  IADD3 R8, R28, 0x1a7, RZ ;  /* 0x000001a71c087810 */ /* 0x000fc80007ffe0ff */
[----:B------:R-:W-:Y:S02]  /*65390*/  ISETP.LT.AND P3, PT, R8, c[0x0][0x17c], !P0 ;  /* 0x00005f0008007a0c */ /* 0x000fe40004761270 */
[----:B------:R-:W-:-:S04]  /*653a0*/  IADD3 R8, R28, 0x1a8, RZ ;  /* 0x000001a81c087810 */ /* 0x000fc80007ffe0ff */
[----:B------:R-:W-:Y:S01]  /*653b0*/  ISETP.LT.AND P2, PT, R8, c[0x0][0x17c], !P0 ;  /* 0x00005f0008007a0c */ /* 0x000fe20004741270 */
[----:B--2---:R0:W-:Y:S01]  /*653c0*/  @P1 STG.E.U16 [R20.64], R16 ;  /* 0x0000001014001986 */ /* 0x0041e2000c101506 */
[----:B------:R-:W-:-:S05]  /*653d0*/  PRMT R12, R16, 0x7632, R12 ;  /* 0x00007632100c7816 */ /* 0x000fca000000000c */
[----:B------:R1:W-:Y:S01]  /*653e0*/  @P5 STG.E.U16 [R22.64], R12 ;  /* 0x0000000c16005986 */ /* 0x0003e2000c101506 */
[----:B0-----:R-:W-:-:S03]  /*653f0*/  LEA R20, P6, R0, R3, 0x1 ;  /* 0x0000000300147211 */ /* 0x001fc600078c08ff */
[----:B------:R-:W2:Y:S01]  /*65400*/  LDL.LU R16, [R1+0x94] ;  /* 0x0000940001107983 */ /* 0x000ea20000300800 */
[-C--:B------:R-:W-:Y:S02]  /*65410*/  LEA.HI.X.SX32 R21, R0, R2.reuse, 0x1, P6 ;  /* 0x0000000200157211 */ /* 0x080fe400030f0eff */
[C---:B-1----:R-:W-:Y:S02]  /*65420*/  LEA R22, P6, R4.reuse, R3, 0x1 ;  /* 0x0000000304167211 */ /* 0x042fe400078c08ff */
[C---:B------:R-:W-:Y:S02]  /*65430*/  IADD3 R0, R4.reuse, c[0x0][0x198], RZ ;  /* 0x0000660004007a10 */ /* 0x040fe40007ffe0ff */
[----:B------:R-:W-:Y:S01]  /*65440*/  LEA.HI.X.SX32 R23, R4, R2, 0x1, P6 ;  /* 0x0000000204177211 */ /* 0x000fe200030f0eff */
[----:B---3--:R0:W-:Y:S01]  /*65450*/  @P4 STG.E.U16 [R20.64], R24 ;  /* 0x0000001814004986 */ /* 0x0081e2000c101506 */
[----:B------:R-:W-:-:S03]  /*65460*/  PRMT R4, R24, 0x7632, R4 ;  /* 0x0000763218047816 */ /* 0x000fc60000000004 */
[----:B0-----:R-:W3:Y:S01]  /*65470*/  LDL.LU R24, [R1+0x84] ;  /* 0x0000840001187983 */ /* 0x001ee20000300800 */
[----:B------:R-:W-:-:S04]  /*65480*/  LEA R20, P6, R0, R3, 0x1 ;  /* 0x0000000300147211 */ /* 0x000fc800078c08ff */
[----:B------:R-:W-:Y:S01]  /*65490*/  LEA.HI.X.SX32 R21, R0, R2, 0x1, P6 ;  /* 0x0000000200157211 */ /* 0x000fe200030f0eff */
[----:B------:R-:W-:Y:S04]  /*654a0*/  @P3 STG.E.U16 [R22.64], R4 ;  /* 0x0000000416003986 */ /* 0x000fe8000c101506 */
[----:B----4-:R0:W-:Y:S01]  /*654b0*/  @P2 STG.E.U16 [R20.64], R29 ;  /* 0x0000001d14002986 */ /* 0x0101e2000c101506 */
[----:B------:R-:W-:-:S03]  /*654c0*/  PRMT R12, R29, 0x7632, R12 ;  /* 0x000076321d0c7816 */ /* 0x000fc6000000000c */
[----:B0-----:R-:W4:Y:S01]  /*654d0*/  LDL.LU R29, [R1+0x4] ;  /* 0x00000400011d7983 */ /* 0x001f220000300800 */
[----:B------:R-:W-:Y:S02]  /*654e0*/  IADD3 R8, R28, 0x1a9, RZ ;  /* 0x000001a91c087810 */ /* 0x000fe40007ffe0ff */
[----:B------:R-:W-:Y:S02]  /*654f0*/  IADD3 R4, R0, c[0x0][0x198], RZ ;  /* 0x0000660000047a10 */ /* 0x000fe40007ffe0ff */
[----:B------:R-:W-:Y:S02]  /*65500*/  ISETP.LT.AND P1, PT, R8, c[0x0][0x17c], !P0 ;  /* 0x00005f0008007a0c */ /* 0x000fe40004721270 */
[----:B------:R-:W-:Y:S02]  /*65510*/  IADD3 R8, R28, 0x1aa, RZ ;  /* 0x000001aa1c087810 */ /* 0x000fe40007ffe0ff */
[C---:B------:R-:W-:Y:S02]  /*65520*/  LEA R22, P6, R4.reuse, R3, 0x1 ;  /* 0x0000000304167211 */ /* 0x040fe400078c08ff */
[----:B------:R-:W-:-:S02]  /*65530*/  IADD3 R0, R4, c[0x0][0x198], RZ ;  /* 0x0000660004007a10 */ /* 0x000fc40007ffe0ff */
[----:B------:R-:W-:Y:S02]  /*65540*/  ISETP.LT.AND P5, PT, R8, c[0x0][0x17c], !P0 ;  /* 0x00005f0008007a0c */ /* 0x000fe400047a1270 */
[----:B------:R-:W-:Y:S02]  /*65550*/  IADD3 R8, R28, 0x1ab, RZ ;  /* 0x000001ab1c087810 */ /* 0x000fe40007ffe0ff */
[----:B------:R-:W-:Y:S02]  /*65560*/  LEA.HI.X.SX32 R23, R4, R2, 0x1, P6 ;  /* 0x0000000204177211 */ /* 0x000fe400030f0eff */
[C---:B------:R-:W-:Y:S02]  /*65570*/  LEA R20, P6, R0.reuse, R3, 0x1 ;  /* 0x0000000300147211 */ /* 0x040fe400078c08ff */
[----:B------:R-:W-:Y:S02]  /*65580*/  IADD3 R4, R0, c[0x0][0x198], RZ ;  /* 0x0000660000047a10 */ /* 0x000fe40007ffe0ff */
[----:B------:R-:W-:Y:S01]  /*65590*/  ISETP.LT.AND P4, PT, R8, c[0x0][0x17c], !P0 ;  /* 0x00005f0008007a0c */ /* 0x000fe20004781270 */
[----:B------:R0:W-:Y:S01]  /*655a0*/  @P1 STG.E.U16 [R22.64], R12 ;  /* 0x0000000c16001986 */ /* 0x0001e2000c101506 */
[----:B------:R-:W-:-:S02]  /*655b0*/  IADD3 R8, R28, 0x1ac, RZ ;  /* 0x000001ac1c087810 */ /* 0x000fc40007ffe0ff */
[----:B------:R-:W-:Y:S02]  /*655c0*/  LEA.HI.X.SX32 R21, R0, R2, 0x1, P6 ;  /* 0x0000000200157211 */ /* 0x000fe400030f0eff */
[----:B------:R-:W-:Y:S02]  /*655d0*/  ISETP.LT.AND P3, PT, R8, c[0x0][0x17c], !P0 ;  /* 0x00005f0008007a0c */ /* 0x000fe40004761270 */
[C---:B------:R-:W-:Y:S02]  /*655e0*/  IADD3 R0, R4.reuse, c[0x0][0x198], RZ ;  /* 0x0000660004007a10 */ /* 0x040fe40007ffe0ff */
[----:B0-----:R-:W-:-:S04]  /*655f0*/  LEA R22, P6, R4, R3, 0x1 ;  /* 0x0000000304167211 */ /* 0x001fc800078c08ff */
[----:B------:R-:W-:Y:S02]  /*65600*/  LEA.HI.X.SX32 R23, R4, R2, 0x1, P6 ;  /* 0x0000000204177211 */ /* 0x000fe400030f0eff */
[----:B------:R-:W-:-:S04]  /*65610*/  IADD3 R8, R28, 0x1ad, RZ ;  /* 0x000001ad1c087810 */ /* 0x000fc80007ffe0ff */
[----:B------:R-:W-:Y:S02]  /*65620*/  ISETP.LT.AND P2, PT, R8, c[0x0][0x17c], !P0 ;  /* 0x00005f0008007a0c */ /* 0x000fe40004741270 */
[----:B------:R-:W-:-:S04]  /*65630*/  IADD3 R8, R28, 0x1ae, RZ ;  /* 0x000001ae1c087810 */ /* 0x000fc80007ffe0ff */
[----:B------:R-:W-:Y:S01]  /*65640*/  ISETP.LT.AND P1, PT, R8, c[0x0][0x17c], !P0 ;  /* 0x00005f0008007a0c */ /* 0x000fe20004721270 */
[----:B--2---:R0:W-:Y:S01]  /*65650*/  @P5 STG.E.U16 [R20.64], R16 ;  /* 0x0000001014005986 */ /* 0x0041e2000c101506 */
[----:B------:R-:W-:-:S05]  /*65660*/  PRMT R4, R16, 0x7632, R4 ;  /* 0x0000763210047816 */ /* 0x000fca0000000004 */
[----:B------:R1:W-:Y:S04]  /*65670*/  @P4 STG.E.U16 [R22.64], R4 ;  /* 0x0000000416004986 */ /* 0x0003e8000c101506 */
[----:B0-----:R-:W2:Y:S01]  /*65680*/  LDL.LU R16, [R1+0x64] ;  /* 0x0000640001107983 */ /* 0x001ea20000300800 */
[----:B------:R-:W-:-:S04]  /*65690*/  LEA R20, P6, R0, R3, 0x1 ;  /* 0x0000000300147211 */ /* 0x000fc800078c08ff */
[C---:B------:R-:W-:Y:S02]  /*656a0*/  LEA.HI.X.SX32 R21, R0.reuse, R2, 0x1, P6 ;  /* 0x0000000200157211 */ /* 0x040fe400030f0eff */
[----:B-1----:R-:W-:-:S04]  /*656b0*/  IADD3 R4, R0, c[0x0][0x198], RZ ;  /* 0x0000660000047a10 */ /* 0x002fc80007ffe0ff */
[C---:B------:R-:W-:Y:S02]  /*656c0*/  LEA R22, P6, R4.reuse, R3, 0x1 ;  /* 0x0000000304167211 */ /* 0x040fe400078c08ff */
[C---:B------:R-:W-:Y:S02]  /*656d0*/  IADD3 R0, R4.reuse, c[0x0][0x198], RZ ;  /* 0x0000660004007a10 */ /* 0x040fe40007ffe0ff */
[----:B------:R-:W-:Y:S02]  /*656e0*/  LEA.HI.X.SX32 R23, R4, R2, 0x1, P6 ;  /* 0x0000000204177211 */ /* 0x000fe400030f0eff */
[----:B------:R-:W-:Y:S01]  /*656f0*/  IADD3 R4, R0, c[0x0][0x198], RZ ;  /* 0x0000660000047a10 */ /* 0x000fe20007ffe0ff */
[----:B---3--:R0:W-:Y:S01]  /*65700*/  @P3 STG.E.U16 [R20.64], R24 ;  /* 0x0000001814003986 */ /* 0x0081e2000c101506 */
[----:B------:R-:W-:-:S03]  /*65710*/  PRMT R12, R24, 0x7632, R12 ;  /* 0x00007632180c7816 */ /* 0x000fc6000000000c */
[----:B0-----:R-:W3:Y:S01]  /*65720*/  LDL.LU R24, [R1+0x34] ;  /* 0x0000340001187983 */ /* 0x001ee20000300800 */
[----:B------:R-:W-:-:S03]  /*65730*/  LEA R20, P6, R0, R3, 0x1 ;  /* 0x0000000300147211 */ /* 0x000fc600078c08ff */
[----:B------:R0:W-:Y:S01]  /*65740*/  @P2 STG.E.U16 [R22.64], R12 ;  /* 0x0000000c16002986 */ /* 0x0001e2000c101506 */
[-C--:B------:R-:W-:Y:S02]  /*65750*/  LEA.HI.X.SX32 R21, R0, R2.reuse, 0x1, P6 ;  /* 0x0000000200157211 */ /* 0x080fe400030f0eff */
[C---:B------:R-:W-:Y:S02]  /*65760*/  IADD3 R0, R4.reuse, c[0x0][0x198], RZ ;  /* 0x0000660004007a10 */ /* 0x040fe40007ffe0ff */
[C---:B0-----:R-:W-:Y:S01]  /*65770*/  LEA R22, P6, R4.reuse, R3, 0x1 ;  /* 0x0000000304167211 */ /* 0x041fe200078c08ff */
[----:B----4-:R0:W-:Y:S03]  /*65780*/  @P1 STG.E.U16 [R20.64], R29 ;  /* 0x0000001d14001986 */ /* 0x0101e6000c101506 */
[----:B------:R-:W-:Y:S02]  /*65790*/  LEA.HI.X.SX32 R23, R4, R2, 0x1, P6 ;  /* 0x0000000204177211 */ /* 0x000fe400030f0eff */
[----:B------:R-:W-:-:S02]  /*657a0*/  PRMT R4, R29, 0x7632, R4 ;  /* 0x000076321d047816 */ /* 0x000fc40000000004 */
[----:B0-----:R-:W4:Y:S01]  /*657b0*/  LDL.LU R29, [R1+0x14] ;  /* 0x00001400011d7983 */ /* 0x001f220000300800 */
        /* <DEDUP_REMOVED lines=23> */
[----:B0-----:R-:W-:-:S04]  /*65930*/  LEA R20, P6, R0, R3, 0x1 ;  /* 0x0000000300147211 */ /* 0x001fc800078c08ff */
[-C--:B------:R-:W-:Y:S02]  /*65940*/  LEA.HI.X.SX32 R21, R0, R2.reuse, 0x1, P6 ;  /* 0x0000000200157211 */ /* 0x080fe400030f0eff */
[C---:B-1----:R-:W-:Y:S02]  /*65950*/  LEA R22, P6, R4.reuse, R3, 0x1 ;  /* 0x0000000304167211 */ /* 0x042fe400078c08ff */
[C---:B------:R-:W-:Y:S02]  /*65960*/  IADD3 R0, R4.reuse, c[0x0][0x198], RZ ;  /* 0x0000660004007a10 */ /* 0x040fe40007ffe0ff */
[----:B------:R-:W-:Y:S01]  /*65970*/  LEA.HI.X.SX32 R23, R4, R2, 0x1, P6 ;  /* 0x0000000204177211 */ /* 0x000fe200030f0eff */
[----:B---3--:R0:W-:Y:S01]  /*65980*/  @P2 STG.E.U16 [R20.64], R24 ;  /* 0x0000001814002986 */ /* 0x0081e2000c101506 */
[----:B------:R-:W-:-:S03]  /*65990*/  PRMT R4, R24, 0x7632, R4 ;  /* 0x0000763218047816 */ /* 0x000fc60000000004 */
[----:B0-----:R-:W2:Y:S01]  /*659a0*/  LDL.LU R24, [R1+0x48] ;  /* 0x0000480001187983 */ /* 0x001ea20000300800 */
[----:B------:R-:W-:-:S04]  /*659b0*/  LEA R20, P6, R0, R3, 0x1 ;  /* 0x0000000300147211 */ /* 0x000fc800078c08ff */
[----:B------:R-:W-:Y:S01]  /*659c0*/  LEA.HI.X.SX32 R21, R0, R2, 0x1, P6 ;  /* 0x0000000200157211 */ /* 0x000fe200030f0eff */
[----:B------:R-:W-:Y:S04]  /*659d0*/  @P1 STG.E.U16 [R22.64], R4 ;  /* 0x0000000416001986 */ /* 0x000fe8000c101506 */
[----:B----4-:R0:W-:Y:S01]  /*659e0*/  @P5 STG.E.U16 [R20.64], R29 ;  /* 0x0000001d14005986 */ /* 0x0101e2000c101506 */
[----:B------:R-:W-:-:S03]  /*659f0*/  PRMT R12, R29, 0x7632, R12 ;  /* 0x000076321d0c7816 */ /* 0x000fc6000000000c */
[----:B0-----:R-:W3:Y:S01]  /*65a00*/  LDL.LU R29, [R1+0x58] ;  /* 0x00005800011d7983 */ /* 0x001ee20000300800 */
[----:B------:R-:W-:-:S04]  /*65a10*/  IADD3 R8, R28, 0x1b5, RZ ;  /* 0x000001b51c087810 */ /* 0x000fc80007ffe0ff */
[----:B------:R-:W-:Y:S02]  /*65a20*/  ISETP.LT.AND P4, PT, R8, c[0x0][0x17c], !P0 ;  /* 0x00005f0008007a0c */ /* 0x000fe40004781270 */
[----:B------:R-:W-:-:S04]  /*65a30*/  IADD3 R8, R28, 0x1b6, RZ ;  /* 0x000001b61c087810 */ /* 0x000fc80007ffe0ff */
[----:B------:R-:W-:Y:S02]  /*65a40*/  ISETP.LT.AND P3, PT, R8, c[0x0][0x17c], !P0 ;  /* 0x00005f0008007a0c */ /* 0x000fe40004761270 */
[----:B------:R-:W-:Y:S02]  /*65a50*/  IADD3 R8, R28, 0x1b7, RZ ;  /* 0x000001b71c087810 */ /* 0x000fe40007ffe0ff */
[----:B------:R-:W-:Y:S02]  /*65a60*/  IADD3 R4, R0, c[0x0][0x198], RZ ;  /* 0x0000660000047a10 */ /* 0x000fe40007ffe0ff */
[----:B------:R-:W-:Y:S02]  /*65a70*/  ISETP.LT.AND P2, PT, R8, c[0x0][0x17c], !P0 ;  /* 0x00005f0008007a0c */ /* 0x000fe40004741270 */
[----:B------:R-:W-:Y:S02]  /*65a80*/  IADD3 R8, R28, 0x1b8, RZ ;  /* 0x000001b81c087810 */ /* 0x000fe40007ffe0ff */
[----:B------:R-:W-:-:S02]  /*65a90*/  LEA R22, P6, R4, R3, 0x1 ;  /* 0x0000000304167211 */ /* 0x000fc400078c08ff */
[----:B------:R-:W-:Y:S02]  /*65aa0*/  IADD3 R0, R4, c[0x0][0x198], RZ ;  /* 0x0000660004007a10 */ /* 0x000fe40007ffe0ff */
[----:B------:R-:W-:Y:S02]  /*65ab0*/  ISETP.LT.AND P1, PT, R8, c[0x0][0x17c], !P0 ;  /* 0x00005f0008007a0c */ /* 0x000fe40004721270 */
[----:B------:R-:W-:Y:S02]  /*65ac0*/  IADD3 R8, R28, 0x1b9, RZ ;  /* 0x000001b91c087810 */ /* 0x000fe40007ffe0ff */
[----:B------:R-:W-:Y:S02]  /*65ad0*/  LEA.HI.X.SX32 R23, R4, R2, 0x1, P6 ;  /* 0x0000000204177211 */ /* 0x000fe400030f0eff */
[----:B------:R-:W-:Y:S02]  /*65ae0*/  LEA R20, P6, R0, R3, 0x1 ;  /* 0x0000000300147211 */ /* 0x000fe400078c08ff */
[----:B------:R-:W-:-:S02]  /*65af0*/  ISETP.LT.AND P5, PT, R8, c[0x0][0x17c], !P0 ;  /* 0x00005f0008007a0c */ /* 0x000fc400047a1270 */
[----:B------:R-:W-:Y:S02]  /*65b00*/  IADD3 R4, R0, c[0x0][0x198], RZ ;  /* 0x0000660000047a10 */ /* 0x000fe40007ffe0ff */
[----:B------:R-:W-:Y:S01]  /*65b10*/  IADD3 R8, R28, 0x1ba, RZ ;  /* 0x000001ba1c087810 */ /* 0x000fe20007ffe0ff */
[----:B------:R0:W-:Y:S01]  /*65b20*/  @P4 STG.E.U16 [R22.64], R12 ;  /* 0x0000000c16004986 */ /* 0x0001e2000c101506 */
[----:B------:R-:W-:Y:S02]  /*65b30*/  LEA.HI.X.SX32 R21, R0, R2, 0x1, P6 ;  /* 0x0000000200157211 */ /* 0x000fe400030f0eff */
[----:B------:R-:W-:Y:S02]  /*65b40*/  ISETP.LT.AND P4, PT, R8, c[0x0][0x17c], !P0 ;  /* 0x00005f0008007a0c */ /* 0x000fe40004781270 */
[----:B------:R-:W-:Y:S01]  /*65b50*/  IADD3 R0, R4, c[0x0][0x198], RZ ;  /* 0x0000660004007a10 */ /* 0x000fe20007ffe0ff */
[----:B------:R1:W-:Y:S01]  /*65b60*/  @P3 STG.E.U16 [R20.64], R25 ;  /* 0x0000001914003986 */ /* 0x0003e2000c101506 */
[----:B------:R-:W-:-:S02]  /*65b70*/  IADD3 R8, R28, 0x1bb, RZ ;  /* 0x000001bb1c087810 */ /* 0x000fc40007ffe0ff */
[-C--:B0-----:R-:W-:Y:S02]  /*65b80*/  LEA R22, P6, R4, R3.reuse, 0x1 ;  /* 0x0000000304167211 */ /* 0x081fe400078c08ff */
[----:B------:R-:W-:Y:S02]  /*65b90*/  ISETP.LT.AND P3, PT, R8, c[0x0][0x17c], !P0 ;  /* 0x00005f0008007a0c */ /* 0x000fe40004761270 */
[----:B------:R-:W-:Y:S02]  /*65ba0*/  LEA.HI.X.SX32 R23, R4, R2, 0x1, P6 ;  /* 0x0000000204177211 */ /* 0x000fe400030f0eff */
[----:B-1----:R-:W-:Y:S02]  /*65bb0*/  PRMT R25, R25, 0x7632, R25 ;  /* 0x0000763219197816 */ /* 0x002fe40000000019 */
[C---:B------:R-:W-:Y:S02]  /*65bc0*/  LEA R20, P6, R0.reuse, R3, 0x1 ;  /* 0x0000000300147211 */ /* 0x040fe400078c08ff */
[----:B------:R-:W-:-:S02]  /*65bd0*/  IADD3 R4, R0, c[0x0][0x198], RZ ;  /* 0x0000660000047a10 */ /* 0x000fc40007ffe0ff */
[----:B------:R-:W-:Y:S01]  /*65be0*/  IADD3 R8, R28, 0x1bc, RZ ;  /* 0x000001bc1c087810 */ /* 0x000fe20007ffe0ff */
[----:B------:R0:W-:Y:S01]  /*65bf0*/  @P2 STG.E.U16 [R22.64], R25 ;  /* 0x0000001916002986 */ /* 0x0001e2000c101506 */
[----:B------:R-:W-:Y:S02]  /*65c00*/  LEA.HI.X.SX32 R21, R0, R2, 0x1, P6 ;  /* 0x0000000200157211 */ /* 0x000fe400030f0eff */
[----:B------:R-:W-:Y:S02]  /*65c10*/  ISETP.LT.AND P2, PT, R8, c[0x0][0x17c], !P0 ;  /* 0x00005f0008007a0c */ /* 0x000fe40004741270 */
[----:B------:R-:W-:Y:S02]  /*65c20*/  IADD3 R0, R4, c[0x0][0x198], RZ ;  /* 0x0000660004007a10 */ /* 0x000fe40007ffe0ff */
[----:B------:R-:W-:Y:S02]  /*65c30*/  IADD3 R8, R28, 0x1bd, RZ ;  /* 0x000001bd1c087810 */ /* 0x000fe40007ffe0ff */
[----:B0-----:R-:W-:Y:S01]  /*65c40*/  LEA R22, P6, R4, R3, 0x1 ;  /* 0x0000000304167211 */ /* 0x001fe200078c08ff */
[----:B------:R0:W-:Y:S01]  /*65c50*/  @P1 STG.E.U16 [R20.64], R5 ;  /* 0x0000000514001986 */ /* 0x0001e2000c101506 */
[----:B------:R-:W-:-:S02]  /*65c60*/  ISETP.LT.AND P1, PT, R8, c[0x0][0x17c], !P0 ;  /* 0x00005f0008007a0c */ /* 0x000fc40004721270 */
[-C--:B------:R-:W-:Y:S01]  /*65c70*/  LEA.HI.X.SX32 R23, R4, R2.reuse, 0x1, P6 ;  /* 0x0000000204177211 */ /* 0x080fe200030f0eff */
[----:B------:R-:W4:Y:S01]  /*65c80*/  LDL.LU R25, [R1+0x28] ;  /* 0x0000280001197983 */ /* 0x000f220000300800 */
[CC--:B------:R-:W-:Y:S02]  /*65c90*/  LEA R4, P6, R0.reuse, R3.reuse, 0x1 ;  /* 0x0000000300047211 */ /* 0x0c0fe400078c08ff */
[C---:B------:R-:W-:Y:S02]  /*65ca0*/  IADD3 R8, R0.reuse, c[0x0][0x198], RZ ;  /* 0x0000660000087a10 */ /* 0x040fe40007ffe0ff */
[----:B------:R-:W-:Y:S02]  /*65cb0*/  PRMT R12, R5, 0x7632, R12 ;  /* 0x00007632050c7816 */ /* 0x000fe4000000000c */
[----:B0-----:R-:W-:Y:S02]  /*65cc0*/  LEA.HI.X.SX32 R5, R0, R2, 0x1, P6 ;  /* 0x0000000200057211 */ /* 0x001fe400030f0eff */
[C---:B------:R-:W-:Y:S01]  /*65cd0*/  LEA R20, P6, R8.reuse, R3, 0x1 ;  /* 0x0000000308147211 */ /* 0x040fe200078c08ff */
[----:B------:R-:W-:Y:S01]  /*65ce0*/  @P5 STG.E.U16 [R22.64], R12 ;  /* 0x0000000c16005986 */ /* 0x000fe2000c101506 */
[----:B------:R-:W-:-:S02]  /*65cf0*/  IADD3 R0, R8, c[0x0][0x198], RZ ;  /* 0x0000660008007a10 */ /* 0x000fc40007ffe0ff */
[----:B------:R-:W-:Y:S01]  /*65d00*/  LEA.HI.X.SX32 R21, R8, R2, 0x1, P6 ;  /* 0x0000000208157211 */ /* 0x000fe200030f0eff */
[----:B------:R0:W-:Y:S01]  /*65d10*/  @P4 STG.E.U16 [R4.64], R9 ;  /* 0x0000000904004986 */ /* 0x0001e2000c101506 */
[C---:B------:R-:W-:Y:S02]  /*65d20*/  IADD3 R8, R28.reuse, 0x1c0, RZ ;  /* 0x000001c01c087810 */ /* 0x040fe40007ffe0ff */
[C---:B------:R-:W-:Y:S02]  /*65d30*/  IADD3 R16, R28.reuse, 0x1be, RZ ;  /* 0x000001be1c107810 */ /* 0x040fe40007ffe0ff */
[----:B0-----:R-:W-:Y:S02]  /*65d40*/  IADD3 R4, R28, 0x1bf, RZ ;  /* 0x000001bf1c047810 */ /* 0x001fe40007ffe0ff */
[----:B------:R-:W-:Y:S02]  /*65d50*/  PRMT R9, R9, 0x7632, R9 ;  /* 0x0000763209097816 */ /* 0x000fe40000000009 */
[----:B------:R-:W-:-:S02]  /*65d60*/  ISETP.LT.AND P4, PT, R4, c[0x0][0x17c], !P0 ;  /* 0x00005f0004007a0c */ /* 0x000fc40004781270 */
[----:B------:R-:W-:Y:S01]  /*65d70*/  LEA R4, P6, R0, R3, 0x1 ;  /* 0x0000000300047211 */ /* 0x000fe200078c08ff */
[----:B------:R0:W-:Y:S01]  /*65d80*/  @P3 STG.E.U16 [R20.64], R9 ;  /* 0x0000000914003986 */ /* 0x0001e2000c101506 */
[----:B------:R-:W-:Y:S02]  /*65d90*/  ISETP.LT.AND P3, PT, R8, c[0x0][0x17c], !P0 ;  /* 0x00005f0008007a0c */ /* 0x000fe40004761270 */
[----:B------:R-:W-:Y:S02]  /*65da0*/  LEA.HI.X.SX32 R5, R0, R2, 0x1, P6 ;  /* 0x0000000200057211 */ /* 0x000fe400030f0eff */
[----:B------:R-:W-:Y:S02]  /*65db0*/  ISETP.LT.AND P5, PT, R16, c[0x0][0x17c], !P0 ;  /* 0x00005f0010007a0c */ /* 0x000fe400047a1270 */
[----:B0-----:R-:W-:-:S04]  /*65dc0*/  IADD3 R9, R0, c[0x0][0x198], RZ ;  /* 0x0000660000097a10 */ /* 0x001fc80007ffe0ff */
[C---:B------:R-:W-:Y:S02]  /*65dd0*/  LEA R8, P6, R9.reuse, R3, 0x1 ;  /* 0x0000000309087211 */ /* 0x040fe400078c08ff */
[C---:B------:R-:W-:Y:S01]  /*65de0*/  IADD3 R0, R9.reuse, c[0x0][0x198], RZ ;  /* 0x0000660009007a10 */ /* 0x040fe20007ffe0ff */
[----:B------:R0:W-:Y:S01]  /*65df0*/  @P2 STG.E.U16 [R4.64], R13 ;  /* 0x0000000d04002986 */ /* 0x0001e2000c101506 */
[----:B------:R-:W-:Y:S02]  /*65e00*/  LEA.HI.X.SX32 R9, R9, R2, 0x1, P6 ;  /* 0x0000000209097211 */ /* 0x000fe400030f0eff */
[----:B------:R-:W-:-:S04]  /*65e10*/  IADD3 R12, R28, 0x1c1, RZ ;  /* 0x000001c11c0c7810 */ /* 0x000fc80007ffe0ff */
[----:B------:R-:W-:Y:S02]  /*65e20*/  ISETP.LT.AND P2, PT, R12, c[0x0][0x17c], !P0 ;  /* 0x00005f000c007a0c */ /* 0x000fe40004741270 */
[C---:B0-----:R-:W-:Y:S02]  /*65e30*/  LEA R4, P6, R0.reuse, R3, 0x1 ;  /* 0x0000000300047211 */ /* 0x041fe400078c08ff */
[----:B------:R-:W-:Y:S02]  /*65e40*/  PRMT R13, R13, 0x7632, R13 ;  /* 0x000076320d0d7816 */ /* 0x000fe4000000000d */
[C---:B------:R-:W-:Y:S02]  /*65e50*/  LEA.HI.X.SX32 R5, R0.reuse, R2, 0x1, P6 ;  /* 0x0000000200057211 */ /* 0x040fe400030f0eff */
[----:B------:R-:W-:Y:S01]  /*65e60*/  IADD3 R12, R0, c[0x0][0x198], RZ ;  /* 0x00006600000c7a10 */ /* 0x000fe20007ffe0ff */
[----:B------:R0:W-:Y:S04]  /*65e70*/  @P1 STG.E.U16 [R8.64], R13 ;  /* 0x0000000d08001986 */ /* 0x0001e8000c101506 */
[----:B------:R1:W-:Y:S01]  /*65e80*/  @P5 STG.E.U16 [R4.64], R17 ;  /* 0x0000001104005986 */ /* 0x0003e2000c101506 */
[----:B------:R-:W-:-:S02]  /*65e90*/  IADD3 R0, R12, c[0x0][0x198], RZ ;  /* 0x000066000c007a10 */ /* 0x000fc40007ffe0ff */
[-C--:B0-----:R-:W-:Y:S02]  /*65ea0*/  LEA R8, P6, R12, R3.reuse, 0x1 ;  /* 0x000000030c087211 */ /* 0x081fe400078c08ff */
[----:B-1----:R-:W-:Y:S02]  /*65eb0*/  IADD3 R4, R28, 0x1c3, RZ ;  /* 0x000001c31c047810 */ /* 0x002fe40007ffe0ff */
[----:B------:R-:W-:Y:S02]  /*65ec0*/  LEA.HI.X.SX32 R9, R12, R2, 0x1, P6 ;  /* 0x000000020c097211 */ /* 0x000fe400030f0eff */
[----:B------:R-:W-:Y:S02]  /*65ed0*/  PRMT R17, R17, 0x7632, R17 ;  /* 0x0000763211117816 */ /* 0x000fe40000000011 */
[----:B------:R-:W-:Y:S02]  /*65ee0*/  ISETP.LT.AND P5, PT, R4, c[0x0][0x17c], !P0 ;  /* 0x00005f0004007a0c */ /* 0x000fe400047a1270 */
[----:B------:R-:W-:Y:S01]  /*65ef0*/  LEA R4, P6, R0, R3, 0x1 ;  /* 0x0000000300047211 */ /* 0x000fe200078c08ff */
[----:B------:R0:W-:Y:S01]  /*65f00*/  @P4 STG.E.U16 [R8.64], R17 ;  /* 0x0000001108004986 */ /* 0x0001e2000c101506 */
[----:B------:R-:W-:-:S02]  /*65f10*/  IADD3 R16, R28, 0x1c2, RZ ;  /* 0x000001c21c107810 */ /* 0x000fc40007ffe0ff */
[----:B------:R-:W-:Y:S02]  /*65f20*/  LEA.HI.X.SX32 R5, R0, R2, 0x1, P6 ;  /* 0x0000000200057211 */ /* 0x000fe400030f0eff */
[----:B------:R-:W-:Y:S02]  /*65f30*/  ISETP.LT.AND P1, PT, R16, c[0x0][0x17c], !P0 ;  /* 0x00005f0010007a0c */ /* 0x000fe40004721270 */
[----:B0-----:R-:W-:-:S04]  /*65f40*/  IADD3 R9, R0, c[0x0][0x198], RZ ;  /* 0x0000660000097a10 */ /* 0x001fc80007ffe0ff */
[C---:B------:R-:W-:Y:S02]  /*65f50*/  LEA R8, P6, R9.reuse, R3, 0x1 ;  /* 0x0000000309087211 */ /* 0x040fe400078c08ff */
[C---:B------:R-:W-:Y:S02]  /*65f60*/  IADD3 R0, R9.reuse, c[0x0][0x198], RZ ;  /* 0x0000660009007a10 */ /* 0x040fe40007ffe0ff */
[----:B------:R-:W-:Y:S01]  /*65f70*/  LEA.HI.X.SX32 R9, R9, R2, 0x1, P6 ;  /* 0x0000000209097211 */ /* 0x000fe200030f0eff */
[----:B--2---:R0:W-:Y:S01]  /*65f80*/  @P3 STG.E.U16 [R4.64], R24 ;  /* 0x0000001804003986 */ /* 0x0041e2000c101506 */
[----:B------:R-:W-:-:S03]  /*65f90*/  PRMT R13, R24, 0x7632, R13 ;  /* 0x00007632180d7816 */ /* 0x000fc6000000000d */
[----:B0-----:R-:W2:Y:S01]  /*65fa0*/  LDL.LU R24, [R1+0x78] ;  /* 0x0000780001187983 */ /* 0x001ea20000300800 */
[----:B------:R-:W-:-:S04]  /*65fb0*/  LEA R4, P6, R0, R3, 0x1 ;  /* 0x0000000300047211 */ /* 0x000fc800078c08ff */
[----:B------:R-:W-:Y:S01]  /*65fc0*/  LEA.HI.X.SX32 R5, R0, R2, 0x1, P6 ;  /* 0x0000000200057211 */ /* 0x000fe200030f0eff */
[----:B------:R-:W-:Y:S04]  /*65fd0*/  @P2 STG.E.U16 [R8.64], R13 ;  /* 0x0000000d08002986 */ /* 0x000fe8000c101506 */
[----:B---3--:R0:W-:Y:S02]  /*65fe0*/  @P1 STG.E.U16 [R4.64], R29 ;  /* 0x0000001d04001986 */ /* 0x0081e4000c101506 */
[----:B0-----:R-:W-:Y:S02]  /*65ff0*/  PRMT R5, R29, 0x7632, R5 ;  /* 0x000076321d057816 */ /* 0x001fe40000000005 */
[----:B------:R-:W3:Y:S01]  /*66000*/  LDL.LU R29, [R1+0xa8] ;  /* 0x0000a800011d7983 */ /* 0x000ee20000300800 */
[----:B------:R-:W-:-:S04]  /*66010*/  IADD3 R12, R28, 0x1c4, RZ ;  /* 0x000001c41c0c7810 */ /* 0x000fc80007ffe0ff */
[----:B------:R-:W-:Y:S02]  /*66020*/  ISETP.LT.AND P4, PT, R12, c[0x0][0x17c], !P0 ;  /* 0x00005f000c007a0c */ /* 0x000fe40004781270 */
[----:B------:R-:W-:-:S04]  /*66030*/  IADD3 R12, R28, 0x1c5, RZ ;  /* 0x000001c51c0c7810 */ /* 0x000fc80007ffe0ff */
[----:B------:R-:W-:Y:S02]  /*66040*/  ISETP.LT.AND P3, PT, R12, c[0x0][0x17c], !P0 ;  /* 0x00005f000c007a0c */ /* 0x000fe40004761270 */
[----:B------:R-:W-:Y:S02]  /*66050*/  IADD3 R12, R0, c[0x0][0x198], RZ ;  /* 0x00006600000c7a10 */ /* 0x000fe40007ffe0ff */
[----:B------:R-:W-:Y:S02]  /*66060*/  IADD3 R4, R28, 0x1c7, RZ ;  /* 0x000001c71c047810 */ /* 0x000fe40007ffe0ff */
[C---:B------:R-:W-:Y:S02]  /*66070*/  LEA R8, P6, R12.reuse, R3, 0x1 ;  /* 0x000000030c087211 */ /* 0x040fe400078c08ff */
[C---:B------:R-:W-:Y:S02]  /*66080*/  IADD3 R0, R12.reuse, c[0x0][0x198], RZ ;  /* 0x000066000c007a10 */ /* 0x040fe40007ffe0ff */
[----:B------:R-:W-:-:S02]  /*66090*/  LEA.HI.X.SX32 R9, R12, R2, 0x1, P6 ;  /* 0x000000020c097211 */ /* 0x000fc400030f0eff */
[----:B------:R-:W-:Y:S02]  /*660a0*/  ISETP.LT.AND P1, PT, R4, c[0x0][0x17c], !P0 ;  /* 0x00005f0004007a0c */ /* 0x000fe40004721270 */
[----:B------:R-:W-:Y:S01]  /*660b0*/  LEA R4, P6, R0, R3, 0x1 ;  /* 0x0000000300047211 */ /* 0x000fe200078c08ff */
[----:B------:R0:W-:Y:S01]  /*660c0*/  @P5 STG.E.U16 [R8.64], R5 ;  /* 0x0000000508005986 */ /* 0x0001e2000c101506 */
[C---:B------:R-:W-:Y:S02]  /*660d0*/  IADD3 R16, R28.reuse, 0x1c6, RZ ;  /* 0x000001c61c107810 */ /* 0x040fe40007ffe0ff */
[----:B------:R-:W-:Y:S02]  /*660e0*/  IADD3 R12, R28, 0x1c8, RZ ;  /* 0x000001c81c0c7810 */ /* 0x000fe40007ffe0ff */
[----:B------:R-:W-:Y:S02]  /*660f0*/  ISETP.LT.AND P2, PT, R16, c[0x0][0x17c], !P0 ;  /* 0x00005f0010007a0c */ /* 0x000fe40004741270 */
[----:B0-----:R-:W-:-:S02]  /*66100*/  LEA.HI.X.SX32 R5, R0, R2, 0x1, P6 ;  /* 0x0000000200057211 */ /* 0x001fc400030f0eff */
[----:B------:R-:W-:-:S04]  /*66110*/  IADD3 R9, R0, c[0x0][0x198], RZ ;  /* 0x0000660000097a10 */ /* 0x000fc80007ffe0ff */
[C---:B------:R-:W-:Y:S02]  /*66120*/  LEA R8, P6, R9.reuse, R3, 0x1 ;  /* 0x0000000309087211 */ /* 0x040fe400078c08ff */
[C---:B------:R-:W-:Y:S02]  /*66130*/  IADD3 R0, R9.reuse, c[0x0][0x198], RZ ;  /* 0x0000660009007a10 */ /* 0x040fe40007ffe0ff */
[----:B------:R-:W-:Y:S02]  /*66140*/  ISETP.LT.AND P5, PT, R12, c[0x0][0x17c], !P0 ;  /* 0x00005f000c007a0c */ /* 0x000fe400047a1270 */
[----:B------:R-:W-:Y:S02]  /*66150*/  LEA.HI.X.SX32 R9, R9, R2, 0x1, P6 ;  /* 0x0000000209097211 */ /* 0x000fe400030f0eff */
[----:B------:R-:W-:Y:S01]  /*66160*/  IADD3 R12, R28, 0x1c9, RZ ;  /* 0x000001c91c0c7810 */ /* 0x000fe20007ffe0ff */
[----:B----4-:R0:W-:Y:S01]  /*66170*/  @P4 STG.E.U16 [R4.64], R25 ;  /* 0x0000001904004986 */ /* 0x0101e2000c101506 */
[----:B------:R-:W-:-:S02]  /*66180*/  PRMT R13, R25, 0x7632, R13 ;  /* 0x00007632190d7816 */ /* 0x000fc4000000000d */
[----:B------:R-:W-:Y:S01]  /*66190*/  ISETP.LT.AND P4, PT, R12, c[0x0][0x17c], !P0 ;  /* 0x00005f000c007a0c */ /* 0x000fe20004781270 */
[----:B0-----:R-:W4:Y:S01]  /*661a0*/  LDL.LU R25, [R1+0x98] ;  /* 0x0000980001197983 */ /* 0x001f220000300800 */
[CC--:B------:R-:W-:Y:S02]  /*661b0*/  LEA R4, P6, R0.reuse, R3.reuse, 0x1 ;  /* 0x0000000300047211 */ /* 0x0c0fe400078c08ff */
[C---:B------:R-:W-:Y:S02]  /*661c0*/  IADD3 R12, R0.reuse, c[0x0][0x198], RZ ;  /* 0x00006600000c7a10 */ /* 0x040fe40007ffe0ff */
[----:B------:R-:W-:Y:S01]  /*661d0*/  LEA.HI.X.SX32 R5, R0, R2, 0x1, P6 ;  /* 0x0000000200057211 */ /* 0x000fe200030f0eff */
[----:B------:R0:W-:Y:S01]  /*661e0*/  @P3 STG.E.U16 [R8.64], R13 ;  /* 0x0000000d08003986 */ /* 0x0001e2000c101506 */
[C---:B------:R-:W-:Y:S02]  /*661f0*/  IADD3 R0, R12.reuse, c[0x0][0x198], RZ ;  /* 0x000066000c007a10 */ /* 0x040fe40007ffe0ff */
[----:B0-----:R-:W-:-:S04]  /*66200*/  LEA R8, P6, R12, R3, 0x1 ;  /* 0x000000030c087211 */ /* 0x001fc800078c08ff */
[-C--:B------:R-:W-:Y:S01]  /*66210*/  LEA.HI.X.SX32 R9, R12, R2.reuse, 0x1, P6 ;  /* 0x000000020c097211 */ /* 0x080fe200030f0eff */
[----:B--2---:R0:W-:Y:S02]  /*66220*/  @P2 STG.E.U16 [R4.64], R24 ;  /* 0x0000001804002986 */ /* 0x0041e4000c101506 */
[----:B0-----:R-:W-:Y:S02]  /*66230*/  IADD3 R4, R28, 0x1cb, RZ ;  /* 0x000001cb1c047810 */ /* 0x001fe40007ffe0ff */
[----:B------:R-:W-:Y:S02]  /*66240*/  PRMT R5, R24, 0x7632, R5 ;  /* 0x0000763218057816 */ /* 0x000fe40000000005 */
[----:B------:R-:W2:Y:S01]  /*66250*/  LDL.LU R24, [R1+0x88] ;  /* 0x0000880001187983 */ /* 0x000ea20000300800 */
[----:B------:R-:W-:Y:S02]  /*66260*/  ISETP.LT.AND P2, PT, R4, c[0x0][0x17c], !P0 ;  /* 0x00005f0004007a0c */ /* 0x000fe40004741270 */
[C---:B------:R-:W-:Y:S01]  /*66270*/  LEA R4, P6, R0.reuse, R3, 0x1 ;  /* 0x0000000300047211 */ /* 0x040fe200078c08ff */
[----:B------:R0:W-:Y:S03]  /*66280*/  @P1 STG.E.U16 [R8.64], R5 ;  /* 0x0000000508001986 */ /* 0x0001e6000c101506 */
[----:B0-----:R-:W-:-:S02]  /*66290*/  LEA.HI.X.SX32 R5, R0, R2, 0x1, P6 ;  /* 0x0000000200057211 */ /* 0x001fc400030f0eff */
[----:B---3--:R-:W-:-:S03]  /*662a0*/  PRMT R13, R29, 0x7632, R13 ;  /* 0x000076321d0d7816 */ /* 0x008fc6000000000d */
[----:B------:R0:W-:Y:S04]  /*662b0*/  @P5 STG.E.U16 [R4.64], R29 ;  /* 0x0000001d04005986 */ /* 0x0001e8000c101506 */
[----:B0-----:R-:W3:Y:S01]  /*662c0*/  LDL.LU R29, [R1+0x8] ;  /* 0x00000800011d7983 */ /* 0x001ee20000300800 */
[----:B------:R-:W-:Y:S02]  /*662d0*/  IADD3 R9, R0, c[0x0][0x198], RZ ;  /* 0x0000660000097a10 */ /* 0x000fe40007ffe0ff */
[C---:B------:R-:W-:Y:S02]  /*662e0*/  IADD3 R16, R28.reuse, 0x1ca, RZ ;  /* 0x000001ca1c107810 */ /* 0x040fe40007ffe0ff */
[----:B------:R-:W-:Y:S02]  /*662f0*/  IADD3 R12, R28, 0x1cc, RZ ;  /* 0x000001cc1c0c7810 */ /* 0x000fe40007ffe0ff */
[----:B------:R-:W-:-:S02]  /*66300*/  LEA R8, P6, R9, R3, 0x1 ;  /* 0x0000000309087211 */ /* 0x000fc400078c08ff */
[----:B------:R-:W-:Y:S02]  /*66310*/  ISETP.LT.AND P3, PT, R16, c[0x0][0x17c], !P0 ;  /* 0x00005f0010007a0c */ /* 0x000fe40004761270 */
[C---:B------:R-:W-:Y:S02]  /*66320*/  IADD3 R0, R9.reuse, c[0x0][0x198], RZ ;  /* 0x0000660009007a10 */ /* 0x040fe40007ffe0ff */
[----:B------:R-:W-:Y:S02]  /*66330*/  ISETP.LT.AND P1, PT, R12, c[0x0][0x17c], !P0 ;  /* 0x00005f000c007a0c */ /* 0x000fe40004721270 */
[----:B------:R-:W-:Y:S02]  /*66340*/  LEA.HI.X.SX32 R9, R9, R2, 0x1, P6 ;  /* 0x0000000209097211 */ /* 0x000fe400030f0eff */
[----:B------:R-:W-:Y:S02]  /*66350*/  IADD3 R12, R28, 0x1cd, RZ ;  /* 0x000001cd1c0c7810 */ /* 0x000fe40007ffe0ff */
[----:B------:R-:W-:-:S02]  /*66360*/  LEA R4, P6, R0, R3, 0x1 ;  /* 0x0000000300047211 */ /* 0x000fc400078c08ff */
[----:B------:R-:W-:Y:S02]  /*66370*/  ISETP.LT.AND P5, PT, R12, c[0x0][0x17c], !P0 ;  /* 0x00005f000c007a0c */ /* 0x000fe400047a1270 */
[C---:B------:R-:W-:Y:S02]  /*66380*/  LEA.HI.X.SX32 R5, R0.reuse, R2, 0x1, P6 ;  /* 0x0000000200057211 */ /* 0x040fe400030f0eff */
[----:B------:R-:W-:Y:S01]  /*66390*/  IADD3 R12, R0, c[0x0][0x198], RZ ;  /* 0x00006600000c7a10 */ /* 0x000fe20007ffe0ff */
[----:B------:R0:W-:Y:S03]  /*663a0*/  @P4 STG.E.U16 [R8.64], R13 ;  /* 0x0000000d08004986 */ /* 0x0001e6000c101506 */
[C---:B------:R-:W-:Y:S02]  /*663b0*/  IADD3 R0, R12.reuse, c[0x0][0x198], RZ ;  /* 0x000066000c007a10 */ /* 0x040fe40007ffe0ff */
[----:B0-----:R-:W-:-:S04]  /*663c0*/  LEA R8, P6, R12, R3, 0x1 ;  /* 0x000000030c087211 */ /* 0x001fc800078c08ff */
[----:B------:R-:W-:Y:S02]  /*663d0*/  LEA.HI.X.SX32 R9, R12, R2, 0x1, P6 ;  /* 0x000000020c097211 */ /* 0x000fe400030f0eff */
[C---:B------:R-:W-:Y:S01]  /*663e0*/  IADD3 R16, R28.reuse, 0x1ce, RZ ;  /* 0x000001ce1c107810 */ /* 0x040fe20007ffe0ff */
[----:B----4-:R0:W-:Y:S02]  /*663f0*/  @P3 STG.E.U16 [R4.64], R25 ;  /* 0x0000001904003986 */ /* 0x0101e4000c101506 */
[----:B0-----:R-:W-:Y:S02]  /*66400*/  IADD3 R4, R28, 0x1cf, RZ ;  /* 0x000001cf1c047810 */ /* 0x001fe40007ffe0ff */
[----:B------:R-:W-:Y:S02]  /*66410*/  PRMT R5, R25, 0x7632, R5 ;  /* 0x0000763219057816 */ /* 0x000fe40000000005 */
[----:B------:R-:W-:Y:S01]  /*66420*/  ISETP.LT.AND P3, PT, R4, c[0x0][0x17c], !P0 ;  /* 0x00005f0004007a0c */ /* 0x000fe20004761270 */
[----:B------:R-:W4:Y:S01]  /*66430*/  LDL.LU R25, [R1+0x68] ;  /* 0x0000680001197983 */ /* 0x000f220000300800 */
[----:B------:R-:W-:-:S03]  /*66440*/  LEA R4, P6, R0, R3, 0x1 ;  /* 0x0000000300047211 */ /* 0x000fc600078c08ff */
[----:B------:R0:W-:Y:S01]  /*66450*/  @P2 STG.E.U16 [R8.64], R5 ;  /* 0x0000000508002986 */ /* 0x0001e2000c101506 */
[----:B------:R-:W-:Y:S02]  /*66460*/  ISETP.LT.AND P4, PT, R16, c[0x0][0x17c], !P0 ;  /* 0x00005f0010007a0c */ /* 0x000fe40004781270 */
[C---:B0-----:R-:W-:Y:S02]  /*66470*/  LEA.HI.X.SX32 R5, R0.reuse, R2, 0x1, P6 ;  /* 0x0000000200057211 */ /* 0x041fe400030f0eff */
[----:B------:R-:W-:-:S04]  /*66480*/  IADD3 R9, R0, c[0x0][0x198], RZ ;  /* 0x0000660000097a10 */ /* 0x000fc80007ffe0ff */
        /* <DEDUP_REMOVED lines=16> */
[----:B------:R-:W-:-:S04]  /*66590*/  IADD3 R12, R0, c[0x0][0x198], RZ ;  /* 0x00006600000c7a10 */ /* 0x000fc80007ffe0ff */
[-C--:B------:R-:W-:Y:S02]  /*665a0*/  LEA R8, P6, R12, R3.reuse, 0x1 ;  /* 0x000000030c087211 */ /* 0x080fe400078c08ff */
[----:B------:R-:W-:Y:S02]  /*665b0*/  IADD3 R4, R28, 0x1d3, RZ ;  /* 0x000001d31c047810 */ /* 0x000fe40007ffe0ff */
[C---:B------:R-:W-:Y:S02]  /*665c0*/  LEA.HI.X.SX32 R9, R12.reuse, R2, 0x1, P6 ;  /* 0x000000020c097211 */ /* 0x040fe400030f0eff */
[----:B------:R-:W-:Y:S02]  /*665d0*/  IADD3 R0, R12, c[0x0][0x198], RZ ;  /* 0x000066000c007a10 */ /* 0x000fe40007ffe0ff */
[----:B------:R-:W-:Y:S01]  /*665e0*/  ISETP.LT.AND P4, PT, R4, c[0x0][0x17c], !P0 ;  /* 0x00005f0004007a0c */ /* 0x000fe20004781270 */
[----:B------:R0:W-:Y:S01]  /*665f0*/  @P3 STG.E.U16 [R8.64], R5 ;  /* 0x0000000508003986 */ /* 0x0001e2000c101506 */
[----:B------:R-:W-:-:S02]  /*66600*/  LEA R4, P6, R0, R3, 0x1 ;  /* 0x0000000300047211 */ /* 0x000fc400078c08ff */
[C---:B------:R-:W-:Y:S02]  /*66610*/  IADD3 R16, R28.reuse, 0x1d2, RZ ;  /* 0x000001d21c107810 */ /* 0x040fe40007ffe0ff */
[----:B------:R-:W-:Y:S02]  /*66620*/  IADD3 R12, R28, 0x1d4, RZ ;  /* 0x000001d41c0c7810 */ /* 0x000fe40007ffe0ff */
[----:B------:R-:W-:Y:S02]  /*66630*/  ISETP.LT.AND P5, PT, R16, c[0x0][0x17c], !P0 ;  /* 0x00005f0010007a0c */ /* 0x000fe400047a1270 */
[C---:B0-----:R-:W-:Y:S02]  /*66640*/  IADD3 R9, R0.reuse, c[0x0][0x198], RZ ;  /* 0x0000660000097a10 */ /* 0x041fe40007ffe0ff */
[----:B------:R-:W-:Y:S02]  /*66650*/  LEA.HI.X.SX32 R5, R0, R2, 0x1, P6 ;  /* 0x0000000200057211 */ /* 0x000fe400030f0eff */
[----:B------:R-:W-:-:S02]  /*66660*/  LEA R8, P6, R9, R3, 0x1 ;  /* 0x0000000309087211 */ /* 0x000fc400078c08ff */
[C---:B------:R-:W-:Y:S02]  /*66670*/  IADD3 R0, R9.reuse, c[0x0][0x198], RZ ;  /* 0x0000660009007a10 */ /* 0x040fe40007ffe0ff */
[----:B------:R-:W-:Y:S02]  /*66680*/  ISETP.LT.AND P3, PT, R12, c[0x0][0x17c], !P0 ;  /* 0x00005f000c007a0c */ /* 0x000fe40004761270 */
[----:B------:R-:W-:Y:S02]  /*66690*/  LEA.HI.X.SX32 R9, R9, R2, 0x1, P6 ;  /* 0x0000000209097211 */ /* 0x000fe400030f0eff */
[----:B------:R-:W-:Y:S01]  /*666a0*/  IADD3 R12, R28, 0x1d5, RZ ;  /* 0x000001d51c0c7810 */ /* 0x000fe20007ffe0ff */
[----:B----4-:R0:W-:Y:S01]  /*666b0*/  @P2 STG.E.U16 [R4.64], R25 ;  /* 0x0000001904002986 */ /* 0x0101e2000c101506 */
[----:B------:R-:W-:Y:S02]  /*666c0*/  PRMT R13, R25, 0x7632, R13 ;  /* 0x00007632190d7816 */ /* 0x000fe4000000000d */
[----:B------:R-:W-:-:S02]  /*666d0*/  ISETP.LT.AND P2, PT, R12, c[0x0][0x17c], !P0 ;  /* 0x00005f000c007a0c */ /* 0x000fc40004741270 */
[C---:B------:R-:W-:Y:S02]  /*666e0*/  IADD3 R12, R0.reuse, c[0x0][0x198], RZ ;  /* 0x00006600000c7a10 */ /* 0x040fe40007ffe0ff */
[----:B0-----:R-:W-:-:S04]  /*666f0*/  LEA R4, P6, R0, R3, 0x1 ;  /* 0x0000000300047211 */ /* 0x001fc800078c08ff */
[----:B------:R-:W-:Y:S01]  /*66700*/  LEA.HI.X.SX32 R5, R0, R2, 0x1, P6 ;  /* 0x0000000200057211 */ /* 0x000fe200030f0eff */
[----:B------:R0:W-:Y:S01]  /*66710*/  @P1 STG.E.U16 [R8.64], R13 ;  /* 0x0000000d08001986 */ /* 0x0001e2000c101506 */
[C---:B------:R-:W-:Y:S02]  /*66720*/  IADD3 R0, R12.reuse, c[0x0][0x198], RZ ;  /* 0x000066000c007a10 */ /* 0x040fe40007ffe0ff */
[----:B0-----:R-:W-:-:S04]  /*66730*/  LEA R8, P6, R12, R3, 0x1 ;  /* 0x000000030c087211 */ /* 0x001fc800078c08ff */
[----:B------:R-:W-:Y:S01]  /*66740*/  LEA.HI.X.SX32 R9, R12, R2, 0x1, P6 ;  /* 0x000000020c097211 */ /* 0x000fe200030f0eff */
[----:B--2---:R0:W-:Y:S02]  /*66750*/  @P5 STG.E.U16 [R4.64], R24 ;  /* 0x0000001804005986 */ /* 0x0041e4000c101506 */
[----:B0-----:R-:W-:Y:S02]  /*66760*/  IADD3 R4, R28, 0x1d7, RZ ;  /* 0x000001d71c047810 */ /* 0x001fe40007ffe0ff */
[----:B------:R-:W-:Y:S02]  /*66770*/  PRMT R5, R24, 0x7632, R5 ;  /* 0x0000763218057816 */ /* 0x000fe40000000005 */
[----:B------:R-:W-:Y:S01]  /*66780*/  ISETP.LT.AND P5, PT, R4, c[0x0][0x17c], !P0 ;  /* 0x00005f0004007a0c */ /* 0x000fe200047a1270 */
[----:B------:R-:W2:Y:S01]  /*66790*/  LDL.LU R24, [R1+0x4c] ;  /* 0x00004c0001187983 */ /* 0x000ea20000300800 */
[----:B------:R-:W-:-:S03]  /*667a0*/  LEA R4, P6, R0, R3, 0x1 ;  /* 0x0000000300047211 */ /* 0x000fc600078c08ff */
[----:B------:R0:W-:Y:S02]  /*667b0*/  @P4 STG.E.U16 [R8.64], R5 ;  /* 0x0000000508004986 */ /* 0x0001e4000c101506 */
[----:B0-----:R-:W-:Y:S02]  /*667c0*/  LEA.HI.X.SX32 R5, R0, R2, 0x1, P6 ;  /* 0x0000000200057211 */ /* 0x001fe400030f0eff */
[----:B---3--:R-:W-:-:S03]  /*667d0*/  PRMT R13, R29, 0x7632, R13 ;  /* 0x000076321d0d7816 */ /* 0x008fc6000000000d */
[----:B------:R0:W-:Y:S04]  /*667e0*/  @P3 STG.E.U16 [R4.64], R29 ;  /* 0x0000001d04003986 */ /* 0x0001e8000c101506 */
[----:B0-----:R-:W3:Y:S01]  /*667f0*/  LDL.LU R29, [R1+0x5c] ;  /* 0x00005c00011d7983 */ /* 0x001ee20000300800 */
[----:B------:R-:W-:Y:S02]  /*66800*/  IADD3 R9, R0, c[0x0][0x198], RZ ;  /* 0x0000660000097a10 */ /* 0x000fe40007ffe0ff */
[C---:B------:R-:W-:Y:S01]  /*66810*/  IADD3 R16, R28.reuse, 0x1d6, RZ ;  /* 0x000001d61c107810 */ /* 0x040fe20007ffe0ff */
[----:B------:R-:W4:Y:S01]  /*66820*/  LDL.LU R25, [R1+0x2c] ;  /* 0x00002c0001197983 */ /* 0x000f220000300800 */
[----:B------:R-:W-:Y:S02]  /*66830*/  IADD3 R12, R28, 0x1d8, RZ ;  /* 0x000001d81c0c7810 */ /* 0x000fe40007ffe0ff */
[----:B------:R-:W-:-:S02]  /*66840*/  LEA R8, P6, R9, R3, 0x1 ;  /* 0x0000000309087211 */ /* 0x000fc400078c08ff */
[----:B------:R-:W-:Y:S02]  /*66850*/  ISETP.LT.AND P1, PT, R16, c[0x0][0x17c], !P0 ;  /* 0x00005f0010007a0c */ /* 0x000fe40004721270 */
[C---:B------:R-:W-:Y:S02]  /*66860*/  IADD3 R0, R9.reuse, c[0x0][0x198], RZ ;  /* 0x0000660009007a10 */ /* 0x040fe40007ffe0ff */
[----:B------:R-:W-:Y:S02]  /*66870*/  ISETP.LT.AND P4, PT, R12, c[0x0][0x17c], !P0 ;  /* 0x00005f000c007a0c */ /* 0x000fe40004781270 */
[----:B------:R-:W-:Y:S02]  /*66880*/  IADD3 R12, R28, 0x1d9, RZ ;  /* 0x000001d91c0c7810 */ /* 0x000fe40007ffe0ff */
[----:B------:R-:W-:Y:S02]  /*66890*/  LEA.HI.X.SX32 R9, R9, R2, 0x1, P6 ;  /* 0x0000000209097211 */ /* 0x000fe400030f0eff */
[----:B------:R-:W-:-:S02]  /*668a0*/  LEA R4, P6, R0, R3, 0x1 ;  /* 0x0000000300047211 */ /* 0x000fc400078c08ff */
[----:B------:R-:W-:Y:S02]  /*668b0*/  ISETP.LT.AND P3, PT, R12, c[0x0][0x17c], !P0 ;  /* 0x00005f000c007a0c */ /* 0x000fe40004761270 */
[C---:B------:R-:W-:Y:S02]  /*668c0*/  IADD3 R12, R0.reuse, c[0x0][0x198], RZ ;  /* 0x00006600000c7a10 */ /* 0x040fe40007ffe0ff */
[----:B------:R-:W-:Y:S01]  /*668d0*/  LEA.HI.X.SX32 R5, R0, R2, 0x1, P6 ;  /* 0x0000000200057211 */ /* 0x000fe200030f0eff */
[----:B------:R0:W-:Y:S01]  /*668e0*/  @P2 STG.E.U16 [R8.64], R13 ;  /* 0x0000000d08002986 */ /* 0x0001e2000c101506 */
[----:B------:R-:W-:-:S03]  /*668f0*/  IADD3 R0, R12, c[0x0][0x198], RZ ;  /* 0x000066000c007a10 */ /* 0x000fc60007ffe0ff */
[----:B------:R1:W-:Y:S01]  /*66900*/  @P1 STG.E.U16 [R4.64], R26 ;  /* 0x0000001a04001986 */ /* 0x0003e2000c101506 */
        /* <DEDUP_REMOVED lines=8> */
[----:B------:R-:W-:Y:S02]  /*66990*/  IADD3 R16, R28, 0x1da, RZ ;  /* 0x000001da1c107810 */ /* 0x000fe40007ffe0ff */
[----:B------:R-:W-:Y:S02]  /*669a0*/  LEA.HI.X.SX32 R5, R0, R2, 0x1, P6 ;  /* 0x0000000200057211 */ /* 0x000fe400030f0eff */
[----:B------:R-:W-:Y:S02]  /*669b0*/  ISETP.LT.AND P5, PT, R12, c[0x0][0x17c], !P0 ;  /* 0x00005f000c007a0c */ /* 0x000fe400047a1270 */
[----:B0-----:R-:W-:Y:S02]  /*669c0*/  IADD3 R9, R0, c[0x0][0x198], RZ ;  /* 0x0000660000097a10 */ /* 0x001fe40007ffe0ff */
[----:B------:R-:W-:Y:S02]  /*669d0*/  IADD3 R12, R28, 0x1dd, RZ ;  /* 0x000001dd1c0c7810 */ /* 0x000fe40007ffe0ff */
[----:B------:R-:W-:-:S02]  /*669e0*/  LEA R8, P6, R9, R3, 0x1 ;  /* 0x0000000309087211 */ /* 0x000fc400078c08ff */
[----:B------:R-:W-:Y:S02]  /*669f0*/  ISETP.LT.AND P2, PT, R16, c[0x0][0x17c], !P0 ;  /* 0x00005f0010007a0c */ /* 0x000fe40004741270 */
[C---:B------:R-:W-:Y:S01]  /*66a00*/  IADD3 R0, R9.reuse, c[0x0][0x198], RZ ;  /* 0x0000660009007a10 */ /* 0x040fe20007ffe0ff */
[----:B------:R0:W-:Y:S01]  /*66a10*/  @P4 STG.E.U16 [R4.64], R6 ;  /* 0x0000000604004986 */ /* 0x0001e2000c101506 */
[----:B------:R-:W-:Y:S02]  /*66a20*/  ISETP.LT.AND P4, PT, R12, c[0x0][0x17c], !P0 ;  /* 0x00005f000c007a0c */ /* 0x000fe40004781270 */
[----:B------:R-:W-:Y:S02]  /*66a30*/  LEA.HI.X.SX32 R9, R9, R2, 0x1, P6 ;  /* 0x0000000209097211 */ /* 0x000fe400030f0eff */
[----:B------:R-:W-:Y:S02]  /*66a40*/  PRMT R12, R6, 0x7632, R12 ;  /* 0x00007632060c7816 */ /* 0x000fe4000000000c */
[----:B0-----:R-:W-:-:S02]  /*66a50*/  LEA R4, P6, R0, R3, 0x1 ;  /* 0x0000000300047211 */ /* 0x001fc400078c08ff */
[C---:B------:R-:W-:Y:S01]  /*66a60*/  IADD3 R6, R0.reuse, c[0x0][0x198], RZ ;  /* 0x0000660000067a10 */ /* 0x040fe20007ffe0ff */
[----:B------:R0:W-:Y:S01]  /*66a70*/  @P3 STG.E.U16 [R8.64], R12 ;  /* 0x0000000c08003986 */ /* 0x0001e2000c101506 */
[----:B------:R-:W-:Y:S02]  /*66a80*/  LEA.HI.X.SX32 R5, R0, R2, 0x1, P6 ;  /* 0x0000000200057211 */ /* 0x000fe400030f0eff */
[----:B------:R-:W-:-:S03]  /*66a90*/  IADD3 R0, R6, c[0x0][0x198], RZ ;  /* 0x0000660006007a10 */ /* 0x000fc60007ffe0ff */
[----:B------:R1:W-:Y:S01]  /*66aa0*/  @P2 STG.E.U16 [R4.64], R10 ;  /* 0x0000000a04002986 */ /* 0x0003e2000c101506 */
[----:B0-----:R-:W-:-:S04]  /*66ab0*/  LEA R8, P6, R6, R3, 0x1 ;  /* 0x0000000306087211 */ /* 0x001fc800078c08ff */
[----:B------:R-:W-:Y:S02]  /*66ac0*/  LEA.HI.X.SX32 R9, R6, R2, 0x1, P6 ;  /* 0x0000000206097211 */ /* 0x000fe400030f0eff */
[----:B-1----:R-:W-:Y:S02]  /*66ad0*/  PRMT R5, R10, 0x7632, R5 ;  /* 0x000076320a057816 */ /* 0x002fe40000000005 */
[C---:B------:R-:W-:Y:S02]  /*66ae0*/  LEA R4, P6, R0.reuse, R3, 0x1 ;  /* 0x0000000300047211 */ /* 0x040fe400078c08ff */
[----:B------:R-:W-:Y:S01]  /*66af0*/  IADD3 R6, R0, c[0x0][0x198], RZ ;  /* 0x0000660000067a10 */ /* 0x000fe20007ffe0ff */
[----:B------:R0:W-:Y:S01]  /*66b00*/  @P1 STG.E.U16 [R8.64], R5 ;  /* 0x0000000508001986 */ /* 0x0001e2000c101506 */
[----:B------:R-:W-:-:S04]  /*66b10*/  IADD3 R13, R28, 0x1de, RZ ;  /* 0x000001de1c0d7810 */ /* 0x000fc80007ffe0ff */
[----:B------:R-:W-:Y:S02]  /*66b20*/  ISETP.LT.AND P3, PT, R13, c[0x0][0x17c], !P0 ;  /* 0x00005f000d007a0c */ /* 0x000fe40004761270 */
[----:B------:R-:W-:Y:S02]  /*66b30*/  IADD3 R13, R28, 0x1df, RZ ;  /* 0x000001df1c0d7810 */ /* 0x000fe40007ffe0ff */
[-C--:B0-----:R-:W-:Y:S02]  /*66b40*/  LEA.HI.X.SX32 R5, R0, R2.reuse, 0x1, P6 ;  /* 0x0000000200057211 */ /* 0x081fe400030f0eff */
[C---:B------:R-:W-:Y:S02]  /*66b50*/  LEA R8, P6, R6.reuse, R3, 0x1 ;  /* 0x0000000306087211 */ /* 0x040fe400078c08ff */
[C---:B------:R-:W-:Y:S01]  /*66b60*/  IADD3 R0, R6.reuse, c[0x0][0x198], RZ ;  /* 0x0000660006007a10 */ /* 0x040fe20007ffe0ff */
[----:B------:R0:W-:Y:S01]  /*66b70*/  @P5 STG.E.U16 [R4.64], R14 ;  /* 0x0000000e04005986 */ /* 0x0001e2000c101506 */
[----:B------:R-:W-:-:S02]  /*66b80*/  LEA.HI.X.SX32 R9, R6, R2, 0x1, P6 ;  /* 0x0000000206097211 */ /* 0x000fc400030f0eff */
[----:B------:R-:W-:Y:S02]  /*66b90*/  PRMT R12, R14, 0x7632, R12 ;  /* 0x000076320e0c7816 */ /* 0x000fe4000000000c */
[----:B------:R-:W-:Y:S02]  /*66ba0*/  ISETP.LT.AND P2, PT, R13, c[0x0][0x17c], !P0 ;  /* 0x00005f000d007a0c */ /* 0x000fe40004741270 */
[C---:B------:R-:W-:Y:S02]  /*66bb0*/  IADD3 R6, R0.reuse, c[0x0][0x198], RZ ;  /* 0x0000660000067a10 */ /* 0x040fe40007ffe0ff */
[----:B0-----:R-:W-:Y:S01]  /*66bc0*/  LEA R4, P6, R0, R3, 0x1 ;  /* 0x0000000300047211 */ /* 0x001fe200078c08ff */
[----:B------:R0:W-:Y:S01]  /*66bd0*/  @P4 STG.E.U16 [R8.64], R12 ;  /* 0x0000000c08004986 */ /* 0x0001e2000c101506 */
[----:B------:R-:W-:Y:S02]  /*66be0*/  IADD3 R13, R28, 0x1e0, RZ ;  /* 0x000001e01c0d7810 */ /* 0x000fe40007ffe0ff */
[----:B------:R-:W-:-:S02]  /*66bf0*/  LEA.HI.X.SX32 R5, R0, R2, 0x1, P6 ;  /* 0x0000000200057211 */ /* 0x000fc400030f0eff */
[----:B------:R-:W-:Y:S02]  /*66c00*/  ISETP.LT.AND P1, PT, R13, c[0x0][0x17c], !P0 ;  /* 0x00005f000d007a0c */ /* 0x000fe40004721270 */
[C---:B------:R-:W-:Y:S01]  /*66c10*/  IADD3 R0, R6.reuse, c[0x0][0x198], RZ ;  /* 0x0000660006007a10 */ /* 0x040fe20007ffe0ff */
[----:B------:R1:W-:Y:S01]  /*66c20*/  @P3 STG.E.U16 [R4.64], R18 ;  /* 0x0000001204003986 */ /* 0x0003e2000c101506 */
[----:B0-----:R-:W-:Y:S02]  /*66c30*/  LEA R8, P6, R6, R3, 0x1 ;  /* 0x0000000306087211 */ /* 0x001fe400078c08ff */
[----:B------:R-:W-:Y:S02]  /*66c40*/  IADD3 R10, R28, 0x1e1, RZ ;  /* 0x000001e11c0a7810 */ /* 0x000fe40007ffe0ff */
[----:B------:R-:W-:Y:S02]  /*66c50*/  LEA.HI.X.SX32 R9, R6, R2, 0x1, P6 ;  /* 0x0000000206097211 */ /* 0x000fe400030f0eff */
[----:B-1----:R-:W-:-:S02]  /*66c60*/  PRMT R5, R18, 0x7632, R5 ;  /* 0x0000763212057816 */ /* 0x002fc40000000005 */
[----:B------:R-:W-:Y:S02]  /*66c70*/  LEA R4, P6, R0, R3, 0x1 ;  /* 0x0000000300047211 */ /* 0x000fe400078c08ff */
[----:B------:R-:W-:Y:S01]  /*66c80*/  ISETP.LT.AND P5, PT, R10, c[0x0][0x17c], !P0 ;  /* 0x00005f000a007a0c */ /* 0x000fe200047a1270 */
[----:B------:R0:W-:Y:S01]  /*66c90*/  @P2 STG.E.U16 [R8.64], R5 ;  /* 0x0000000508002986 */ /* 0x0001e2000c101506 */
[----:B------:R-:W-:Y:S02]  /*66ca0*/  IADD3 R6, R28, 0x1e4, RZ ;  /* 0x000001e41c067810 */ /* 0x000fe40007ffe0ff */
[----:B------:R-:W-:Y:S02]  /*66cb0*/  IADD3 R12, R0, c[0x0][0x198], RZ ;  /* 0x00006600000c7a10 */ /* 0x000fe40007ffe0ff */
[----:B------:R-:W-:Y:S02]  /*66cc0*/  IADD3 R10, R28, 0x1e2, RZ ;  /* 0x000001e21c0a7810 */ /* 0x000fe40007ffe0ff */
[----:B------:R-:W-:-:S02]  /*66cd0*/  ISETP.LT.AND P2, PT, R6, c[0x0][0x17c], !P0 ;  /* 0x00005f0006007a0c */ /* 0x000fc40004741270 */
[----:B------:R-:W-:Y:S02]  /*66ce0*/  ISETP.LT.AND P4, PT, R10, c[0x0][0x17c], !P0 ;  /* 0x00005f000a007a0c */ /* 0x000fe40004781270 */
[-C--:B0-----:R-:W-:Y:S02]  /*66cf0*/  LEA.HI.X.SX32 R5, R0, R2.reuse, 0x1, P6 ;  /* 0x0000000200057211 */ /* 0x081fe400030f0eff */
[CC--:B------:R-:W-:Y:S02]  /*66d00*/  LEA R8, P6, R12.reuse, R3.reuse, 0x1 ;  /* 0x000000030c087211 */ /* 0x0c0fe400078c08ff */
[C---:B------:R-:W-:Y:S02]  /*66d10*/  IADD3 R6, R12.reuse, c[0x0][0x198], RZ ;  /* 0x000066000c067a10 */ /* 0x040fe40007ffe0ff */
[----:B------:R-:W-:Y:S02]  /*66d20*/  LEA.HI.X.SX32 R9, R12, R2, 0x1, P6 ;  /* 0x000000020c097211 */ /* 0x000fe400030f0eff */
[----:B--2---:R-:W-:Y:S01]  /*66d30*/  PRMT R0, R24, 0x7632, R0 ;  /* 0x0000763218007816 */ /* 0x004fe20000000000 */
[----:B------:R0:W-:Y:S04]  /*66d40*/  @P1 STG.E.U16 [R4.64], R24 ;  /* 0x0000001804001986 */ /* 0x0001e8000c101506 */
[----:B0-----:R-:W2:Y:S01]  /*66d50*/  LDL.LU R24, [R1+0x7c] ;  /* 0x00007c0001187983 */ /* 0x001ea20000300800 */
[----:B------:R-:W-:-:S04]  /*66d60*/  LEA R4, P6, R6, R3, 0x1 ;  /* 0x0000000306047211 */ /* 0x000fc800078c08ff */
[----:B------:R-:W-:Y:S01]  /*66d70*/  LEA.HI.X.SX32 R5, R6, R2, 0x1, P6 ;  /* 0x0000000206057211 */ /* 0x000fe200030f0eff */
[----:B------:R-:W-:Y:S01]  /*66d80*/  @P5 STG.E.U16 [R8.64], R0 ;  /* 0x0000000008005986 */ /* 0x000fe2000c101506 */
[----:B---3--:R-:W-:-:S03]  /*66d90*/  PRMT R13, R29, 0x7632, R13 ;  /* 0x000076321d0d7816 */ /* 0x008fc6000000000d */
[----:B------:R0:W-:Y:S04]  /*66da0*/  @P4 STG.E.U16 [R4.64], R29 ;  /* 0x0000001d04004986 */ /* 0x0001e8000c101506 */
[----:B0-----:R-:W3:Y:S01]  /*66db0*/  LDL.LU R29, [R1+0xac] ;  /* 0x0000ac00011d7983 */ /* 0x001ee20000300800 */
[----:B------:R-:W-:-:S04]  /*66dc0*/  IADD3 R10, R28, 0x1e3, RZ ;  /* 0x000001e31c0a7810 */ /* 0x000fc80007ffe0ff */
[----:B------:R-:W-:Y:S02]  /*66dd0*/  ISETP.LT.AND P3, PT, R10, c[0x0][0x17c], !P0 ;  /* 0x00005f000a007a0c */ /* 0x000fe40004761270 */
[----:B------:R-:W-:Y:S02]  /*66de0*/  IADD3 R10, R28, 0x1e5, RZ ;  /* 0x000001e51c0a7810 */ /* 0x000fe40007ffe0ff */
[----:B------:R-:W-:Y:S02]  /*66df0*/  IADD3 R12, R6, c[0x0][0x198], RZ ;  /* 0x00006600060c7a10 */ /* 0x000fe40007ffe0ff */
[----:B------:R-:W-:Y:S02]  /*66e00*/  ISETP.LT.AND P1, PT, R10, c[0x0][0x17c], !P0 ;  /* 0x00005f000a007a0c */ /* 0x000fe40004721270 */
[----:B------:R-:W-:Y:S02]  /*66e10*/  IADD3 R10, R28, 0x1e6, RZ ;  /* 0x000001e61c0a7810 */ /* 0x000fe40007ffe0ff */
[----:B------:R-:W-:-:S02]  /*66e20*/  LEA R8, P6, R12, R3, 0x1 ;  /* 0x000000030c087211 */ /* 0x000fc400078c08ff */
[----:B------:R-:W-:Y:S02]  /*66e30*/  ISETP.LT.AND P5, PT, R10, c[0x0][0x17c], !P0 ;  /* 0x00005f000a007a0c */ /* 0x000fe400047a1270 */
[----:B------:R-:W-:Y:S02]  /*66e40*/  IADD3 R10, R28, 0x1e7, RZ ;  /* 0x000001e71c0a7810 */ /* 0x000fe40007ffe0ff */
[C---:B------:R-:W-:Y:S02]  /*66e50*/  IADD3 R6, R12.reuse, c[0x0][0x198], RZ ;  /* 0x000066000c067a10 */ /* 0x040fe40007ffe0ff */
[----:B------:R-:W-:Y:S02]  /*66e60*/  LEA.HI.X.SX32 R9, R12, R2, 0x1, P6 ;  /* 0x000000020c097211 */ /* 0x000fe400030f0eff */
[----:B------:R-:W-:Y:S02]  /*66e70*/  ISETP.LT.AND P4, PT, R10, c[0x0][0x17c], !P0 ;  /* 0x00005f000a007a0c */ /* 0x000fe40004781270 */
[----:B------:R-:W-:-:S02]  /*66e80*/  LEA R4, P6, R6, R3, 0x1 ;  /* 0x0000000306047211 */ /* 0x000fc400078c08ff */
[C---:B------:R-:W-:Y:S01]  /*66e90*/  IADD3 R10, R6.reuse, c[0x0][0x198], RZ ;  /* 0x00006600060a7a10 */ /* 0x040fe20007ffe0ff */
[----:B------:R0:W-:Y:S01]  /*66ea0*/  @P3 STG.E.U16 [R8.64], R13 ;  /* 0x0000000d08003986 */ /* 0x0001e2000c101506 */
[----:B------:R-:W-:Y:S02]  /*66eb0*/  LEA.HI.X.SX32 R5, R6, R2, 0x1, P6 ;  /* 0x0000000206057211 */ /* 0x000fe400030f0eff */
[C---:B------:R-:W-:Y:S02]  /*66ec0*/  IADD3 R6, R10.reuse, c[0x0][0x198], RZ ;  /* 0x000066000a067a10 */ /* 0x040fe40007ffe0ff */
[----:B----4-:R-:W-:Y:S01]  /*66ed0*/  PRMT R12, R25, 0x7632, R12 ;  /* 0x00007632190c7816 */ /* 0x010fe2000000000c */
[----:B------:R1:W-:Y:S01]  /*66ee0*/  @P2 STG.E.U16 [R4.64], R25 ;  /* 0x0000001904002986 */ /* 0x0003e2000c101506 */
[----:B0-----:R-:W-:-:S04]  /*66ef0*/  LEA R8, P6, R10, R3, 0x1 ;  /* 0x000000030a087211 */ /* 0x001fc800078c08ff */
[-C--:B------:R-:W-:Y:S01]  /*66f00*/  LEA.HI.X.SX32 R9, R10, R2.reuse, 0x1, P6 ;  /* 0x000000020a097211 */ /* 0x080fe200030f0eff */
[----:B-1----:R-:W4:Y:S01]  /*66f10*/  LDL.LU R25, [R1+0x9c] ;  /* 0x00009c0001197983 */ /* 0x002f220000300800 */
[C---:B------:R-:W-:Y:S02]  /*66f20*/  LEA R4, P6, R6.reuse, R3, 0x1 ;  /* 0x0000000306047211 */ /* 0x040fe400078c08ff */
[----:B------:R-:W-:Y:S02]  /*66f30*/  IADD3 R10, R6, c[0x0][0x198], RZ ;  /* 0x00006600060a7a10 */ /* 0x000fe40007ffe0ff */
[----:B------:R-:W-:Y:S01]  /*66f40*/  IADD3 R0, R28, 0x1e8, RZ ;  /* 0x000001e81c007810 */ /* 0x000fe20007ffe0ff */
[----:B------:R0:W-:Y:S01]  /*66f50*/  @P1 STG.E.U16 [R8.64], R12 ;  /* 0x0000000c08001986 */ /* 0x0001e2000c101506 */
[----:B------:R-:W-:Y:S02]  /*66f60*/  LEA.HI.X.SX32 R5, R6, R2, 0x1, P6 ;  /* 0x0000000206057211 */ /* 0x000fe400030f0eff */
[----:B------:R-:W-:-:S02]  /*66f70*/  ISETP.LT.AND P3, PT, R0, c[0x0][0x17c], !P0 ;  /* 0x00005f0000007a0c */ /* 0x000fc40004761270 */
[C---:B------:R-:W-:Y:S02]  /*66f80*/  IADD3 R6, R10.reuse, c[0x0][0x198], RZ ;  /* 0x000066000a067a10 */ /* 0x040fe40007ffe0ff */
[----:B0-----:R-:W-:-:S04]  /*66f90*/  LEA R8, P6, R10, R3, 0x1 ;  /* 0x000000030a087211 */ /* 0x001fc800078c08ff */
        /* <DEDUP_REMOVED lines=10> */
[----:B------:R-:W-:Y:S02]  /*67040*/  IADD3 R0, R28, 0x1e9, RZ ;  /* 0x000001e91c007810 */ /* 0x000fe40007ffe0ff */
[----:B------:R-:W-:Y:S02]  /*67050*/  IADD3 R10, R6, c[0x0][0x198], RZ ;  /* 0x00006600060a7a10 */ /* 0x000fe40007ffe0ff */
[----:B------:R-:W-:Y:S02]  /*67060*/  ISETP.LT.AND P2, PT, R0, c[0x0][0x17c], !P0 ;  /* 0x00005f0000007a0c */ /* 0x000fe40004741270 */
[----:B------:R-:W-:-:S02]  /*67070*/  IADD3 R0, R28, 0x1ea, RZ ;  /* 0x000001ea1c007810 */ /* 0x000fc40007ffe0ff */
[-C--:B------:R-:W-:Y:S02]  /*67080*/  LEA R8, P6, R10, R3.reuse, 0x1 ;  /* 0x000000030a087211 */ /* 0x080fe400078c08ff */
[----:B------:R-:W-:Y:S02]  /*67090*/  ISETP.LT.AND P1, PT, R0, c[0x0][0x17c], !P0 ;  /* 0x00005f0000007a0c */ /* 0x000fe40004721270 */
[----:B------:R-:W-:Y:S02]  /*670a0*/  IADD3 R6, R10, c[0x0][0x198], RZ ;  /* 0x000066000a067a10 */ /* 0x000fe40007ffe0ff */
[----:B------:R-:W-:Y:S02]  /*670b0*/  IADD3 R0, R28, 0x1eb, RZ ;  /* 0x000001eb1c007810 */ /* 0x000fe40007ffe0ff */
[----:B------:R-:W-:Y:S02]  /*670c0*/  LEA.HI.X.SX32 R9, R10, R2, 0x1, P6 ;  /* 0x000000020a097211 */ /* 0x000fe400030f0eff */
[----:B------:R-:W-:-:S02]  /*670d0*/  LEA R4, P6, R6, R3, 0x1 ;  /* 0x0000000306047211 */ /* 0x000fc400078c08ff */
[----:B------:R-:W-:Y:S02]  /*670e0*/  ISETP.LT.AND P5, PT, R0, c[0x0][0x17c], !P0 ;  /* 0x00005f0000007a0c */ /* 0x000fe400047a1270 */
[----:B------:R-:W-:Y:S02]  /*670f0*/  IADD3 R10, R6, c[0x0][0x198], RZ ;  /* 0x00006600060a7a10 */ /* 0x000fe40007ffe0ff */
[----:B------:R-:W-:Y:S01]  /*67100*/  IADD3 R0, R28, 0x1ec, RZ ;  /* 0x000001ec1c007810 */ /* 0x000fe20007ffe0ff */
[----:B------:R0:W-:Y:S01]  /*67110*/  @P2 STG.E.U16 [R8.64], R12 ;  /* 0x0000000c08002986 */ /* 0x0001e2000c101506 */
[----:B------:R-:W-:Y:S02]  /*67120*/  LEA.HI.X.SX32 R5, R6, R2, 0x1, P6 ;  /* 0x0000000206057211 */ /* 0x000fe400030f0eff */
[----:B------:R-:W-:Y:S02]  /*67130*/  ISETP.LT.AND P4, PT, R0, c[0x0][0x17c], !P0 ;  /* 0x00005f0000007a0c */ /* 0x000fe40004781270 */
[----:B------:R-:W-:-:S02]  /*67140*/  IADD3 R6, R10, c[0x0][0x198], RZ ;  /* 0x000066000a067a10 */ /* 0x000fc40007ffe0ff */
[----:B------:R-:W-:Y:S02]  /*67150*/  IADD3 R0, R28, 0x1ed, RZ ;  /* 0x000001ed1c007810 */ /* 0x000fe40007ffe0ff */
[C---:B0-----:R-:W-:Y:S01]  /*67160*/  LEA R8, P6, R10.reuse, R3, 0x1 ;  /* 0x000000030a087211 */ /* 0x041fe200078c08ff */
[----:B----4-:R0:W-:Y:S01]  /*67170*/  @P1 STG.E.U16 [R4.64], R25 ;  /* 0x0000001904001986 */ /* 0x0101e2000c101506 */
[----:B------:R-:W-:Y:S02]  /*67180*/  PRMT R13, R25, 0x7632, R13 ;  /* 0x00007632190d7816 */ /* 0x000fe4000000000d */
[----:B------:R-:W-:Y:S02]  /*67190*/  LEA.HI.X.SX32 R9, R10, R2, 0x1, P6 ;  /* 0x000000020a097211 */ /* 0x000fe400030f0eff */
[----:B------:R-:W-:Y:S02]  /*671a0*/  ISETP.LT.AND P3, PT, R0, c[0x0][0x17c], !P0 ;  /* 0x00005f0000007a0c */ /* 0x000fe40004761270 */
[----:B------:R-:W-:-:S02]  /*671b0*/  IADD3 R10, R6, c[0x0][0x198], RZ ;  /* 0x00006600060a7a10 */ /* 0x000fc40007ffe0ff */
[----:B------:R-:W-:Y:S02]  /*671c0*/  IADD3 R0, R28, 0x1ee, RZ ;  /* 0x000001ee1c007810 */ /* 0x000fe40007ffe0ff */
[C---:B0-----:R-:W-:Y:S01]  /*671d0*/  LEA R4, P6, R6.reuse, R3, 0x1 ;  /* 0x0000000306047211 */ /* 0x041fe200078c08ff */
[----:B------:R-:W4:Y:S03]  /*671e0*/  LDL.LU R25, [R1+0x6c] ;  /* 0x00006c0001197983 */ /* 0x000f260000300800 */
[----:B------:R-:W-:Y:S01]  /*671f0*/  LEA.HI.X.SX32 R5, R6, R2, 0x1, P6 ;  /* 0x0000000206057211 */ /* 0x000fe200030f0eff */
[----:B------:R0:W-:Y:S01]  /*67200*/  @P5 STG.E.U16 [R8.64], R13 ;  /* 0x0000000d08005986 */ /* 0x0001e2000c101506 */
[----:B------:R-:W-:Y:S02]  /*67210*/  ISETP.LT.AND P2, PT, R0, c[0x0][0x17c], !P0 ;  /* 0x00005f0000007a0c */ /* 0x000fe40004741270 */
[----:B------:R-:W-:-:S02]  /*67220*/  IADD3 R6, R10, c[0x0][0x198], RZ ;  /* 0x000066000a067a10 */ /* 0x000fc40007ffe0ff */
[----:B0-----:R-:W-:-:S04]  /*67230*/  LEA R8, P6, R10, R3, 0x1 ;  /* 0x000000030a087211 */ /* 0x001fc800078c08ff */
[----:B------:R-:W-:Y:S02]  /*67240*/  LEA.HI.X.SX32 R9, R10, R2, 0x1, P6 ;  /* 0x000000020a097211 */ /* 0x000fe400030f0eff */
[----:B------:R-:W-:-:S04]  /*67250*/  LEA R12, P6, R6, R3, 0x1 ;  /* 0x00000003060c7211 */ /* 0x000fc800078c08ff */
[C---:B------:R-:W-:Y:S02]  /*67260*/  LEA.HI.X.SX32 R13, R6.reuse, R2, 0x1, P6 ;  /* 0x00000002060d7211 */ /* 0x040fe400030f0eff */
[----:B------:R-:W-:Y:S02]  /*67270*/  IADD3 R10, R6, c[0x0][0x198], RZ ;  /* 0x00006600060a7a10 */ /* 0x000fe40007ffe0ff */
[----:B--2---:R-:W-:Y:S01]  /*67280*/  PRMT R14, R24, 0x7632, R14 ;  /* 0x00007632180e7816 */ /* 0x004fe2000000000e */
[----:B------:R0:W-:Y:S04]  /*67290*/  @P4 STG.E.U16 [R4.64], R24 ;  /* 0x0000001804004986 */ /* 0x0001e8000c101506 */
[----:B0-----:R-:W2:Y:S04]  /*672a0*/  LDL.LU R24, [R1+0x3c] ;  /* 0x00003c0001187983 */ /* 0x001ea80000300800 */
[----:B------:R-:W-:Y:S01]  /*672b0*/  @P3 STG.E.U16 [R8.64], R14 ;  /* 0x0000000e08003986 */ /* 0x000fe2000c101506 */
[----:B---3--:R-:W-:-:S03]  /*672c0*/  PRMT R6, R29, 0x7632, R6 ;  /* 0x000076321d067816 */ /* 0x008fc60000000006 */
[----:B------:R0:W-:Y:S04]  /*672d0*/  @P2 STG.E.U16 [R12.64], R29 ;  /* 0x0000001d0c002986 */ /* 0x0001e8000c101506 */
[----:B0-----:R-:W3:Y:S01]  /*672e0*/  LDL.LU R29, [R1+0x1c] ;  /* 0x00001c00011d7983 */ /* 0x001ee20000300800 */
[----:B------:R-:W-:-:S04]  /*672f0*/  IADD3 R0, R28, 0x1ef, RZ ;  /* 0x000001ef1c007810 */ /* 0x000fc80007ffe0ff */
[----:B------:R-:W-:Y:S02]  /*67300*/  ISETP.LT.AND P1, PT, R0, c[0x0][0x17c], !P0 ;  /* 0x00005f0000007a0c */ /* 0x000fe40004721270 */
[----:B------:R-:W-:Y:S02]  /*67310*/  IADD3 R0, R28, 0x1f0, RZ ;  /* 0x000001f01c007810 */ /* 0x000fe40007ffe0ff */
[----:B------:R-:W-:Y:S02]  /*67320*/  LEA R16, P6, R10, R3, 0x1 ;  /* 0x000000030a107211 */ /* 0x000fe400078c08ff */
[----:B------:R-:W-:Y:S02]  /*67330*/  ISETP.LT.AND P5, PT, R0, c[0x0][0x17c], !P0 ;  /* 0x00005f0000007a0c */ /* 0x000fe400047a1270 */
[----:B------:R-:W-:Y:S02]  /*67340*/  IADD3 R4, R10, c[0x0][0x198], RZ ;  /* 0x000066000a047a10 */ /* 0x000fe40007ffe0ff */
[----:B------:R-:W-:-:S02]  /*67350*/  IADD3 R0, R28, 0x1f1, RZ ;  /* 0x000001f11c007810 */ /* 0x000fc40007ffe0ff */
[-C--:B------:R-:W-:Y:S02]  /*67360*/  LEA.HI.X.SX32 R17, R10, R2.reuse, 0x1, P6 ;  /* 0x000000020a117211 */ /* 0x080fe400030f0eff */
[----:B------:R-:W-:Y:S02]  /*67370*/  LEA R20, P6, R4, R3, 0x1 ;  /* 0x0000000304147211 */ /* 0x000fe400078c08ff */
[----:B------:R-:W-:Y:S02]  /*67380*/  ISETP.LT.AND P4, PT, R0, c[0x0][0x17c], !P0 ;  /* 0x00005f0000007a0c */ /* 0x000fe40004781270 */
[----:B------:R-:W-:Y:S02]  /*67390*/  IADD3 R5, R4, c[0x0][0x198], RZ ;  /* 0x0000660004057a10 */ /* 0x000fe40007ffe0ff */
[----:B------:R-:W-:Y:S02]  /*673a0*/  IADD3 R0, R28, 0x1f2, RZ ;  /* 0x000001f21c007810 */ /* 0x000fe40007ffe0ff */
[----:B------:R-:W-:-:S02]  /*673b0*/  LEA.HI.X.SX32 R21, R4, R2, 0x1, P6 ;  /* 0x0000000204157211 */ /* 0x000fc400030f0eff */
[CC--:B------:R-:W-:Y:S02]  /*673c0*/  LEA R8, P6, R5.reuse, R3.reuse, 0x1 ;  /* 0x0000000305087211 */ /* 0x0c0fe400078c08ff */
[----:B------:R-:W-:Y:S02]  /*673d0*/  ISETP.LT.AND P3, PT, R0, c[0x0][0x17c], !P0 ;  /* 0x00005f0000007a0c */ /* 0x000fe40004761270 */
[C---:B------:R-:W-:Y:S02]  /*673e0*/  IADD3 R4, R5.reuse, c[0x0][0x198], RZ ;  /* 0x0000660005047a10 */ /* 0x040fe40007ffe0ff */
[----:B------:R-:W-:Y:S02]  /*673f0*/  IADD3 R0, R28, 0x1f3, RZ ;  /* 0x000001f31c007810 */ /* 0x000fe40007ffe0ff */
[----:B------:R-:W-:Y:S02]  /*67400*/  LEA.HI.X.SX32 R9, R5, R2, 0x1, P6 ;  /* 0x0000000205097211 */ /* 0x000fe400030f0eff */
[----:B------:R-:W-:-:S02]  /*67410*/  LEA R12, P6, R4, R3, 0x1 ;  /* 0x00000003040c7211 */ /* 0x000fc400078c08ff */
[----:B------:R-:W-:Y:S02]  /*67420*/  ISETP.LT.AND P2, PT, R0, c[0x0][0x17c], !P0 ;  /* 0x00005f0000007a0c */ /* 0x000fe40004741270 */
[----:B------:R-:W-:Y:S02]  /*67430*/  IADD3 R5, R4, c[0x0][0x198], RZ ;  /* 0x0000660004057a10 */ /* 0x000fe40007ffe0ff */
[----:B------:R-:W-:Y:S02]  /*67440*/  IADD3 R0, R28, 0x1f4, RZ ;  /* 0x000001f41c007810 */ /* 0x000fe40007ffe0ff */
[----:B----4-:R-:W-:Y:S02]  /*67450*/  PRMT R10, R25, 0x7632, R10 ;  /* 0x00007632190a7816 */ /* 0x010fe4000000000a */
[----:B------:R-:W-:Y:S01]  /*67460*/  LEA.HI.X.SX32 R13, R4, R2, 0x1, P6 ;  /* 0x00000002040d7211 */ /* 0x000fe200030f0eff */
[----:B------:R0:W-:Y:S01]  /*67470*/  @P1 STG.E.U16 [R16.64], R6 ;  /* 0x0000000610001986 */ /* 0x0001e2000c101506 */
[----:B------:R-:W-:-:S02]  /*67480*/  LEA R4, P6, R5, R3, 0x1 ;  /* 0x0000000305047211 */ /* 0x000fc400078c08ff */
[----:B------:R-:W-:Y:S01]  /*67490*/  ISETP.LT.AND P1, PT, R0, c[0x0][0x17c], !P0 ;  /* 0x00005f0000007a0c */ /* 0x000fe20004721270 */
[----:B------:R-:W-:Y:S01]  /*674a0*/  @P5 STG.E.U16 [R20.64], R25 ;  /* 0x0000001914005986 */ /* 0x000fe2000c101506 */
[----:B------:R-:W-:-:S03]  /*674b0*/  IADD3 R0, R28, 0x1f5, RZ ;  /* 0x000001f51c007810 */ /* 0x000fc60007ffe0ff */
[----:B------:R1:W-:Y:S01]  /*674c0*/  @P4 STG.E.U16 [R8.64], R10 ;  /* 0x0000000a08004986 */ /* 0x0003e2000c101506 */
[C---:B0-----:R-:W-:Y:S02]  /*674d0*/  IADD3 R6, R5.reuse, c[0x0][0x198], RZ ;  /* 0x0000660005067a10 */ /* 0x041fe40007ffe0ff */
[----:B------:R-:W-:Y:S02]  /*674e0*/  LEA.HI.X.SX32 R5, R5, R2, 0x1, P6 ;  /* 0x0000000205057211 */ /* 0x000fe400030f0eff */
[----:B------:R-:W-:Y:S02]  /*674f0*/  ISETP.LT.AND P5, PT, R0, c[0x0][0x17c], !P0 ;  /* 0x00005f0000007a0c */ /* 0x000fe400047a1270 */
[C---:B-1----:R-:W-:Y:S02]  /*67500*/  LEA R8, P6, R6.reuse, R3, 0x1 ;  /* 0x0000000306087211 */ /* 0x042fe400078c08ff */
[----:B------:R-:W-:Y:S02]  /*67510*/  IADD3 R10, R6, c[0x0][0x198], RZ ;  /* 0x00006600060a7a10 */ /* 0x000fe40007ffe0ff */
[----:B------:R-:W-:-:S04]  /*67520*/  IADD3 R0, R28, 0x1f6, RZ ;  /* 0x000001f61c007810 */ /* 0x000fc80007ffe0ff */
[----:B------:R-:W-:Y:S02]  /*67530*/  ISETP.LT.AND P4, PT, R0, c[0x0][0x17c], !P0 ;  /* 0x00005f0000007a0c */ /* 0x000fe40004781270 */
[----:B------:R-:W-:Y:S02]  /*67540*/  IADD3 R0, R28, 0x1f7, RZ ;  /* 0x000001f71c007810 */ /* 0x000fe40007ffe0ff */
[----:B--2---:R-:W-:Y:S01]  /*67550*/  PRMT R9, R24, 0x7632, R9 ;  /* 0x0000763218097816 */ /* 0x004fe20000000009 */
[----:B------:R-:W-:Y:S04]  /*67560*/  @P3 STG.E.U16 [R12.64], R24 ;  /* 0x000000180c003986 */ /* 0x000fe8000c101506 */
[----:B------:R0:W-:Y:S01]  /*67570*/  @P2 STG.E.U16 [R4.64], R9 ;  /* 0x0000000904002986 */ /* 0x0001e2000c101506 */
[----:B------:R-:W-:-:S02]  /*67580*/  ISETP.LT.AND P3, PT, R0, c[0x0][0x17c], !P0 ;  /* 0x00005f0000007a0c */ /* 0x000fc40004761270 */
[-C--:B0-----:R-:W-:Y:S02]  /*67590*/  LEA.HI.X.SX32 R9, R6, R2.reuse, 0x1, P6 ;  /* 0x0000000206097211 */ /* 0x081fe400030f0eff */
[CC--:B------:R-:W-:Y:S02]  /*675a0*/  LEA R16, P6, R10.reuse, R3.reuse, 0x1 ;  /* 0x000000030a107211 */ /* 0x0c0fe400078c08ff */
[C---:B------:R-:W-:Y:S02]  /*675b0*/  IADD3 R6, R10.reuse, c[0x0][0x198], RZ ;  /* 0x000066000a067a10 */ /* 0x040fe40007ffe0ff */
[----:B------:R-:W-:Y:S02]  /*675c0*/  LEA.HI.X.SX32 R17, R10, R2, 0x1, P6 ;  /* 0x000000020a117211 */ /* 0x000fe400030f0eff */
[C---:B------:R-:W-:Y:S02]  /*675d0*/  LEA R4, P6, R6.reuse, R3, 0x1 ;  /* 0x0000000306047211 */ /* 0x040fe400078c08ff */
[----:B------:R-:W-:-:S02]  /*675e0*/  IADD3 R10, R6, c[0x0][0x198], RZ ;  /* 0x00006600060a7a10 */ /* 0x000fc40007ffe0ff */
[----:B---3--:R-:W-:Y:S01]  /*675f0*/  PRMT R5, R29, 0x7632, R5 ;  /* 0x000076321d057816 */ /* 0x008fe20000000005 */
[----:B------:R-:W-:Y:S04]  /*67600*/  @P1 STG.E.U16 [R8.64], R29 ;  /* 0x0000001d08001986 */ /* 0x000fe8000c101506 */
[----:B------:R0:W-:Y:S01]  /*67610*/  @P5 STG.E.U16 [R16.64], R5 ;  /* 0x0000000510005986 */ /* 0x0001e2000c101506 */
[----:B------:R-:W-:Y:S02]  /*67620*/  IADD3 R0, R28, 0x1f8, RZ ;  /* 0x000001f81c007810 */ /* 0x000fe40007ffe0ff */
[----:B0-----:R-:W-:Y:S02]  /*67630*/  LEA.HI.X.SX32 R5, R6, R2, 0x1, P6 ;  /* 0x0000000206057211 */ /* 0x001fe400030f0eff */
[----:B------:R-:W-:-:S02]  /*67640*/  LEA R12, P6, R10, R3, 0x1 ;  /* 0x000000030a0c7211 */ /* 0x000fc400078c08ff */
[C---:B------:R-:W-:Y:S02]  /*67650*/  IADD3 R6, R10.reuse, c[0x0][0x198], RZ ;  /* 0x000066000a067a10 */ /* 0x040fe40007ffe0ff */
[----:B------:R-:W-:Y:S02]  /*67660*/  PRMT R9, R27, 0x7632, R9 ;  /* 0x000076321b097816 */ /* 0x000fe40000000009 */
[----:B------:R-:W-:Y:S02]  /*67670*/  LEA.HI.X.SX32 R13, R10, R2, 0x1, P6 ;  /* 0x000000020a0d7211 */ /* 0x000fe400030f0eff */
[----:B------:R-:W-:Y:S01]  /*67680*/  LEA R8, P6, R6, R3, 0x1 ;  /* 0x0000000306087211 */ /* 0x000fe200078c08ff */
[----:B------:R-:W-:Y:S01]  /*67690*/  @P4 STG.E.U16 [R4.64], R27 ;  /* 0x0000001b04004986 */ /* 0x000fe2000c101506 */
[----:B------:R-:W-:Y:S02]  /*676a0*/  ISETP.LT.AND P2, PT, R0, c[0x0][0x17c], !P0 ;  /* 0x00005f0000007a0c */ /* 0x000fe40004741270 */
[----:B------:R-:W-:Y:S01]  /*676b0*/  IADD3 R10, R6, c[0x0][0x198], RZ ;  /* 0x00006600060a7a10 */ /* 0x000fe20007ffe0ff */
[----:B------:R0:W-:Y:S01]  /*676c0*/  @P3 STG.E.U16 [R12.64], R9 ;  /* 0x000000090c003986 */ /* 0x0001e2000c101506 */
[----:B------:R-:W-:-:S04]  /*676d0*/  IADD3 R0, R28, 0x1f9, RZ ;  /* 0x000001f91c007810 */ /* 0x000fc80007ffe0ff */
[----:B------:R-:W-:Y:S02]  /*676e0*/  ISETP.LT.AND P1, PT, R0, c[0x0][0x17c], !P0 ;  /* 0x00005f0000007a0c */ /* 0x000fe40004721270 */
[----:B------:R-:W-:Y:S02]  /*676f0*/  IADD3 R0, R28, 0x1fa, RZ ;  /* 0x000001fa1c007810 */ /* 0x000fe40007ffe0ff */
[-C--:B0-----:R-:W-:Y:S02]  /*67700*/  LEA.HI.X.SX32 R9, R6, R2.reuse, 0x1, P6 ;  /* 0x0000000206097211 */ /* 0x081fe400030f0eff */
[C---:B------:R-:W-:Y:S02]  /*67710*/  LEA R20, P6, R10.reuse, R3, 0x1 ;  /* 0x000000030a147211 */ /* 0x040fe400078c08ff */
[C---:B------:R-:W-:Y:S02]  /*67720*/  IADD3 R6, R10.reuse, c[0x0][0x198], RZ ;  /* 0x000066000a067a10 */ /* 0x040fe40007ffe0ff */
[----:B------:R-:W-:-:S02]  /*67730*/  LEA.HI.X.SX32 R21, R10, R2, 0x1, P6 ;  /* 0x000000020a157211 */ /* 0x000fc400030f0eff */
[----:B------:R-:W-:Y:S02]  /*67740*/  IADD3 R10, R6, c[0x0][0x198], RZ ;  /* 0x00006600060a7a10 */ /* 0x000fe40007ffe0ff */
[----:B------:R-:W-:Y:S02]  /*67750*/  ISETP.LT.AND P5, PT, R0, c[0x0][0x17c], !P0 ;  /* 0x00005f0000007a0c */ /* 0x000fe400047a1270 */
[----:B------:R-:W-:Y:S02]  /*67760*/  IADD3 R0, R28, 0x1fb, RZ ;  /* 0x000001fb1c007810 */ /* 0x000fe40007ffe0ff */
[----:B------:R-:W-:Y:S02]  /*67770*/  IADD3 R14, R10, c[0x0][0x198], RZ ;  /* 0x000066000a0e7a10 */ /* 0x000fe40007ffe0ff */
[----:B------:R-:W-:Y:S02]  /*67780*/  PRMT R5, R7, 0x7632, R5 ;  /* 0x0000763207057816 */ /* 0x000fe40000000005 */
[----:B------:R-:W-:-:S02]  /*67790*/  ISETP.LT.AND P4, PT, R0, c[0x0][0x17c], !P0 ;  /* 0x00005f0000007a0c */ /* 0x000fc40004781270 */
[----:B------:R-:W-:Y:S01]  /*677a0*/  IADD3 R0, R28, 0x1fc, RZ ;  /* 0x000001fc1c007810 */ /* 0x000fe20007ffe0ff */
[----:B------:R-:W-:Y:S01]  /*677b0*/  @P2 STG.E.U16 [R8.64], R7 ;  /* 0x0000000708002986 */ /* 0x000fe2000c101506 */
[----:B------:R-:W-:Y:S02]  /*677c0*/  IADD3 R18, R14, c[0x0][0x198], RZ ;  /* 0x000066000e127a10 */ /* 0x000fe40007ffe0ff */
[----:B------:R-:W-:Y:S01]  /*677d0*/  ISETP.LT.AND P3, PT, R0, c[0x0][0x17c], !P0 ;  /* 0x00005f0000007a0c */ /* 0x000fe20004761270 */
[----:B------:R0:W-:Y:S01]  /*677e0*/  @P1 STG.E.U16 [R20.64], R5 ;  /* 0x0000000514001986 */ /* 0x0001e2000c101506 */
[-C--:B------:R-:W-:Y:S02]  /*677f0*/  LEA R12, P1, R10, R3.reuse, 0x1 ;  /* 0x000000030a0c7211 */ /* 0x080fe400078208ff */
[----:B------:R-:W-:Y:S02]  /*67800*/  IADD3 R0, R28, 0x1fd, RZ ;  /* 0x000001fd1c007810 */ /* 0x000fe40007ffe0ff */
[----:B------:R-:W-:-:S02]  /*67810*/  LEA R4, P6, R6, R3, 0x1 ;  /* 0x0000000306047211 */ /* 0x000fc400078c08ff */
[----:B------:R-:W-:Y:S02]  /*67820*/  IADD3 R22, R18, c[0x0][0x198], RZ ;  /* 0x0000660012167a10 */ /* 0x000fe40007ffe0ff */
[-C--:B------:R-:W-:Y:S02]  /*67830*/  LEA.HI.X.SX32 R13, R10, R2.reuse, 0x1, P1 ;  /* 0x000000020a0d7211 */ /* 0x080fe400008f0eff */
[----:B------:R-:W-:Y:S02]  /*67840*/  ISETP.LT.AND P2, PT, R0, c[0x0][0x17c], !P0 ;  /* 0x00005f0000007a0c */ /* 0x000fe40004741270 */
[----:B0-----:R-:W-:Y:S02]  /*67850*/  LEA.HI.X.SX32 R5, R6, R2, 0x1, P6 ;  /* 0x0000000206057211 */ /* 0x001fe400030f0eff */
[-C--:B------:R-:W-:Y:S02]  /*67860*/  LEA R8, P1, R22, R3.reuse, 0x1 ;  /* 0x0000000316087211 */ /* 0x080fe400078208ff */
[----:B------:R-:W-:-:S02]  /*67870*/  LEA R16, P6, R14, R3, 0x1 ;  /* 0x000000030e107211 */ /* 0x000fc400078c08ff */
[C---:B------:R-:W-:Y:S02]  /*67880*/  IADD3 R0, R28.reuse, 0x1fe, RZ ;  /* 0x000001fe1c007810 */ /* 0x040fe40007ffe0ff */
[----:B------:R-:W-:Y:S02]  /*67890*/  IADD3 R28, R28, 0x1ff, RZ ;  /* 0x000001ff1c1c7810 */ /* 0x000fe40007ffe0ff */
[-C--:B------:R-:W-:Y:S02]  /*678a0*/  LEA.HI.X.SX32 R9, R22, R2.reuse, 0x1, P1 ;  /* 0x0000000216097211 */ /* 0x080fe400008f0eff */
[----:B------:R-:W-:Y:S02]  /*678b0*/  LEA.HI.X.SX32 R17, R14, R2, 0x1, P6 ;  /* 0x000000020e117211 */ /* 0x000fe400030f0eff */
[----:B------:R-:W-:Y:S02]  /*678c0*/  ISETP.LT.AND P1, PT, R0, c[0x0][0x17c], !P0 ;  /* 0x00005f0000007a0c */ /* 0x000fe40004721270 */
[----:B------:R-:W-:-:S02]  /*678d0*/  LEA R6, P6, R18, R3, 0x1 ;  /* 0x0000000312067211 */ /* 0x000fc400078c08ff */
[----:B------:R-:W-:Y:S02]  /*678e0*/  ISETP.LT.AND P0, PT, R28, c[0x0][0x17c], !P0 ;  /* 0x00005f001c007a0c */ /* 0x000fe40004701270 */
[----:B------:R-:W-:Y:S02]  /*678f0*/  IADD3 R10, R22, c[0x0][0x198], RZ ;  /* 0x00006600160a7a10 */ /* 0x000fe40007ffe0ff */
[-C--:B------:R-:W-:Y:S02]  /*67900*/  LEA.HI.X.SX32 R7, R18, R2.reuse, 0x1, P6 ;  /* 0x0000000212077211 */ /* 0x080fe400030f0eff */
[----:B------:R-:W-:Y:S02]  /*67910*/  PRMT R0, R11, 0x7632, R0 ;  /* 0x000076320b007816 */ /* 0x000fe40000000000 */
[C---:B------:R-:W-:Y:S02]  /*67920*/  LEA R20, P6, R10.reuse, R3, 0x1 ;  /* 0x000000030a147211 */ /* 0x040fe400078c08ff */
[----:B------:R-:W-:Y:S01]  /*67930*/  PRMT R3, R15, 0x7632, R3 ;  /* 0x000076320f037816 */ /* 0x000fe20000000003 */
[----:B------:R0:W-:Y:S04]  /*67940*/  @P5 STG.E.U16 [R4.64], R11 ;  /* 0x0000000b04005986 */ /* 0x0001e8000c101506 */
[----:B------:R0:W-:Y:S04]  /*67950*/  @P4 STG.E.U16 [R12.64], R0 ;  /* 0x000000000c004986 */ /* 0x0001e8000c101506 */
[----:B------:R0:W-:Y:S04]  /*67960*/  @P3 STG.E.U16 [R16.64], R15 ;  /* 0x0000000f10003986 */ /* 0x0001e8000c101506 */
[----:B------:R0:W-:Y:S01]  /*67970*/  @P2 STG.E.U16 [R6.64], R3 ;  /* 0x0000000306002986 */ /* 0x0001e2000c101506 */
[----:B------:R-:W-:-:S03]  /*67980*/  LEA.HI.X.SX32 R21, R10, R2, 0x1, P6 ;  /* 0x000000020a157211 */ /* 0x000fc600030f0eff */
[----:B------:R0:W-:Y:S01]  /*67990*/  @P1 STG.E.U16 [R8.64], R19 ;  /* 0x0000001308001986 */ /* 0x0001e2000c101506 */
[----:B------:R-:W-:Y:S05]  /*679a0*/  @!P0 EXIT ;  /* 0x000000000000894d */ /* 0x000fea0003800000 */
[----:B------:R-:W-:-:S05]  /*679b0*/  PRMT R10, R19, 0x7632, R10 ;  /* 0x00007632130a7816 */ /* 0x000fca000000000a */
[----:B------:R-:W-:Y:S01]  /*679c0*/  STG.E.U16 [R20.64], R10 ;  /* 0x0000000a14007986 */ /* 0x000fe2000c101506 */
[----:B------:R-:W-:Y:S05]  /*679d0*/  EXIT ;  /* 0x000000000000794d */ /* 0x000fea0003800000 */
.L_x_4:
[----:B------:R-:W-:-:S00]  /*679e0*/  BRA `(.L_x_4) ;  /* 0xfffffff000007947 */ /* 0x000fc0000383ffff */
[----:B------:R-:W-:-:S00]  /*679f0*/  NOP ;  /* 0x0000000000007918 */ /* 0x000fc00000000000 */
        /* <DEDUP_REMOVED lines=8> */
.L_x_5:


//--------------------- .nv.shared.matmul_kernel  --------------------------
	.section	.nv.shared.matmul_kernel,"aw",@nobits
	.sectionflags	@""
	.align	16
